	.target	sm_90a

	.elftype	@"ET_EXEC"


//--------------------- .note.nv.tkinfo           --------------------------
	.section	.note.nv.tkinfo,"",@"SHT_NOTE"
	.sectionflags	@"SHF_NOTE_NV_TKINFO"
	.tkinfo
        /*0018*/ 	.word	0x00000002
        /*0030*/ 	.string	""
        /*0030*/ 	.string	"ptxas"
        /*0030*/ 	.string	"Cuda compilation tools, release 13.0, V13.0.88"
        /*0030*/ 	.string	"Build cuda_13.0.r13.0/compiler.36424714_0"
        /*0030*/ 	.string	"-v  -suppress-debug-info  -lineinfo  -arch sm_90a "



//--------------------- .note.nv.cuinfo           --------------------------
	.section	.note.nv.cuinfo,"",@"SHT_NOTE"
	.sectionflags	@"SHF_NOTE_NV_CUINFO"
        /*0018*/ 	.short	0x0002
        /*001a*/ 	.short	0x005a
        /*001c*/ 	.short	0x0082
	.zero		2


//--------------------- .nv.info                  --------------------------
	.section	.nv.info,"",@"SHT_CUDA_INFO"
	.align	4


	//----- nvinfo : EIATTR_REGCOUNT
	.align		4
        /*0000*/ 	.byte	0x04, 0x2f
        /*0002*/ 	.short	(.L_1 - .L_0)
	.align		4
.L_0:
        /*0004*/ 	.word	index@(matmul_kernel)
        /*0008*/ 	.word	0x00000020


	//----- nvinfo : EIATTR_FRAME_SIZE
	.align		4
.L_1:
        /*000c*/ 	.byte	0x04, 0x11
        /*000e*/ 	.short	(.L_3 - .L_2)
	.align		4
.L_2:
        /*0010*/ 	.word	index@(matmul_kernel)
        /*0014*/ 	.word	0x00004888


	//----- nvinfo : EIATTR_MIN_STACK_SIZE
	.align		4
.L_3:
        /*0018*/ 	.byte	0x04, 0x12
        /*001a*/ 	.short	(.L_5 - .L_4)
	.align		4
.L_4:
        /*001c*/ 	.word	index@(matmul_kernel)
        /*0020*/ 	.word	0x00004888
.L_5:


//--------------------- .nv.compat                --------------------------
	.section	.nv.compat,"",@"SHT_CUDA_COMPAT_INFO"
	.align	4
        /*0000*/ 	.byte	0x02, 0x09, 0x01, 0x00, 0x02, 0x02, 0x01, 0x00, 0x02, 0x05, 0x05, 0x00, 0x03, 0x07, 0x01, 0x01
        /*0010*/ 	.byte	0x02, 0x03, 0x00, 0x00, 0x02, 0x06, 0x01, 0x00, 0x04, 0x0b, 0x08, 0x00, 0x00, 0x00, 0x00, 0x00
        /*0020*/ 	.byte	0x00, 0x00, 0x00, 0x00


//--------------------- .nv.info.matmul_kernel    --------------------------
	.section	.nv.info.matmul_kernel,"",@"SHT_CUDA_INFO"
	.sectionflags	@""
	.align	4


	//----- nvinfo : EIATTR_CUDA_API_VERSION
	.align		4
        /*0000*/ 	.byte	0x04, 0x37
        /*0002*/ 	.short	(.L_7 - .L_6)
.L_6:
        /*0004*/ 	.word	0x00000082


	//----- nvinfo : EIATTR_KPARAM_INFO
	.align		4
.L_7:
        /*0008*/ 	.byte	0x04, 0x17
        /*000a*/ 	.short	(.L_9 - .L_8)
.L_8:
        /*000c*/ 	.word	0x00000000
        /*0010*/ 	.short	0x000d
        /*0012*/ 	.short	0x0048
        /*0014*/ 	.byte	0x00, 0xf4, 0x21, 0x00


	//----- nvinfo : EIATTR_KPARAM_INFO
	.align		4
.L_9:
        /*0018*/ 	.byte	0x04, 0x17
        /*001a*/ 	.short	(.L_11 - .L_10)
.L_10:
        /*001c*/ 	.word	0x00000000
        /*0020*/ 	.short	0x000c
        /*0022*/ 	.short	0x0040
        /*0024*/ 	.byte	0x00, 0xf4, 0x21, 0x00


	//----- nvinfo : EIATTR_KPARAM_INFO
	.align		4
.L_11:
        /*0028*/ 	.byte	0x04, 0x17
        /*002a*/ 	.short	(.L_13 - .L_12)
.L_12:
        /*002c*/ 	.word	0x00000000
        /*0030*/ 	.short	0x000b
        /*0032*/ 	.short	0x0038
        /*0034*/ 	.byte	0x00, 0xf0, 0x11, 0x00


	//----- nvinfo : EIATTR_KPARAM_INFO
	.align		4
.L_13:
        /*0038*/ 	.byte	0x04, 0x17
        /*003a*/ 	.short	(.L_15 - .L_14)
.L_14:
        /*003c*/ 	.word	0x00000000
        /*0040*/ 	.short	0x000a
        /*0042*/ 	.short	0x0034
        /*0044*/ 	.byte	0x00, 0xf0, 0x11, 0x00


	//----- nvinfo : EIATTR_KPARAM_INFO
	.align		4
.L_15:
        /*0048*/ 	.byte	0x04, 0x17
        /*004a*/ 	.short	(.L_17 - .L_16)
.L_16:
        /*004c*/ 	.word	0x00000000
        /*0050*/ 	.short	0x0009
        /*0052*/ 	.short	0x0030
        /*0054*/ 	.byte	0x00, 0xf0, 0x11, 0x00


	//----- nvinfo : EIATTR_KPARAM_INFO
	.align		4
.L_17:
        /*0058*/ 	.byte	0x04, 0x17
        /*005a*/ 	.short	(.L_19 - .L_18)
.L_18:
        /*005c*/ 	.word	0x00000000
        /*0060*/ 	.short	0x0008
        /*0062*/ 	.short	0x002c
        /*0064*/ 	.byte	0x00, 0xf0, 0x11, 0x00


	//----- nvinfo : EIATTR_KPARAM_INFO
	.align		4
.L_19:
        /*0068*/ 	.byte	0x04, 0x17
        /*006a*/ 	.short	(.L_21 - .L_20)
.L_20:
        /*006c*/ 	.word	0x00000000
        /*0070*/ 	.short	0x0007
        /*0072*/ 	.short	0x0028
        /*0074*/ 	.byte	0x00, 0xf0, 0x11, 0x00


	//----- nvinfo : EIATTR_KPARAM_INFO
	.align		4
.L_21:
        /*0078*/ 	.byte	0x04, 0x17
        /*007a*/ 	.short	(.L_23 - .L_22)
.L_22:
        /*007c*/ 	.word	0x00000000
        /*0080*/ 	.short	0x0006
        /*0082*/ 	.short	0x0024
        /*0084*/ 	.byte	0x00, 0xf0, 0x11, 0x00


	//----- nvinfo : EIATTR_KPARAM_INFO
	.align		4
.L_23:
        /*0088*/ 	.byte	0x04, 0x17
        /*008a*/ 	.short	(.L_25 - .L_24)
.L_24:
        /*008c*/ 	.word	0x00000000
        /*0090*/ 	.short	0x0005
        /*0092*/ 	.short	0x0020
        /*0094*/ 	.byte	0x00, 0xf0, 0x11, 0x00


	//----- nvinfo : EIATTR_KPARAM_INFO
	.align		4
.L_25:
        /*0098*/ 	.byte	0x04, 0x17
        /*009a*/ 	.short	(.L_27 - .L_26)
.L_26:
        /*009c*/ 	.word	0x00000000
        /*00a0*/ 	.short	0x0004
        /*00a2*/ 	.short	0x001c
        /*00a4*/ 	.byte	0x00, 0xf0, 0x11, 0x00


	//----- nvinfo : EIATTR_KPARAM_INFO
	.align		4
.L_27:
        /*00a8*/ 	.byte	0x04, 0x17
        /*00aa*/ 	.short	(.L_29 - .L_28)
.L_28:
        /*00ac*/ 	.word	0x00000000
        /*00b0*/ 	.short	0x0003
        /*00b2*/ 	.short	0x0018
        /*00b4*/ 	.byte	0x00, 0xf0, 0x11, 0x00


	//----- nvinfo : EIATTR_KPARAM_INFO
	.align		4
.L_29:
        /*00b8*/ 	.byte	0x04, 0x17
        /*00ba*/ 	.short	(.L_31 - .L_30)
.L_30:
        /*00bc*/ 	.word	0x00000000
        /*00c0*/ 	.short	0x0002
        /*00c2*/ 	.short	0x0010
        /*00c4*/ 	.byte	0x00, 0xf4, 0x21, 0x00


	//----- nvinfo : EIATTR_KPARAM_INFO
	.align		4
.L_31:
        /*00c8*/ 	.byte	0x04, 0x17
        /*00ca*/ 	.short	(.L_33 - .L_32)
.L_32:
        /*00cc*/ 	.word	0x00000000
        /*00d0*/ 	.short	0x0001
        /*00d2*/ 	.short	0x0008
        /*00d4*/ 	.byte	0x00, 0xf4, 0x21, 0x00


	//----- nvinfo : EIATTR_KPARAM_INFO
	.align		4
.L_33:
        /*00d8*/ 	.byte	0x04, 0x17
        /*00da*/ 	.short	(.L_35 - .L_34)
.L_34:
        /*00dc*/ 	.word	0x00000000
        /*00e0*/ 	.short	0x0000
        /*00e2*/ 	.short	0x0000
        /*00e4*/ 	.byte	0x00, 0xf4, 0x21, 0x00


	//----- nvinfo : EIATTR_SPARSE_MMA_MASK
	.align		4
.L_35:
        /*00e8*/ 	.byte	0x03, 0x50
        /*00ea*/ 	.short	0x0000


	//----- nvinfo : EIATTR_MAXREG_COUNT
	.align		4
        /*00ec*/ 	.byte	0x03, 0x1b
        /*00ee*/ 	.short	0x00ff


	//----- nvinfo : EIATTR_NUM_BARRIERS
	.align		4
        /*00f0*/ 	.byte	0x02, 0x4c
        /*00f2*/ 	.byte	0x01
	.zero		1


	//----- nvinfo : EIATTR_ANNOTATIONS
	.align		4
        /*00f4*/ 	.byte	0x04, 0x55
        /*00f6*/ 	.short	(.L_37 - .L_36)


	//   ....[0]....
.L_36:
        /*00f8*/ 	.word	0x00000001
        /*00fc*/ 	.byte	0x70, 0x00, 0x00, 0x00, 0x01, 0x00, 0x00, 0x00, 0xa0, 0x00, 0x00, 0x00, 0x01, 0x00, 0x00, 0x00
        /* <DEDUP_REMOVED lines=622> */
        /*27ec*/ 	.byte	0x10, 0x24, 0x01, 0x00


	//----- nvinfo : EIATTR_MERCURY_ISA_VERSION
	.align		4
.L_37:
        /*27f0*/ 	.byte	0x03, 0x5f
        /*27f2*/ 	.short	0x0101


	//----- nvinfo : EIATTR_EXIT_INSTR_OFFSETS
	.align		4
        /*27f4*/ 	.byte	0x04, 0x1c
        /*27f6*/ 	.short	(.L_39 - .L_38)


	//   ....[0]....
.L_38:
        /*27f8*/ 	.word	0x0008cda0


	//   ....[1]....
        /*27fc*/ 	.word	0x0008cdd0


	//----- nvinfo : EIATTR_REQNTID
	.align		4
.L_39:
        /*2800*/ 	.byte	0x04, 0x10
        /*2802*/ 	.short	(.L_41 - .L_40)
.L_40:
        /*2804*/ 	.word	0x00000040
        /*2808*/ 	.word	0x00000001
        /*280c*/ 	.word	0x00000001


	//----- nvinfo : EIATTR_CBANK_PARAM_SIZE
	.align		4
.L_41:
        /*2810*/ 	.byte	0x03, 0x19
        /*2812*/ 	.short	0x0050


	//----- nvinfo : EIATTR_PARAM_CBANK
	.align		4
        /*2814*/ 	.byte	0x04, 0x0a
        /*2816*/ 	.short	(.L_43 - .L_42)
	.align		4
.L_42:
        /*2818*/ 	.word	index@(.nv.constant0.matmul_kernel)
        /*281c*/ 	.short	0x0210
        /*281e*/ 	.short	0x0050


	//----- nvinfo : EIATTR_SW_WAR
	.align		4
.L_43:
        /*2820*/ 	.byte	0x04, 0x36
        /*2822*/ 	.short	(.L_45 - .L_44)
.L_44:
        /*2824*/ 	.word	0x00000008
.L_45:


//--------------------- .nv.callgraph             --------------------------
	.section	.nv.callgraph,"",@"SHT_CUDA_CALLGRAPH"
	.align	4
	.sectionentsize	8
	.align		4
        /*0000*/ 	.word	0x00000000
	.align		4
        /*0004*/ 	.word	0xffffffff
	.align		4
        /*0008*/ 	.word	0x00000000
	.align		4
        /*000c*/ 	.word	0xfffffffe
	.align		4
        /*0010*/ 	.word	0x00000000
	.align		4
        /*0014*/ 	.word	0xfffffffd
	.align		4
        /*0018*/ 	.word	0x00000000
	.align		4
        /*001c*/ 	.word	0xfffffffc


//--------------------- .text.matmul_kernel       --------------------------
	.section	.text.matmul_kernel,"ax",@progbits
	.align	128
        .global         matmul_kernel
        .type           matmul_kernel,@function
        .size           matmul_kernel,(.L_x_3 - matmul_kernel)
        .other          matmul_kernel,@"STO_CUDA_ENTRY STV_DEFAULT"
matmul_kernel:
.text.matmul_kernel:
[----:B------:R-:W0:Y:S02]  /*0000*/  LDC R1, c[0x0][0x28] ;  /* 0x00000a00ff017b82 */ /* 0x000e240000000800 */
[----:B0-----:R-:W-:-:S06]  /*0010*/  VIADD R1, R1, 0xffffb778 ;  /* 0xffffb77801017836 */ /* 0x001fcc0000000000 */
[----:B------:R-:W0:Y:S01]  /*0020*/  LDC.64 R4, c[0x0][0x228] ;  /* 0x00008a00ff047b82 */ /* 0x000e220000000a00 */
[----:B------:R-:W1:Y:S01]  /*0030*/  S2R R14, SR_TID.X ;  /* 0x00000000000e7919 */ /* 0x000e620000002100 */
[----:B------:R-:W-:Y:S01]  /*0040*/  ULDC UR5, c[0x0][0x230] ;  /* 0x00008c0000057ab9 */ /* 0x000fe20000000800 */
[----:B------:R-:W-:Y:S01]  /*0050*/  UMOV UR6, 0x400 ;  /* 0x0000040000067882 */ /* 0x000fe20000000000 */
[----:B------:R-:W-:Y:S01]  /*0060*/  UIADD3 UR5, UR5, 0x1f, URZ ;  /* 0x0000001f05057890 */ /* 0x000fe2000fffe03f */
[----:B------:R2:W-:Y:S01]  /*0070*/  STL [R1], RZ ;  /* 0x000000ff01007387 */ /* 0x0005e20000100800 */
[----:B------:R-:W-:Y:S02]  /*0080*/  ULDC.64 UR58, c[0x0][0x208] ;  /* 0x00008200003a7ab9 */ /* 0x000fe40000000a00 */
[----:B------:R-:W3:Y:S01]  /*0090*/  S2UR UR7, SR_CgaCtaId ;  /* 0x00000000000779c3 */ /* 0x000ee20000008800 */
[----:B------:R2:W-:Y:S01]  /*00a0*/  STL [R1+0x4], RZ ;  /* 0x000004ff01007387 */ /* 0x0005e20000100800 */
[----:B------:R-:W-:-:S03]  /*00b0*/  UISETP.GE.AND UP0, UPT, UR5, 0x20, UPT ;  /* 0x000000200500788c */ /* 0x000fc6000bf06270 */
[----:B------:R2:W-:Y:S04]  /*00c0*/  STL [R1+0x8], RZ ;  /* 0x000008ff01007387 */ /* 0x0005e80000100800 */
[----:B------:R2:W-:Y:S04]  /*00d0*/  STL [R1+0xc], RZ ;  /* 0x00000cff01007387 */ /* 0x0005e80000100800 */
[----:B------:R2:W-:Y:S01]  /*00e0*/  STL [R1+0x10], RZ ;  /* 0x000010ff01007387 */ /* 0x0005e20000100800 */
[----:B0-----:R-:W-:-:S03]  /*00f0*/  VIADD R0, R5, 0x1ff ;  /* 0x000001ff05007836 */ /* 0x001fc60000000000 */
[----:B------:R2:W-:Y:S04]  /*0100*/  STL [R1+0x14], RZ ;  /* 0x000014ff01007387 */ /* 0x0005e80000100800 */
[----:B------:R2:W-:Y:S01]  /*0110*/  STL [R1+0x18], RZ ;  /* 0x000018ff01007387 */ /* 0x0005e20000100800 */
[----:B------:R-:W-:Y:S01]  /*0120*/  SHF.R.S32.HI R3, RZ, 0x1f, R0 ;  /* 0x0000001fff037819 */ /* 0x000fe20000011400 */
[----:B---3--:R-:W-:Y:S02]  /*0130*/  ULEA UR6, UR7, UR6, 0x18 ;  /* 0x0000000607067291 */ /* 0x008fe4000f8ec03f */
[----:B------:R2:W-:Y:S01]  /*0140*/  STL [R1+0x1c], RZ ;  /* 0x00001cff01007387 */ /* 0x0005e20000100800 */
[----:B------:R-:W-:-:S03]  /*0150*/  LEA.HI R3, R3, R0, RZ, 0x9 ;  /* 0x0000000003037211 */ /* 0x000fc600078f48ff */
[----:B------:R2:W-:Y:S01]  /*0160*/  STL [R1+0x40], RZ ;  /* 0x000040ff01007387 */ /* 0x0005e20000100800 */
[----:B------:R-:W-:-:S03]  /*0170*/  SHF.R.S32.HI R0, RZ, 0x9, R3 ;  /* 0x00000009ff007819 */ /* 0x000fc60000011403 */
[----:B------:R2:W-:Y:S02]  /*0180*/  STL [R1+0x44], RZ ;  /* 0x000044ff01007387 */ /* 0x0005e40000100800 */
[----:B------:R-:W-:Y:S02]  /*0190*/  IMAD.SHL.U32 R0, R0, 0x8, RZ ;  /* 0x0000000800007824 */ /* 0x000fe400078e00ff */
[----:B------:R2:W-:Y:S03]  /*01a0*/  STL [R1+0x48], RZ ;  /* 0x000048ff01007387 */ /* 0x0005e60000100800 */
[-C--:B------:R-:W-:Y:S01]  /*01b0*/  IABS R9, R0.reuse ;  /* 0x0000000000097213 */ /* 0x080fe20000000000 */
[----:B------:R2:W-:Y:S01]  /*01c0*/  STL [R1+0x4c], RZ ;  /* 0x00004cff01007387 */ /* 0x0005e20000100800 */
[----:B------:R-:W-:Y:S02]  /*01d0*/  IABS R12, R0 ;  /* 0x00000000000c7213 */ /* 0x000fe40000000000 */
[----:B------:R-:W0:Y:S01]  /*01e0*/  I2F.RP R2, R9 ;  /* 0x0000000900027306 */ /* 0x000e220000209400 */
[----:B------:R2:W-:Y:S04]  /*01f0*/  STL [R1+0x30], RZ ;  /* 0x000030ff01007387 */ /* 0x0005e80000100800 */
[----:B------:R2:W-:Y:S04]  /*0200*/  STL [R1+0x34], RZ ;  /* 0x000034ff01007387 */ /* 0x0005e80000100800 */
[----:B------:R2:W-:Y:S04]  /*0210*/  STL [R1+0x38], RZ ;  /* 0x000038ff01007387 */ /* 0x0005e80000100800 */
[----:B------:R2:W-:Y:S01]  /*0220*/  STL [R1+0x3c], RZ ;  /* 0x00003cff01007387 */ /* 0x0005e20000100800 */
[----:B0-----:R-:W0:Y:S03]  /*0230*/  MUFU.RCP R2, R2 ;  /* 0x0000000200027308 */ /* 0x001e260000001000 */
[----:B------:R2:W-:Y:S04]  /*0240*/  STL [R1+0x20], RZ ;  /* 0x000020ff01007387 */ /* 0x0005e80000100800 */
[----:B------:R2:W-:Y:S04]  /*0250*/  STL [R1+0x24], RZ ;  /* 0x000024ff01007387 */ /* 0x0005e80000100800 */
[----:B------:R2:W-:Y:S04]  /*0260*/  STL [R1+0x28], RZ ;  /* 0x000028ff01007387 */ /* 0x0005e80000100800 */
[----:B------:R2:W-:Y:S01]  /*0270*/  STL [R1+0x2c], RZ ;  /* 0x00002cff01007387 */ /* 0x0005e20000100800 */
[----:B0-----:R-:W-:-:S03]  /*0280*/  VIADD R6, R2, 0xffffffe ;  /* 0x0ffffffe02067836 */ /* 0x001fc60000000000 */
[----:B------:R2:W-:Y:S01]  /*0290*/  STL [R1+0x50], RZ ;  /* 0x000050ff01007387 */ /* 0x0005e20000100800 */
[----:B------:R-:W-:Y:S01]  /*02a0*/  IMAD.MOV R2, RZ, RZ, -R12 ;  /* 0x000000ffff027224 */ /* 0x000fe200078e0a0c */
[----:B------:R0:W3:Y:S02]  /*02b0*/  F2I.FTZ.U32.TRUNC.NTZ R7, R6 ;  /* 0x0000000600077305 */ /* 0x0000e4000021f000 */
[----:B------:R2:W-:Y:S04]  /*02c0*/  STL [R1+0x54], RZ ;  /* 0x000054ff01007387 */ /* 0x0005e80000100800 */
[----:B------:R2:W-:Y:S04]  /*02d0*/  STL [R1+0x58], RZ ;  /* 0x000058ff01007387 */ /* 0x0005e80000100800 */
[----:B------:R2:W-:Y:S01]  /*02e0*/  STL [R1+0x5c], RZ ;  /* 0x00005cff01007387 */ /* 0x0005e20000100800 */
[----:B0-----:R-:W-:-:S03]  /*02f0*/  IMAD.MOV.U32 R6, RZ, RZ, RZ ;  /* 0x000000ffff067224 */ /* 0x001fc600078e00ff */
[----:B------:R2:W-:Y:S01]  /*0300*/  STL [R1+0x80], RZ ;  /* 0x000080ff01007387 */ /* 0x0005e20000100800 */
[----:B---3--:R-:W-:-:S03]  /*0310*/  IMAD.MOV R8, RZ, RZ, -R7 ;  /* 0x000000ffff087224 */ /* 0x008fc600078e0a07 */
[----:B------:R2:W-:Y:S01]  /*0320*/  STL [R1+0x84], RZ ;  /* 0x000084ff01007387 */ /* 0x0005e20000100800 */
[----:B------:R-:W-:-:S03]  /*0330*/  IMAD R11, R8, R9, RZ ;  /* 0x00000009080b7224 */ /* 0x000fc600078e02ff */
[----:B------:R2:W-:Y:S01]  /*0340*/  STL [R1+0x88], RZ ;  /* 0x000088ff01007387 */ /* 0x0005e20000100800 */
[----:B------:R-:W-:-:S03]  /*0350*/  IMAD.HI.U32 R7, R7, R11, R6 ;  /* 0x0000000b07077227 */ /* 0x000fc600078e0006 */
[----:B------:R2:W-:Y:S04]  /*0360*/  STL [R1+0x8c], RZ ;  /* 0x00008cff01007387 */ /* 0x0005e80000100800 */
        /* <DEDUP_REMOVED lines=252> */
[----:B------:R2:W-:Y:S01]  /*1330*/  STL [R1+0x6d0], RZ ;  /* 0x0006d0ff01007387 */ /* 0x0005e20000100800 */
[----:B------:R-:W0:Y:S03]  /*1340*/  S2R R3, SR_CTAID.X ;  /* 0x0000000000037919 */ /* 0x000e260000002500 */
        /* <DEDUP_REMOVED lines=8> */
[----:B0-----:R-:W-:-:S03]  /*13d0*/  IABS R10, R3 ;  /* 0x00000003000a7213 */ /* 0x001fc60000000000 */
[----:B------:R2:W-:Y:S02]  /*13e0*/  STL [R1+0x6e4], RZ ;  /* 0x0006e4ff01007387 */ /* 0x0005e40000100800 */
[----:B------:R-:W-:Y:S02]  /*13f0*/  IMAD.MOV.U32 R8, RZ, RZ, R10 ;  /* 0x000000ffff087224 */ /* 0x000fe400078e000a */
[----:B------:R2:W-:Y:S02]  /*1400*/  STL [R1+0x6e8], RZ ;  /* 0x0006e8ff01007387 */ /* 0x0005e40000100800 */
[----:B------:R-:W-:Y:S02]  /*1410*/  IMAD.HI.U32 R7, R7, R8, RZ ;  /* 0x0000000807077227 */ /* 0x000fe400078e00ff */
[----:B------:R2:W-:Y:S02]  /*1420*/  STL [R1+0x6ec], RZ ;  /* 0x0006ecff01007387 */ /* 0x0005e40000100800 */
[----:B------:R-:W-:-:S02]  /*1430*/  IMAD R2, R7, R2, R8 ;  /* 0x0000000207027224 */ /* 0x000fc400078e0208 */
[----:B------:R2:W-:Y:S03]  /*1440*/  STL [R1+0x6f0], RZ ;  /* 0x0006f0ff01007387 */ /* 0x0005e60000100800 */
[----:B------:R-:W-:Y:S01]  /*1450*/  ISETP.GT.U32.AND P1, PT, R9, R2, PT ;  /* 0x000000020900720c */ /* 0x000fe20003f24070 */
[----:B------:R2:W-:Y:S04]  /*1460*/  STL [R1+0x6f4], RZ ;  /* 0x0006f4ff01007387 */ /* 0x0005e80000100800 */
[----:B------:R2:W-:Y:S04]  /*1470*/  STL [R1+0x6f8], RZ ;  /* 0x0006f8ff01007387 */ /* 0x0005e80000100800 */
[----:B------:R2:W-:Y:S04]  /*1480*/  STL [R1+0x6fc], RZ ;  /* 0x0006fcff01007387 */ /* 0x0005e80000100800 */
[----:B------:R2:W-:Y:S01]  /*1490*/  STL [R1+0x710], RZ ;  /* 0x000710ff01007387 */ /* 0x0005e20000100800 */
[----:B------:R-:W-:-:S02]  /*14a0*/  @!P1 IMAD.IADD R2, R2, 0x1, -R9 ;  /* 0x0000000102029824 */ /* 0x000fc400078e0a09 */
[----:B------:R-:W-:Y:S01]  /*14b0*/  @!P1 VIADD R7, R7, 0x1 ;  /* 0x0000000107079836 */ /* 0x000fe20000000000 */
[----:B------:R2:W-:Y:S01]  /*14c0*/  STL [R1+0x714], RZ ;  /* 0x000714ff01007387 */ /* 0x0005e20000100800 */
[----:B------:R-:W-:Y:S02]  /*14d0*/  ISETP.NE.AND P1, PT, R0, RZ, PT ;  /* 0x000000ff0000720c */ /* 0x000fe40003f25270 */
[----:B------:R-:W-:Y:S01]  /*14e0*/  ISETP.GE.U32.AND P0, PT, R2, R9, PT ;  /* 0x000000090200720c */ /* 0x000fe20003f06070 */
[----:B------:R2:W-:Y:S01]  /*14f0*/  STL [R1+0x718], RZ ;  /* 0x000718ff01007387 */ /* 0x0005e20000100800 */
[----:B------:R-:W-:-:S03]  /*1500*/  LOP3.LUT R2, R3, R0, RZ, 0x3c, !PT ;  /* 0x0000000003027212 */ /* 0x000fc600078e3cff */
[----:B------:R2:W-:Y:S01]  /*1510*/  STL [R1+0x71c], RZ ;  /* 0x00071cff01007387 */ /* 0x0005e20000100800 */
[----:B------:R-:W-:Y:S01]  /*1520*/  ISETP.GE.AND P2, PT, R2, RZ, PT ;  /* 0x000000ff0200720c */ /* 0x000fe20003f46270 */
[----:B------:R-:W-:Y:S02]  /*1530*/  VIADD R2, R4, 0x7f ;  /* 0x0000007f04027836 */ /* 0x000fe40000000000 */
[----:B------:R2:W-:Y:S04]  /*1540*/  STL [R1+0x700], RZ ;  /* 0x000700ff01007387 */ /* 0x0005e80000100800 */
[----:B------:R2:W-:Y:S01]  /*1550*/  STL [R1+0x704], RZ ;  /* 0x000704ff01007387 */ /* 0x0005e20000100800 */
[----:B------:R-:W-:-:S03]  /*1560*/  @P0 VIADD R7, R7, 0x1 ;  /* 0x0000000107070836 */ /* 0x000fc60000000000 */
[----:B------:R2:W-:Y:S01]  /*1570*/  STL [R1+0x708], RZ ;  /* 0x000708ff01007387 */ /* 0x0005e20000100800 */
[----:B------:R-:W-:Y:S01]  /*1580*/  IMAD.MOV.U32 R8, RZ, RZ, R7 ;  /* 0x000000ffff087224 */ /* 0x000fe200078e0007 */
[----:B------:R-:W-:Y:S02]  /*1590*/  SHF.R.S32.HI R7, RZ, 0x1f, R2 ;  /* 0x0000001fff077819 */ /* 0x000fe40000011402 */
[----:B------:R2:W-:Y:S01]  /*15a0*/  STL [R1+0x70c], RZ ;  /* 0x00070cff01007387 */ /* 0x0005e20000100800 */
[----:B------:R-:W-:Y:S01]  /*15b0*/  @!P2 IMAD.MOV R8, RZ, RZ, -R8 ;  /* 0x000000ffff08a224 */ /* 0x000fe200078e0a08 */
[----:B------:R-:W-:Y:S02]  /*15c0*/  @!P1 LOP3.LUT R8, RZ, R0, RZ, 0x33, !PT ;  /* 0x00000000ff089212 */ /* 0x000fe400078e33ff */
[----:B------:R2:W-:Y:S01]  /*15d0*/  STL [R1+0x720], RZ ;  /* 0x000720ff01007387 */ /* 0x0005e20000100800 */
[----:B------:R-:W-:Y:S02]  /*15e0*/  LEA.HI R7, R7, R2, RZ, 0x7 ;  /* 0x0000000207077211 */ /* 0x000fe400078f38ff */
[----:B------:R-:W-:Y:S01]  /*15f0*/  IMAD.SHL.U32 R6, R8, 0x8, RZ ;  /* 0x0000000808067824 */ /* 0x000fe200078e00ff */
[----:B------:R2:W-:Y:S01]  /*1600*/  STL [R1+0x724], RZ ;  /* 0x000724ff01007387 */ /* 0x0005e20000100800 */
[----:B------:R-:W-:-:S03]  /*1610*/  IMAD.MOV R8, RZ, RZ, -R8 ;  /* 0x000000ffff087224 */ /* 0x000fc600078e0a08 */
[----:B------:R2:W-:Y:S01]  /*1620*/  STL [R1+0x728], RZ ;  /* 0x000728ff01007387 */ /* 0x0005e20000100800 */
[----:B------:R-:W-:Y:S01]  /*1630*/  LEA.HI.SX32 R7, R7, -R6, 0x19 ;  /* 0x8000000607077211 */ /* 0x000fe200078fcaff */
[----:B------:R-:W-:Y:S02]  /*1640*/  IMAD R10, R0, R8, R3 ;  /* 0x00000008000a7224 */ /* 0x000fe400078e0203 */
[----:B------:R2:W-:Y:S01]  /*1650*/  STL [R1+0x72c], RZ ;  /* 0x00072cff01007387 */ /* 0x0005e20000100800 */
[----:B------:R-:W-:Y:S01]  /*1660*/  VIMNMX R7, R7, 0x8, PT ;  /* 0x0000000807077848 */ /* 0x000fe20003fe0100 */
[----:B------:R-:W-:Y:S01]  /*1670*/  IMAD.MOV.U32 R8, RZ, RZ, RZ ;  /* 0x000000ffff087224 */ /* 0x000fe200078e00ff */
[----:B------:R-:W-:Y:S01]  /*1680*/  IABS R13, R10 ;  /* 0x0000000a000d7213 */ /* 0x000fe20000000000 */
[----:B------:R2:W-:Y:S01]  /*1690*/  STL [R1+0x730], RZ ;  /* 0x000730ff01007387 */ /* 0x0005e20000100800 */
[----:B------:R-:W-:-:S03]  /*16a0*/  IABS R11, R7 ;  /* 0x00000007000b7213 */ /* 0x000fc60000000000 */
[----:B------:R2:W-:Y:S01]  /*16b0*/  STL [R1+0x734], RZ ;  /* 0x000734ff01007387 */ /* 0x0005e20000100800 */
[----:B------:R-:W0:Y:S03]  /*16c0*/  I2F.RP R2, R11 ;  /* 0x0000000b00027306 */ /* 0x000e260000209400 */
        /* <DEDUP_REMOVED lines=10> */
[----:B------:R2:W-:Y:S04]  /*1770*/  STL [R1+0x8b8], RZ ;  /* 0x0008b8ff01007387 */ /* 0x0005e80000100800 */
[----:B------:R2:W-:Y:S01]  /*1780*/  STL [R1+0x8bc], RZ ;  /* 0x0008bcff01007387 */ /* 0x0005e20000100800 */
[----:B------:R-:W0:Y:S03]  /*1790*/  F2I.FTZ.U32.TRUNC.NTZ R9, R9 ;  /* 0x0000000900097305 */ /* 0x000e26000021f000 */
[----:B------:R2:W-:Y:S04]  /*17a0*/  STL [R1+0x8d0], RZ ;  /* 0x0008d0ff01007387 */ /* 0x0005e80000100800 */
[----:B------:R2:W-:Y:S04]  /*17b0*/  STL [R1+0x8d4], RZ ;  /* 0x0008d4ff01007387 */ /* 0x0005e80000100800 */
[----:B------:R2:W-:Y:S04]  /*17c0*/  STL [R1+0x8d8], RZ ;  /* 0x0008d8ff01007387 */ /* 0x0005e80000100800 */
[----:B------:R2:W-:Y:S01]  /*17d0*/  STL [R1+0x8dc], RZ ;  /* 0x0008dcff01007387 */ /* 0x0005e20000100800 */
[----:B0-----:R-:W-:-:S03]  /*17e0*/  IMAD.MOV R12, RZ, RZ, -R9 ;  /* 0x000000ffff0c7224 */ /* 0x001fc600078e0a09 */
[----:B------:R2:W-:Y:S01]  /*17f0*/  STL [R1+0x8e0], RZ ;  /* 0x0008e0ff01007387 */ /* 0x0005e20000100800 */
[----:B------:R-:W-:-:S03]  /*1800*/  IMAD.MOV.U32 R0, RZ, RZ, R12 ;  /* 0x000000ffff007224 */ /* 0x000fc600078e000c */
[----:B------:R2:W-:Y:S01]  /*1810*/  STL [R1+0x8e4], RZ ;  /* 0x0008e4ff01007387 */ /* 0x0005e20000100800 */
[----:B------:R-:W-:Y:S01]  /*1820*/  IMAD R3, R0, R11, RZ ;  /* 0x0000000b00037224 */ /* 0x000fe200078e02ff */
[----:B------:R-:W-:Y:S02]  /*1830*/  IABS R0, R7 ;  /* 0x0000000700007213 */ /* 0x000fe40000000000 */
[----:B------:R2:W-:Y:S01]  /*1840*/  STL [R1+0x8e8], RZ ;  /* 0x0008e8ff01007387 */ /* 0x0005e20000100800 */
[----:B------:R-:W-:-:S03]  /*1850*/  IMAD.HI.U32 R8, R9, R3, R8 ;  /* 0x0000000309087227 */ /* 0x000fc600078e0008 */
[----:B------:R2:W-:Y:S01]  /*1860*/  STL [R1+0x8ec], RZ ;  /* 0x0008ecff01007387 */ /* 0x0005e20000100800 */
[----:B------:R-:W-:Y:S02]  /*1870*/  IMAD.MOV R0, RZ, RZ, -R0 ;  /* 0x000000ffff007224 */ /* 0x000fe400078e0a00 */
[----:B------:R-:W-:Y:S01]  /*1880*/  IMAD.HI.U32 R2, R8, R13, RZ ;  /* 0x0000000d08027227 */ /* 0x000fe200078e00ff */
[----:B------:R2:W-:Y:S01]  /*1890*/  STL [R1+0x900], RZ ;  /* 0x000900ff01007387 */ /* 0x0005e20000100800 */
[----:B-1----:R-:W-:Y:S02]  /*18a0*/  LOP3.LUT R8, R14, 0x20, RZ, 0xc0, !PT ;  /* 0x000000200e087812 */ /* 0x002fe400078ec0ff */
[----:B------:R-:W-:Y:S01]  /*18b0*/  IMAD R0, R2, R0, R13 ;  /* 0x0000000002007224 */ /* 0x000fe200078e020d */
[----:B------:R2:W-:Y:S01]  /*18c0*/  STL [R1+0x904], RZ ;  /* 0x000904ff01007387 */ /* 0x0005e20000100800 */
[----:B------:R-:W-:-:S03]  /*18d0*/  R2UR UR4, R8 ;  /* 0x00000000080472ca */ /* 0x000fc600000e0000 */
[----:B------:R2:W-:Y:S01]  /*18e0*/  STL [R1+0x908], RZ ;  /* 0x000908ff01007387 */ /* 0x0005e20000100800 */
[----:B------:R-:W-:-:S03]  /*18f0*/  ISETP.GT.U32.AND P1, PT, R11, R0, PT ;  /* 0x000000000b00720c */ /* 0x000fc60003f24070 */
[----:B------:R2:W-:Y:S04]  /*1900*/  STL [R1+0x90c], RZ ;  /* 0x00090cff01007387 */ /* 0x0005e80000100800 */
[----:B------:R2:W-:Y:S04]  /*1910*/  STL [R1+0x8f0], RZ ;  /* 0x0008f0ff01007387 */ /* 0x0005e80000100800 */
[----:B------:R2:W-:Y:S02]  /*1920*/  STL [R1+0x8f4], RZ ;  /* 0x0008f4ff01007387 */ /* 0x0005e40000100800 */
[----:B------:R-:W-:-:S02]  /*1930*/  @!P1 IMAD.IADD R0, R0, 0x1, -R11 ;  /* 0x0000000100009824 */ /* 0x000fc400078e0a0b */
[----:B------:R2:W-:Y:S01]  /*1940*/  STL [R1+0x8f8], RZ ;  /* 0x0008f8ff01007387 */ /* 0x0005e20000100800 */
[----:B------:R-:W-:Y:S01]  /*1950*/  @!P1 VIADD R2, R2, 0x1 ;  /* 0x0000000102029836 */ /* 0x000fe20000000000 */
[----:B------:R-:W-:Y:S02]  /*1960*/  ISETP.NE.AND P1, PT, R7, RZ, PT ;  /* 0x000000ff0700720c */ /* 0x000fe40003f25270 */
[----:B------:R2:W-:Y:S01]  /*1970*/  STL [R1+0x8fc], RZ ;  /* 0x0008fcff01007387 */ /* 0x0005e20000100800 */
[----:B------:R-:W-:Y:S02]  /*1980*/  ISETP.GE.U32.AND P0, PT, R0, R11, PT ;  /* 0x0000000b0000720c */ /* 0x000fe40003f06070 */
[-C--:B------:R-:W-:Y:S01]  /*1990*/  LOP3.LUT R0, R10, R7.reuse, RZ, 0x3c, !PT ;  /* 0x000000070a007212 */ /* 0x080fe200078e3cff */
[----:B------:R2:W-:Y:S03]  /*19a0*/  STL [R1+0x910], RZ ;  /* 0x000910ff01007387 */ /* 0x0005e60000100800 */
[----:B------:R-:W-:Y:S01]  /*19b0*/  ISETP.GE.AND P2, PT, R0, RZ, PT ;  /* 0x000000ff0000720c */ /* 0x000fe20003f46270 */
[----:B------:R2:W-:Y:S04]  /*19c0*/  STL [R1+0x914], RZ ;  /* 0x000914ff01007387 */ /* 0x0005e80000100800 */
[----:B------:R2:W-:Y:S02]  /*19d0*/  STL [R1+0x918], RZ ;  /* 0x000918ff01007387 */ /* 0x0005e40000100800 */
[----:B------:R-:W-:Y:S01]  /*19e0*/  @P0 VIADD R2, R2, 0x1 ;  /* 0x0000000102020836 */ /* 0x000fe20000000000 */
[----:B------:R-:W-:Y:S01]  /*19f0*/  PLOP3.LUT P0, PT, PT, PT, UP0, 0x80, 0x0 ;  /* 0x000000000000781c */ /* 0x000fe20003f0f008 */
[----:B------:R2:W-:Y:S04]  /*1a00*/  STL [R1+0x91c], RZ ;  /* 0x00091cff01007387 */ /* 0x0005e80000100800 */
[----:B------:R2:W-:Y:S01]  /*1a10*/  STL [R1+0x920], RZ ;  /* 0x000920ff01007387 */ /* 0x0005e20000100800 */
[----:B------:R-:W-:Y:S01]  /*1a20*/  @!P2 IMAD.MOV R2, RZ, RZ, -R2 ;  /* 0x000000ffff02a224 */ /* 0x000fe200078e0a02 */
[----:B------:R-:W-:-:S02]  /*1a30*/  @!P1 LOP3.LUT R2, RZ, R7, RZ, 0x33, !PT ;  /* 0x00000007ff029212 */ /* 0x000fc400078e33ff */
[----:B------:R2:W-:Y:S03]  /*1a40*/  STL [R1+0x924], RZ ;  /* 0x000924ff01007387 */ /* 0x0005e60000100800 */
[----:B------:R-:W-:Y:S01]  /*1a50*/  IMAD.MOV R0, RZ, RZ, -R2 ;  /* 0x000000ffff007224 */ /* 0x000fe200078e0a02 */
[----:B------:R2:W-:Y:S01]  /*1a60*/  STL [R1+0x928], RZ ;  /* 0x000928ff01007387 */ /* 0x0005e20000100800 */
[----:B------:R-:W-:Y:S02]  /*1a70*/  IMAD.SHL.U32 R2, R2, 0x200, RZ ;  /* 0x0000020002027824 */ /* 0x000fe400078e00ff */
[----:B------:R-:W-:Y:S01]  /*1a80*/  IMAD R3, R7, R0, R10 ;  /* 0x0000000007037224 */ /* 0x000fe200078e020a */
[----:B------:R2:W-:Y:S01]  /*1a90*/  STL [R1+0x92c], RZ ;  /* 0x00092cff01007387 */ /* 0x0005e20000100800 */
[----:B------:R-:W-:Y:S02]  /*1aa0*/  LOP3.LUT R0, R14, 0x3f, RZ, 0xc0, !PT ;  /* 0x0000003f0e007812 */ /* 0x000fe400078ec0ff */
[----:B------:R-:W-:Y:S01]  /*1ab0*/  IMAD.IADD R3, R6, 0x1, R3 ;  /* 0x0000000106037824 */ /* 0x000fe200078e0203 */
[----:B------:R2:W-:Y:S03]  /*1ac0*/  STL [R1+0xa50], RZ ;  /* 0x000a50ff01007387 */ /* 0x0005e60000100800 */
[----:B------:R-:W-:Y:S01]  /*1ad0*/  IMAD R3, R3, 0x80, R0 ;  /* 0x0000008003037824 */ /* 0x000fe200078e0200 */
[----:B------:R2:W-:Y:S03]  /*1ae0*/  STL [R1+0xa54], RZ ;  /* 0x000a54ff01007387 */ /* 0x0005e60000100800 */
[----:B------:R-:W-:Y:S01]  /*1af0*/  VIADD R28, R3, 0x40 ;  /* 0x00000040031c7836 */ /* 0x000fe20000000000 */
        /* <DEDUP_REMOVED lines=166> */
[----:B------:R-:W-:Y:S05]  /*2560*/  @!P0 BRA `(.L_x_0) ;  /* 0x000005b400c88947 */ /* 0x000fea0003800000 */
[----:B------:R-:W-:Y:S01]  /*2570*/  IABS R8, R5 ;  /* 0x0000000500087213 */ /* 0x000fe20000000000 */
[----:B------:R-:W-:Y:S01]  /*2580*/  IMAD.U32 R19, RZ, RZ, UR4 ;  /* 0x00000004ff137e24 */ /* 0x000fe2000f8e00ff */
[----:B------:R-:W-:Y:S01]  /*2590*/  STL [R1+0x2198], R5 ;  /* 0x0021980501007387 */ /* 0x000fe20000100800 */
[----:B------:R-:W-:Y:S01]  /*25a0*/  IMAD.MOV.U32 R20, RZ, RZ, RZ ;  /* 0x000000ffff147224 */ /* 0x000fe200078e00ff */
[----:B------:R-:W0:Y:S01]  /*25b0*/  I2F.RP R6, R8 ;  /* 0x0000000800067306 */ /* 0x000e220000209400 */
[----:B------:R-:W-:Y:S01]  /*25c0*/  ULDC UR8, c[0x0][0x23c] ;  /* 0x00008f0000087ab9 */ /* 0x000fe20000000800 */
[----:B------:R-:W-:Y:S01]  /*25d0*/  LEA.HI R19, R19, R2, RZ, 0x1b ;  /* 0x0000000213137211 */ /* 0x000fe200078fd8ff */
[----:B------:R-:W-:Y:S01]  /*25e0*/  ULDC.64 UR10, c[0x0][0x218] ;  /* 0x00008600000a7ab9 */ /* 0x000fe20000000a00 */
[----:B------:R-:W-:Y:S01]  /*25f0*/  ULDC UR9, c[0x0][0x234] ;  /* 0x00008d0000097ab9 */ /* 0x000fe20000000800 */
[----:B------:R-:W-:Y:S01]  /*2600*/  ULDC.64 UR12, c[0x0][0x210] ;  /* 0x00008400000c7ab9 */ /* 0x000fe20000000a00 */
[----:B------:R-:W-:Y:S01]  /*2610*/  ULDC UR7, c[0x0][0x238] ;  /* 0x00008e0000077ab9 */ /* 0x000fe20000000800 */
[----:B------:R-:W-:-:S02]  /*2620*/  VIADD R0, R19, 0x1fe ;  /* 0x000001fe13007836 */ /* 0x000fc40000000000 */
[C---:B------:R-:W-:Y:S02]  /*2630*/  VIADD R15, R19.reuse, 0x1fc ;  /* 0x000001fc130f7836 */ /* 0x040fe40000000000 */
[C---:B------:R-:W-:Y:S01]  /*2640*/  VIADD R12, R19.reuse, 0x1fa ;  /* 0x000001fa130c7836 */ /* 0x040fe20000000000 */
[----:B------:R-:W-:Y:S01]  /*2650*/  IABS R9, R0 ;  /* 0x0000000000097213 */ /* 0x000fe20000000000 */
[C---:B------:R-:W-:Y:S01]  /*2660*/  VIADD R14, R19.reuse, 0x1f8 ;  /* 0x000001f8130e7836 */ /* 0x040fe20000000000 */
[----:B------:R-:W-:Y:S01]  /*2670*/  IABS R11, R15 ;  /* 0x0000000f000b7213 */ /* 0x000fe20000000000 */
[----:B0-----:R-:W0:Y:S01]  /*2680*/  MUFU.RCP R6, R6 ;  /* 0x0000000600067308 */ /* 0x001e220000001000 */
[----:B------:R-:W-:Y:S01]  /*2690*/  IABS R13, R12 ;  /* 0x0000000c000d7213 */ /* 0x000fe20000000000 */
[----:B------:R-:W-:Y:S01]  /*26a0*/  VIADD R18, R19, 0x1ec ;  /* 0x000001ec13127836 */ /* 0x000fe20000000000 */
[----:B------:R-:W-:Y:S02]  /*26b0*/  IABS R23, R14 ;  /* 0x0000000e00177213 */ /* 0x000fe40000000000 */
[----:B------:R-:W-:-:S02]  /*26c0*/  ISETP.GE.AND P2, PT, R0, RZ, PT ;  /* 0x000000ff0000720c */ /* 0x000fc40003f46270 */
[----:B------:R-:W-:Y:S01]  /*26d0*/  ISETP.GE.AND P4, PT, R15, RZ, PT ;  /* 0x000000ff0f00720c */ /* 0x000fe20003f86270 */
[----:B0-----:R-:W-:-:S06]  /*26e0*/  VIADD R21, R6, 0xffffffe ;  /* 0x0ffffffe06157836 */ /* 0x001fcc0000000000 */
[----:B------:R-:W0:Y:S02]  /*26f0*/  F2I.FTZ.U32.TRUNC.NTZ R21, R21 ;  /* 0x0000001500157305 */ /* 0x000e24000021f000 */
[----:B0-----:R-:W-:-:S04]  /*2700*/  IMAD.MOV R7, RZ, RZ, -R21 ;  /* 0x000000ffff077224 */ /* 0x001fc800078e0a15 */
[----:B------:R-:W-:-:S04]  /*2710*/  IMAD R7, R7, R8, RZ ;  /* 0x0000000807077224 */ /* 0x000fc800078e02ff */
[----:B------:R-:W-:-:S04]  /*2720*/  IMAD.HI.U32 R20, R21, R7, R20 ;  /* 0x0000000715147227 */ /* 0x000fc800078e0014 */
[----:B------:R-:W-:Y:S02]  /*2730*/  IMAD.MOV.U32 R7, RZ, RZ, R9 ;  /* 0x000000ffff077224 */ /* 0x000fe400078e0009 */
[----:B------:R-:W-:-:S04]  /*2740*/  IMAD.HI.U32 R9, R20, R13, RZ ;  /* 0x0000000d14097227 */ /* 0x000fc800078e00ff */
[----:B------:R-:W-:-:S04]  /*2750*/  IMAD.HI.U32 R6, R20, R7, RZ ;  /* 0x0000000714067227 */ /* 0x000fc800078e00ff */
[----:B------:R-:W-:Y:S02]  /*2760*/  IMAD.MOV R6, RZ, RZ, -R6 ;  /* 0x000000ffff067224 */ /* 0x000fe400078e0a06 */
[----:B------:R-:W-:-:S04]  /*2770*/  IMAD.HI.U32 R10, R20, R23, RZ ;  /* 0x00000017140a7227 */ /* 0x000fc800078e00ff */
[----:B------:R-:W-:Y:S02]  /*2780*/  IMAD R6, R8, R6, R7 ;  /* 0x0000000608067224 */ /* 0x000fe400078e0207 */
[----:B------:R-:W-:-:S03]  /*2790*/  IMAD.HI.U32 R7, R20, R11, RZ ;  /* 0x0000000b14077227 */ /* 0x000fc600078e00ff */
[C---:B------:R-:W-:Y:S01]  /*27a0*/  ISETP.GT.U32.AND P0, PT, R8.reuse, R6, PT ;  /* 0x000000060800720c */ /* 0x040fe20003f04070 */
[----:B------:R-:W-:Y:S02]  /*27b0*/  IMAD.MOV R7, RZ, RZ, -R7 ;  /* 0x000000ffff077224 */ /* 0x000fe400078e0a07 */
[----:B------:R-:W-:Y:S02]  /*27c0*/  IMAD.MOV R9, RZ, RZ, -R9 ;  /* 0x000000ffff097224 */ /* 0x000fe400078e0a09 */
[C---:B------:R-:W-:Y:S02]  /*27d0*/  IMAD R7, R8.reuse, R7, R11 ;  /* 0x0000000708077224 */ /* 0x040fe400078e020b */
[----:B------:R-:W-:Y:S02]  /*27e0*/  IMAD.MOV R10, RZ, RZ, -R10 ;  /* 0x000000ffff0a7224 */ /* 0x000fe400078e0a0a */
[C---:B------:R-:W-:Y:S01]  /*27f0*/  IMAD R9, R8.reuse, R9, R13 ;  /* 0x0000000908097224 */ /* 0x040fe200078e020d */
[C---:B------:R-:W-:Y:S01]  /*2800*/  ISETP.GT.U32.AND P5, PT, R8.reuse, R7, PT ;  /* 0x000000070800720c */ /* 0x040fe20003fa4070 */
[----:B------:R-:W-:-:S02]  /*2810*/  IMAD R23, R8, R10, R23 ;  /* 0x0000000a08177224 */ /* 0x000fc400078e0217 */
[--C-:B------:R-:W-:Y:S01]  /*2820*/  @!P0 IMAD.IADD R6, R6, 0x1, -R8.reuse ;  /* 0x0000000106068824 */ /* 0x100fe200078e0a08 */
[----:B------:R-:W-:Y:S01]  /*2830*/  ISETP.GT.U32.AND P1, PT, R8, R9, PT ;  /* 0x000000090800720c */ /* 0x000fe20003f24070 */
[C---:B------:R-:W-:Y:S01]  /*2840*/  VIADD R11, R19.reuse, 0x1f6 ;  /* 0x000001f6130b7836 */ /* 0x040fe20000000000 */
[----:B------:R-:W-:Y:S01]  /*2850*/  ISETP.GE.AND P0, PT, R12, RZ, PT ;  /* 0x000000ff0c00720c */ /* 0x000fe20003f06270 */
[C---:B------:R-:W-:Y:S01]  /*2860*/  VIADD R12, R19.reuse, 0x1f4 ;  /* 0x000001f4130c7836 */ /* 0x040fe20000000000 */
[C---:B------:R-:W-:Y:S01]  /*2870*/  ISETP.GT.U32.AND P3, PT, R8.reuse, R6, PT ;  /* 0x000000060800720c */ /* 0x040fe20003f64070 */
[----:B------:R-:W-:Y:S01]  /*2880*/  VIADD R13, R19, 0x1f2 ;  /* 0x000001f2130d7836 */ /* 0x000fe20000000000 */
[----:B------:R-:W-:Y:S02]  /*2890*/  IABS R21, R11 ;  /* 0x0000000b00157213 */ /* 0x000fe40000000000 */
[----:B------:R-:W-:Y:S01]  /*28a0*/  IABS R17, R12 ;  /* 0x0000000c00117213 */ /* 0x000fe20000000000 */
[----:B------:R-:W-:Y:S01]  /*28b0*/  @!P5 IMAD.IADD R7, R7, 0x1, -R8 ;  /* 0x000000010707d824 */ /* 0x000fe200078e0a08 */
[----:B------:R-:W-:Y:S01]  /*28c0*/  ISETP.GT.U32.AND P5, PT, R8, R23, PT ;  /* 0x000000170800720c */ /* 0x000fe20003fa4070 */
[----:B------:R-:W-:Y:S01]  /*28d0*/  IMAD.HI.U32 R0, R20, R21, RZ ;  /* 0x0000001514007227 */ /* 0x000fe200078e00ff */
[----:B------:R-:W-:-:S02]  /*28e0*/  IABS R15, R13 ;  /* 0x0000000d000f7213 */ /* 0x000fc40000000000 */
[----:B------:R-:W-:Y:S01]  /*28f0*/  ISETP.GT.U32.AND P6, PT, R8, R7, PT ;  /* 0x000000070800720c */ /* 0x000fe20003fc4070 */
[----:B------:R-:W-:Y:S01]  /*2900*/  @!P1 IMAD.IADD R9, R9, 0x1, -R8 ;  /* 0x0000000109099824 */ /* 0x000fe200078e0a08 */
[----:B------:R-:W-:Y:S01]  /*2910*/  ISETP.GE.AND P1, PT, R11, RZ, PT ;  /* 0x000000ff0b00720c */ /* 0x000fe20003f26270 */
[----:B------:R-:W-:-:S04]  /*2920*/  IMAD.HI.U32 R10, R20, R17, RZ ;  /* 0x00000011140a7227 */ /* 0x000fc800078e00ff */
[----:B------:R-:W-:Y:S02]  /*2930*/  IMAD.MOV R0, RZ, RZ, -R0 ;  /* 0x000000ffff007224 */ /* 0x000fe400078e0a00 */
[--C-:B------:R-:W-:Y:S01]  /*2940*/  @!P5 IMAD.IADD R23, R23, 0x1, -R8.reuse ;  /* 0x000000011717d824 */ /* 0x100fe200078e0a08 */
[----:B------:R-:W-:Y:S01]  /*2950*/  ISETP.GT.U32.AND P5, PT, R8, R9, PT ;  /* 0x000000090800720c */ /* 0x000fe20003fa4070 */
[--C-:B------:R-:W-:Y:S01]  /*2960*/  @!P3 IMAD.IADD R6, R6, 0x1, -R8.reuse ;  /* 0x000000010606b824 */ /* 0x100fe200078e0a08 */
[----:B------:R-:W-:Y:S01]  /*2970*/  ISETP.GE.AND P3, PT, R14, RZ, PT ;  /* 0x000000ff0e00720c */ /* 0x000fe20003f66270 */
[----:B------:R-:W-:Y:S01]  /*2980*/  @!P6 IMAD.IADD R7, R7, 0x1, -R8 ;  /* 0x000000010707e824 */ /* 0x000fe200078e0a08 */
[----:B------:R-:W-:Y:S01]  /*2990*/  ISETP.GT.U32.AND P6, PT, R8, R23, PT ;  /* 0x000000170800720c */ /* 0x000fe20003fc4070 */
[----:B------:R-:W-:-:S04]  /*29a0*/  IMAD.HI.U32 R11, R20, R15, RZ ;  /* 0x0000000f140b7227 */ /* 0x000fc800078e00ff */
[----:B------:R-:W-:Y:S02]  /*29b0*/  IMAD.MOV R10, RZ, RZ, -R10 ;  /* 0x000000ffff0a7224 */ /* 0x000fe400078e0a0a */
[C---:B------:R-:W-:Y:S02]  /*29c0*/  IMAD R21, R8.reuse, R0, R21 ;  /* 0x0000000008157224 */ /* 0x040fe400078e0215 */
[----:B------:R-:W-:Y:S02]  /*29d0*/  IMAD.MOV R11, RZ, RZ, -R11 ;  /* 0x000000ffff0b7224 */ /* 0x000fe400078e0a0b */
[C---:B------:R-:W-:Y:S02]  /*29e0*/  IMAD R17, R8.reuse, R10, R17 ;  /* 0x0000000a08117224 */ /* 0x040fe400078e0211 */
[----:B------:R-:W-:Y:S01]  /*29f0*/  @!P2 IMAD.MOV R6, RZ, RZ, -R6 ;  /* 0x000000ffff06a224 */ /* 0x000fe200078e0a06 */
[C---:B------:R-:W-:Y:S01]  /*2a00*/  ISETP.GT.U32.AND P2, PT, R8.reuse, R21, PT ;  /* 0x000000150800720c */ /* 0x040fe20003f44070 */
[----:B------:R-:W-:-:S02]  /*2a10*/  IMAD R15, R8, R11, R15 ;  /* 0x0000000b080f7224 */ /* 0x000fc400078e020f */
[----:B------:R-:W-:Y:S01]  /*2a20*/  @!P4 IMAD.MOV R7, RZ, RZ, -R7 ;  /* 0x000000ffff07c224 */ /* 0x000fe200078e0a07 */
[----:B------:R-:W-:Y:S01]  /*2a30*/  ISETP.GT.U32.AND P4, PT, R8, R17, PT ;  /* 0x000000110800720c */ /* 0x000fe20003f84070 */
[--C-:B------:R-:W-:Y:S01]  /*2a40*/  @!P5 IMAD.IADD R9, R9, 0x1, -R8.reuse ;  /* 0x000000010909d824 */ /* 0x100fe200078e0a08 */
[----:B------:R-:W-:Y:S01]  /*2a50*/  ISETP.GE.AND P5, PT, R12, RZ, PT ;  /* 0x000000ff0c00720c */ /* 0x000fe20003fa6270 */
[--C-:B------:R-:W-:Y:S01]  /*2a60*/  @!P6 IMAD.IADD R23, R23, 0x1, -R8.reuse ;  /* 0x000000011717e824 */ /* 0x100fe200078e0a08 */
[----:B------:R-:W-:Y:S01]  /*2a70*/  ISETP.GT.U32.AND P6, PT, R8, R15, PT ;  /* 0x0000000f0800720c */ /* 0x000fe20003fc4070 */
[C---:B------:R-:W-:Y:S01]  /*2a80*/  VIADD R0, R19.reuse, 0x1f0 ;  /* 0x000001f013007836 */ /* 0x040fe20000000000 */
[----:B------:R0:W-:Y:S01]  /*2a90*/  STL [R1+0x219c], R6 ;  /* 0x00219c0601007387 */ /* 0x0001e20000100800 */
[----:B------:R-:W-:Y:S02]  /*2aa0*/  VIADD R12, R19, 0x1ee ;  /* 0x000001ee130c7836 */ /* 0x000fe40000000000 */
[--C-:B------:R-:W-:Y:S01]  /*2ab0*/  @!P2 IMAD.IADD R21, R21, 0x1, -R8.reuse ;  /* 0x000000011515a824 */ /* 0x100fe200078e0a08 */
[----:B------:R-:W-:Y:S01]  /*2ac0*/  IABS R11, R0 ;  /* 0x00000000000b7213 */ /* 0x000fe20000000000 */
[----:B------:R-:W-:Y:S01]  /*2ad0*/  IMAD.MOV.U32 R16, RZ, RZ, R9 ;  /* 0x000000ffff107224 */ /* 0x000fe200078e0009 */
[----:B------:R-:W-:Y:S01]  /*2ae0*/  IABS R14, R12 ;  /* 0x0000000c000e7213 */ /* 0x000fe20000000000 */
[----:B------:R-:W-:Y:S01]  /*2af0*/  @!P4 IMAD.IADD R17, R17, 0x1, -R8 ;  /* 0x000000011111c824 */ /* 0x000fe200078e0a08 */
[----:B------:R-:W-:Y:S01]  /*2b00*/  ISETP.GE.AND P2, PT, R13, RZ, PT ;  /* 0x000000ff0d00720c */ /* 0x000fe20003f46270 */
[----:B------:R-:W-:Y:S01]  /*2b10*/  IMAD.HI.U32 R10, R20, R11, RZ ;  /* 0x0000000b140a7227 */ /* 0x000fe200078e00ff */
[----:B------:R-:W-:-:S03]  /*2b20*/  ISETP.GT.U32.AND P4, PT, R8, R21, PT ;  /* 0x000000150800720c */ /* 0x000fc60003f84070 */
[----:B------:R-:W-:Y:S02]  /*2b30*/  IMAD.MOV.U32 R13, RZ, RZ, R14 ;  /* 0x000000ffff0d7224 */ /* 0x000fe400078e000e */
[----:B------:R-:W-:Y:S01]  /*2b40*/  @!P6 IMAD.IADD R15, R15, 0x1, -R8 ;  /* 0x000000010f0fe824 */ /* 0x000fe200078e0a08 */
[----:B------:R-:W-:Y:S01]  /*2b50*/  ISETP.GT.U32.AND P6, PT, R8, R17, PT ;  /* 0x000000110800720c */ /* 0x000fe20003fc4070 */
[----:B------:R-:W-:Y:S02]  /*2b60*/  IMAD.MOV R10, RZ, RZ, -R10 ;  /* 0x000000ffff0a7224 */ /* 0x000fe400078e0a0a */
[----:B------:R-:W-:-:S04]  /*2b70*/  IMAD.HI.U32 R9, R20, R13, RZ ;  /* 0x0000000d14097227 */ /* 0x000fc800078e00ff */
[C---:B------:R-:W-:Y:S02]  /*2b80*/  IMAD R11, R8.reuse, R10, R11 ;  /* 0x0000000a080b7224 */ /* 0x040fe400078e020b */
[----:B------:R-:W-:Y:S02]  /*2b90*/  IMAD.MOV R14, RZ, RZ, -R9 ;  /* 0x000000ffff0e7224 */ /* 0x000fe400078e0a09 */
[----:B------:R-:W-:Y:S01]  /*2ba0*/  @!P4 IMAD.IADD R21, R21, 0x1, -R8 ;  /* 0x000000011515c824 */ /* 0x000fe200078e0a08 */
[C---:B------:R-:W-:Y:S01]  /*2bb0*/  ISETP.GT.U32.AND P4, PT, R8.reuse, R11, PT ;  /* 0x0000000b0800720c */ /* 0x040fe20003f84070 */
[C---:B------:R-:W-:Y:S02]  /*2bc0*/  IMAD R14, R8.reuse, R14, R13 ;  /* 0x0000000e080e7224 */ /* 0x040fe400078e020d */
[----:B------:R-:W-:Y:S01]  /*2bd0*/  @!P0 IMAD.MOV R16, RZ, RZ, -R16 ;  /* 0x000000ffff108224 */ /* 0x000fe200078e0a10 */
[C---:B------:R-:W-:Y:S01]  /*2be0*/  ISETP.GT.U32.AND P0, PT, R8.reuse, R15, PT ;  /* 0x0000000f0800720c */ /* 0x040fe20003f04070 */
[----:B------:R-:W-:Y:S01]  /*2bf0*/  @!P6 IMAD.IADD R17, R17, 0x1, -R8 ;  /* 0x000000011111e824 */ /* 0x000fe200078e0a08 */
[----:B------:R-:W-:Y:S01]  /*2c00*/  ISETP.GT.U32.AND P6, PT, R8, R14, PT ;  /* 0x0000000e0800720c */ /* 0x000fe20003fc4070 */
[----:B------:R-:W-:Y:S01]  /*2c10*/  VIADD R10, R19, 0x1ea ;  /* 0x000001ea130a7836 */ /* 0x000fe20000000000 */
[----:B------:R1:W-:Y:S01]  /*2c20*/  STL [R1+0x48], R16 ;  /* 0x0000481001007387 */ /* 0x0003e20000100800 */
[----:B0-----:R-:W-:-:S02]  /*2c30*/  IMAD.MOV.U32 R6, RZ, RZ, R23 ;  /* 0x000000ffff067224 */ /* 0x001fc400078e0017 */
[----:B------:R-:W-:Y:S01]  /*2c40*/  IMAD.MOV.U32 R5, RZ, RZ, R21 ;  /* 0x000000ffff057224 */ /* 0x000fe200078e0015 */
[----:B------:R-:W-:Y:S01]  /*2c50*/  IABS R13, R10 ;  /* 0x0000000a000d7213 */ /* 0x000fe20000000000 */
[----:B------:R-:W-:Y:S01]  /*2c60*/  @!P4 IMAD.IADD R11, R11, 0x1, -R8 ;  /* 0x000000010b0bc824 */ /* 0x000fe200078e0a08 */
[----:B------:R-:W-:Y:S01]  /*2c70*/  ISETP.GE.AND P4, PT, R12, RZ, PT ;  /* 0x000000ff0c00720c */ /* 0x000fe20003f86270 */
[----:B------:R-:W-:Y:S02]  /*2c80*/  @!P3 IMAD.MOV R6, RZ, RZ, -R6 ;  /* 0x000000ffff06b224 */ /* 0x000fe400078e0a06 */
[--C-:B------:R-:W-:Y:S01]  /*2c90*/  @!P0 IMAD.IADD R15, R15, 0x1, -R8.reuse ;  /* 0x000000010f0f8824 */ /* 0x100fe200078e0a08 */
[----:B-1----:R-:W-:Y:S01]  /*2ca0*/  IABS R16, R18 ;  /* 0x0000001200107213 */ /* 0x002fe20000000000 */
[----:B------:R-:W-:Y:S01]  /*2cb0*/  @!P6 IMAD.IADD R14, R14, 0x1, -R8 ;  /* 0x000000010e0ee824 */ /* 0x000fe200078e0a08 */
[----:B------:R-:W-:Y:S01]  /*2cc0*/  ISETP.GE.AND P0, PT, R0, RZ, PT ;  /* 0x000000ff0000720c */ /* 0x000fe20003f06270 */
[----:B------:R-:W-:Y:S01]  /*2cd0*/  IMAD.HI.U32 R0, R20, R13, RZ ;  /* 0x0000000d14007227 */ /* 0x000fe200078e00ff */
[----:B------:R-:W-:Y:S01]  /*2ce0*/  ISETP.GT.U32.AND P6, PT, R8, R11, PT ;  /* 0x0000000b0800720c */ /* 0x000fe20003fc4070 */
[----:B------:R0:W-:Y:S02]  /*2cf0*/  STL [R1+0x54], R6 ;  /* 0x0000540601007387 */ /* 0x0001e40000100800 */
[----:B------:R-:W-:-:S02]  /*2d00*/  IMAD.MOV.U32 R9, RZ, RZ, R16 ;  /* 0x000000ffff097224 */ /* 0x000fc400078e0010 */
[----:B------:R-:W-:Y:S01]  /*2d10*/  @!P1 IMAD.MOV R5, RZ, RZ, -R5 ;  /* 0x000000ffff059224 */ /* 0x000fe200078e0a05 */
[----:B------:R-:W-:Y:S01]  /*2d20*/  ISETP.GT.U32.AND P1, PT, R8, R14, PT ;  /* 0x0000000e0800720c */ /* 0x000fe20003f24070 */
[----:B------:R-:W-:-:S03]  /*2d30*/  IMAD.HI.U32 R22, R20, R9, RZ ;  /* 0x0000000914167227 */ /* 0x000fc600078e00ff */
[----:B------:R1:W-:Y:S01]  /*2d40*/  STL [R1+0x5c], R5 ;  /* 0x00005c0501007387 */ /* 0x0003e20000100800 */
[----:B------:R-:W-:Y:S02]  /*2d50*/  IMAD.MOV R24, RZ, RZ, -R22 ;  /* 0x000000ffff187224 */ /* 0x000fe400078e0a16 */
[----:B------:R-:W-:Y:S02]  /*2d60*/  VIADD R16, R19, 0x1e8 ;  /* 0x000001e813107836 */ /* 0x000fe40000000000 */
[C---:B------:R-:W-:Y:S02]  /*2d70*/  IMAD R12, R8.reuse, R24, R9 ;  /* 0x00000018080c7224 */ /* 0x040fe400078e0209 */
[----:B------:R-:W-:Y:S01]  /*2d80*/  IMAD.MOV R0, RZ, RZ, -R0 ;  /* 0x000000ffff007224 */ /* 0x000fe200078e0a00 */
[----:B------:R-:W-:Y:S01]  /*2d90*/  IABS R22, R16 ;  /* 0x0000001000167213 */ /* 0x000fe20000000000 */
[----:B0-----:R-:W-:Y:S01]  /*2da0*/  IMAD.MOV.U32 R6, RZ, RZ, R17 ;  /* 0x000000ffff067224 */ /* 0x001fe200078e0011 */
[----:B------:R-:W-:Y:S01]  /*2db0*/  ISETP.GT.U32.AND P3, PT, R8, R12, PT ;  /* 0x0000000c0800720c */ /* 0x000fe20003f64070 */
[----:B-1----:R-:W-:-:S02]  /*2dc0*/  IMAD.MOV.U32 R5, RZ, RZ, R15 ;  /* 0x000000ffff057224 */ /* 0x002fc400078e000f */
[----:B------:R-:W-:Y:S02]  /*2dd0*/  IMAD R0, R8, R0, R13 ;  /* 0x0000000008007224 */ /* 0x000fe400078e020d */
[----:B------:R-:W-:Y:S01]  /*2de0*/  @!P5 IMAD.MOV R6, RZ, RZ, -R6 ;  /* 0x000000ffff06d224 */ /* 0x000fe200078e0a06 */
[----:B------:R-:W-:Y:S01]  /*2df0*/  ISETP.GE.AND P5, PT, R18, RZ, PT ;  /* 0x000000ff1200720c */ /* 0x000fe20003fa6270 */
[----:B------:R-:W-:Y:S01]  /*2e00*/  @!P2 IMAD.MOV R5, RZ, RZ, -R5 ;  /* 0x000000ffff05a224 */ /* 0x000fe200078e0a05 */
[----:B------:R-:W-:Y:S01]  /*2e10*/  ISETP.GE.AND P2, PT, R10, RZ, PT ;  /* 0x000000ff0a00720c */ /* 0x000fe20003f46270 */
[----:B------:R-:W-:Y:S01]  /*2e20*/  @!P6 IMAD.IADD R11, R11, 0x1, -R8 ;  /* 0x000000010b0be824 */ /* 0x000fe200078e0a08 */
[----:B------:R-:W-:Y:S01]  /*2e30*/  ISETP.GT.U32.AND P6, PT, R8, R0, PT ;  /* 0x000000000800720c */ /* 0x000fe20003fc4070 */
[----:B------:R-:W-:Y:S01]  /*2e40*/  IMAD.MOV.U32 R9, RZ, RZ, R22 ;  /* 0x000000ffff097224 */ /* 0x000fe200078e0016 */
[----:B------:R-:W-:Y:S01]  /*2e50*/  STL [R1+0x64], R6 ;  /* 0x0000640601007387 */ /* 0x000fe20000100800 */
[----:B------:R-:W-:-:S02]  /*2e60*/  VIADD R10, R19, 0x1e6 ;  /* 0x000001e6130a7836 */ /* 0x000fc40000000000 */
[----:B------:R-:W-:Y:S01]  /*2e70*/  IMAD.HI.U32 R15, R20, R9, RZ ;  /* 0x00000009140f7227 */ /* 0x000fe200078e00ff */
[----:B------:R0:W-:Y:S02]  /*2e80*/  STL [R1+0x3c8], R5 ;  /* 0x0003c80501007387 */ /* 0x0001e40000100800 */
[----:B------:R-:W-:Y:S01]  /*2e90*/  IABS R23, R10 ;  /* 0x0000000a00177213 */ /* 0x000fe20000000000 */
[----:B------:R-:W-:Y:S02]  /*2ea0*/  IMAD.MOV R15, RZ, RZ, -R15 ;  /* 0x000000ffff0f7224 */ /* 0x000fe400078e0a0f */
[--C-:B------:R-:W-:Y:S01]  /*2eb0*/  @!P1 IMAD.IADD R14, R14, 0x1, -R8.reuse ;  /* 0x000000010e0e9824 */ /* 0x100fe200078e0a08 */
[----:B------:R-:W-:Y:S01]  /*2ec0*/  ISETP.GE.AND P1, PT, R16, RZ, PT ;  /* 0x000000ff1000720c */ /* 0x000fe20003f26270 */
[----:B------:R-:W-:Y:S01]  /*2ed0*/  @!P3 IMAD.IADD R12, R12, 0x1, -R8 ;  /* 0x000000010c0cb824 */ /* 0x000fe200078e0a08 */
[----:B------:R-:W-:Y:S01]  /*2ee0*/  ISETP.GE.AND P3, PT, R10, RZ, PT ;  /* 0x000000ff0a00720c */ /* 0x000fe20003f66270 */
[----:B------:R-:W-:-:S02]  /*2ef0*/  IMAD R24, R8, R15, R9 ;  /* 0x0000000f08187224 */ /* 0x000fc400078e0209 */
[----:B0-----:R-:W-:Y:S02]  /*2f00*/  IMAD.MOV.U32 R5, RZ, RZ, R11 ;  /* 0x000000ffff057224 */ /* 0x001fe400078e000b */
[----:B------:R-:W-:Y:S01]  /*2f10*/  @!P6 IMAD.IADD R0, R0, 0x1, -R8 ;  /* 0x000000010000e824 */ /* 0x000fe200078e0a08 */
[----:B------:R-:W-:Y:S01]  /*2f20*/  ISETP.GT.U32.AND P6, PT, R8, R12, PT ;  /* 0x0000000c0800720c */ /* 0x000fe20003fc4070 */
[----:B------:R-:W-:Y:S02]  /*2f30*/  @!P0 IMAD.MOV R5, RZ, RZ, -R5 ;  /* 0x000000ffff058224 */ /* 0x000fe400078e0a05 */
[----:B------:R-:W-:Y:S01]  /*2f40*/  IMAD.HI.U32 R11, R20, R23, RZ ;  /* 0x00000017140b7227 */ /* 0x000fe200078e00ff */
[----:B------:R-:W-:Y:S02]  /*2f50*/  ISETP.GT.U32.AND P0, PT, R8, R0, PT ;  /* 0x000000000800720c */ /* 0x000fe40003f04070 */
[----:B------:R0:W-:Y:S01]  /*2f60*/  STL [R1+0x3cc], R5 ;  /* 0x0003cc0501007387 */ /* 0x0001e20000100800 */
[----:B------:R-:W-:-:S02]  /*2f70*/  IMAD.MOV R11, RZ, RZ, -R11 ;  /* 0x000000ffff0b7224 */ /* 0x000fc400078e0a0b */
[C---:B------:R-:W-:Y:S02]  /*2f80*/  VIADD R10, R19.reuse, 0x1e4 ;  /* 0x000001e4130a7836 */ /* 0x040fe40000000000 */
[----:B------:R-:W-:Y:S02]  /*2f90*/  IMAD R23, R8, R11, R23 ;  /* 0x0000000b08177224 */ /* 0x000fe400078e0217 */
[----:B------:R-:W-:Y:S01]  /*2fa0*/  VIADD R13, R19, 0x1e2 ;  /* 0x000001e2130d7836 */ /* 0x000fe20000000000 */
[----:B------:R-:W-:Y:S01]  /*2fb0*/  IABS R17, R10 ;  /* 0x0000000a00117213 */ /* 0x000fe20000000000 */
[----:B------:R-:W-:Y:S01]  /*2fc0*/  @!P6 IMAD.IADD R12, R12, 0x1, -R8 ;  /* 0x000000010c0ce824 */ /* 0x000fe200078e0a08 */
[----:B------:R-:W-:Y:S01]  /*2fd0*/  ISETP.GT.U32.AND P6, PT, R8, R23, PT ;  /* 0x000000170800720c */ /* 0x000fe20003fc4070 */
[----:B0-----:R-:W-:Y:S01]  /*2fe0*/  IMAD.MOV.U32 R5, RZ, RZ, R14 ;  /* 0x000000ffff057224 */ /* 0x001fe200078e000e */
[----:B------:R-:W-:Y:S01]  /*2ff0*/  IABS R22, R13 ;  /* 0x0000000d00167213 */ /* 0x000fe20000000000 */
[----:B------:R-:W-:-:S04]  /*3000*/  IMAD.HI.U32 R14, R20, R17, RZ ;  /* 0x00000011140e7227 */ /* 0x000fc800078e00ff */
[----:B------:R-:W-:Y:S01]  /*3010*/  @!P4 IMAD.MOV R5, RZ, RZ, -R5 ;  /* 0x000000ffff05c224 */ /* 0x000fe200078e0a05 */
[----:B------:R-:W-:Y:S01]  /*3020*/  ISETP.GT.U32.AND P4, PT, R8, R24, PT ;  /* 0x000000180800720c */ /* 0x000fe20003f84070 */
[----:B------:R-:W-:-:S03]  /*3030*/  IMAD.HI.U32 R11, R20, R22, RZ ;  /* 0x00000016140b7227 */ /* 0x000fc600078e00ff */
[----:B------:R0:W-:Y:S01]  /*3040*/  STL [R1+0x3d0], R5 ;  /* 0x0003d00501007387 */ /* 0x0001e20000100800 */
[----:B------:R-:W-:Y:S01]  /*3050*/  @!P0 IMAD.IADD R0, R0, 0x1, -R8 ;  /* 0x0000000100008824 */ /* 0x000fe200078e0a08 */
[----:B------:R-:W-:Y:S01]  /*3060*/  ISETP.GE.AND P0, PT, R10, RZ, PT ;  /* 0x000000ff0a00720c */ /* 0x000fe20003f06270 */
[----:B------:R-:W-:Y:S02]  /*3070*/  IMAD.MOV R14, RZ, RZ, -R14 ;  /* 0x000000ffff0e7224 */ /* 0x000fe400078e0a0e */
[----:B------:R-:W-:Y:S02]  /*3080*/  VIADD R9, R19, 0x1e0 ;  /* 0x000001e013097836 */ /* 0x000fe40000000000 */
[----:B------:R-:W-:Y:S02]  /*3090*/  IMAD.MOV R11, RZ, RZ, -R11 ;  /* 0x000000ffff0b7224 */ /* 0x000fe400078e0a0b */
[----:B------:R-:W-:Y:S01]  /*30a0*/  @!P4 IMAD.IADD R24, R24, 0x1, -R8 ;  /* 0x000000011818c824 */ /* 0x000fe200078e0a08 */
[----:B------:R-:W-:Y:S01]  /*30b0*/  IABS R21, R9 ;  /* 0x0000000900157213 */ /* 0x000fe20000000000 */
[----:B0-----:R-:W-:Y:S01]  /*30c0*/  IMAD.MOV.U32 R5, RZ, RZ, R12 ;  /* 0x000000ffff057224 */ /* 0x001fe200078e000c */
[----:B------:R-:W-:Y:S01]  /*30d0*/  ISETP.GE.AND P4, PT, R13, RZ, PT ;  /* 0x000000ff0d00720c */ /* 0x000fe20003f86270 */
[----:B------:R-:W-:-:S02]  /*30e0*/  IMAD R17, R8, R14, R17 ;  /* 0x0000000e08117224 */ /* 0x000fc400078e0211 */
[----:B------:R-:W-:Y:S01]  /*30f0*/  @!P5 IMAD.MOV R5, RZ, RZ, -R5 ;  /* 0x000000ffff05d224 */ /* 0x000fe200078e0a05 */
[C---:B------:R-:W-:Y:S01]  /*3100*/  ISETP.GT.U32.AND P5, PT, R8.reuse, R24, PT ;  /* 0x000000180800720c */ /* 0x040fe20003fa4070 */
[----:B------:R-:W-:Y:S02]  /*3110*/  @!P6 IMAD.IADD R23, R23, 0x1, -R8 ;  /* 0x000000011717e824 */ /* 0x000fe400078e0a08 */
[----:B------:R-:W-:Y:S01]  /*3120*/  IMAD R22, R8, R11, R22 ;  /* 0x0000000b08167224 */ /* 0x000fe200078e0216 */
[----:B------:R0:W-:Y:S01]  /*3130*/  STL [R1+0x3d4], R5 ;  /* 0x0003d40501007387 */ /* 0x0001e20000100800 */
[----:B------:R-:W-:Y:S01]  /*3140*/  IMAD.HI.U32 R10, R20, R21, RZ ;  /* 0x00000015140a7227 */ /* 0x000fe200078e00ff */
[----:B------:R-:W-:-:S03]  /*3150*/  ISETP.GT.U32.AND P6, PT, R8, R23, PT ;  /* 0x000000170800720c */ /* 0x000fc60003fc4070 */
[----:B------:R-:W-:Y:S02]  /*3160*/  IMAD.MOV R10, RZ, RZ, -R10 ;  /* 0x000000ffff0a7224 */ /* 0x000fe400078e0a0a */
[----:B------:R-:W-:Y:S02]  /*3170*/  VIADD R13, R19, 0x1de ;  /* 0x000001de130d7836 */ /* 0x000fe40000000000 */
[----:B------:R-:W-:Y:S01]  /*3180*/  @!P5 IMAD.IADD R24, R24, 0x1, -R8 ;  /* 0x000000011818d824 */ /* 0x000fe200078e0a08 */
[C---:B------:R-:W-:Y:S01]  /*3190*/  ISETP.GT.U32.AND P5, PT, R8.reuse, R22, PT ;  /* 0x000000160800720c */ /* 0x040fe20003fa4070 */
[----:B0-----:R-:W-:Y:S01]  /*31a0*/  IMAD.MOV.U32 R5, RZ, RZ, R0 ;  /* 0x000000ffff057224 */ /* 0x001fe200078e0000 */
[----:B------:R-:W-:Y:S01]  /*31b0*/  IABS R15, R13 ;  /* 0x0000000d000f7213 */ /* 0x000fe20000000000 */
[C---:B------:R-:W-:Y:S02]  /*31c0*/  IMAD R21, R8.reuse, R10, R21 ;  /* 0x0000000a08157224 */ /* 0x040fe400078e0215 */
[----:B------:R-:W-:Y:S01]  /*31d0*/  @!P2 IMAD.MOV R5, RZ, RZ, -R5 ;  /* 0x000000ffff05a224 */ /* 0x000fe200078e0a05 */
[C---:B------:R-:W-:Y:S01]  /*31e0*/  ISETP.GT.U32.AND P2, PT, R8.reuse, R17, PT ;  /* 0x000000110800720c */ /* 0x040fe20003f44070 */
[--C-:B------:R-:W-:Y:S01]  /*31f0*/  @!P6 IMAD.IADD R23, R23, 0x1, -R8.reuse ;  /* 0x000000011717e824 */ /* 0x100fe200078e0a08 */
[----:B------:R-:W-:Y:S01]  /*3200*/  ISETP.GT.U32.AND P6, PT, R8, R21, PT ;  /* 0x000000150800720c */ /* 0x000fe20003fc4070 */
[----:B------:R-:W-:Y:S01]  /*3210*/  IMAD.HI.U32 R18, R20, R15, RZ ;  /* 0x0000000f14127227 */ /* 0x000fe200078e00ff */
[----:B------:R0:W-:Y:S03]  /*3220*/  STL [R1+0x3d8], R5 ;  /* 0x0003d80501007387 */ /* 0x0001e60000100800 */
[----:B------:R-:W-:-:S02]  /*3230*/  @!P5 IMAD.IADD R22, R22, 0x1, -R8 ;  /* 0x000000011616d824 */ /* 0x000fc400078e0a08 */
[----:B------:R-:W-:Y:S02]  /*3240*/  VIADD R0, R19, 0x1dc ;  /* 0x000001dc13007836 */ /* 0x000fe40000000000 */
[----:B------:R-:W-:Y:S02]  /*3250*/  IMAD.MOV R18, RZ, RZ, -R18 ;  /* 0x000000ffff127224 */ /* 0x000fe400078e0a12 */
[--C-:B------:R-:W-:Y:S01]  /*3260*/  @!P2 IMAD.IADD R17, R17, 0x1, -R8.reuse ;  /* 0x000000011111a824 */ /* 0x100fe200078e0a08 */
[----:B------:R-:W-:Y:S01]  /*3270*/  IABS R12, R0 ;  /* 0x00000000000c7213 */ /* 0x000fe20000000000 */
[----:B------:R-:W-:Y:S01]  /*3280*/  VIADD R14, R19, 0x1da ;  /* 0x000001da130e7836 */ /* 0x000fe20000000000 */
[----:B------:R-:W-:Y:S01]  /*3290*/  ISETP.GE.AND P2, PT, R9, RZ, PT ;  /* 0x000000ff0900720c */ /* 0x000fe20003f46270 */
[C---:B------:R-:W-:Y:S01]  /*32a0*/  IMAD R15, R8.reuse, R18, R15 ;  /* 0x00000012080f7224 */ /* 0x040fe200078e020f */
[C---:B------:R-:W-:Y:S01]  /*32b0*/  ISETP.GT.U32.AND P5, PT, R8.reuse, R17, PT ;  /* 0x000000110800720c */ /* 0x040fe20003fa4070 */
[----:B------:R-:W-:Y:S01]  /*32c0*/  @!P6 IMAD.IADD R21, R21, 0x1, -R8 ;  /* 0x000000011515e824 */ /* 0x000fe200078e0a08 */
[----:B------:R-:W-:Y:S01]  /*32d0*/  IABS R11, R14 ;  /* 0x0000000e000b7213 */ /* 0x000fe20000000000 */
[----:B------:R-:W-:Y:S01]  /*32e0*/  VIADD R16, R19, 0x1d8 ;  /* 0x000001d813107836 */ /* 0x000fe20000000000 */
[----:B------:R-:W-:Y:S01]  /*32f0*/  ISETP.GT.U32.AND P6, PT, R8, R22, PT ;  /* 0x000000160800720c */ /* 0x000fe20003fc4070 */
[----:B------:R-:W-:-:S03]  /*3300*/  IMAD.HI.U32 R9, R20, R12, RZ ;  /* 0x0000000c14097227 */ /* 0x000fc600078e00ff */
[----:B------:R-:W-:Y:S01]  /*3310*/  IABS R10, R16 ;  /* 0x00000010000a7213 */ /* 0x000fe20000000000 */
[----:B------:R-:W-:Y:S02]  /*3320*/  IMAD.MOV.U32 R6, RZ, RZ, R24 ;  /* 0x000000ffff067224 */ /* 0x000fe400078e0018 */
[----:B------:R-:W-:Y:S02]  /*3330*/  IMAD.MOV R9, RZ, RZ, -R9 ;  /* 0x000000ffff097224 */ /* 0x000fe400078e0a09 */
[----:B------:R-:W-:Y:S01]  /*3340*/  @!P5 IMAD.IADD R17, R17, 0x1, -R8 ;  /* 0x000000011111d824 */ /* 0x000fe200078e0a08 */
[----:B------:R-:W-:Y:S01]  /*3350*/  ISETP.GT.U32.AND P5, PT, R8, R15, PT ;  /* 0x0000000f0800720c */ /* 0x000fe20003fa4070 */
[----:B0-----:R-:W-:Y:S02]  /*3360*/  IMAD.MOV.U32 R5, RZ, RZ, R23 ;  /* 0x000000ffff057224 */ /* 0x001fe400078e0017 */
[----:B------:R-:W-:-:S04]  /*3370*/  IMAD.HI.U32 R18, R20, R11, RZ ;  /* 0x0000000b14127227 */ /* 0x000fc800078e00ff */
[----:B------:R-:W-:Y:S01]  /*3380*/  @!P1 IMAD.MOV R6, RZ, RZ, -R6 ;  /* 0x000000ffff069224 */ /* 0x000fe200078e0a06 */
[C---:B------:R-:W-:Y:S01]  /*3390*/  ISETP.GT.U32.AND P1, PT, R8.reuse, R21, PT ;  /* 0x000000150800720c */ /* 0x040fe20003f24070 */
[----:B------:R-:W-:Y:S01]  /*33a0*/  @!P3 IMAD.MOV R5, RZ, RZ, -R5 ;  /* 0x000000ffff05b224 */ /* 0x000fe200078e0a05 */
[----:B------:R-:W-:Y:S01]  /*33b0*/  ISETP.GE.AND P3, PT, R13, RZ, PT ;  /* 0x000000ff0d00720c */ /* 0x000fe20003f66270 */
[----:B------:R-:W-:Y:S01]  /*33c0*/  IMAD R12, R8, R9, R12 ;  /* 0x00000009080c7224 */ /* 0x000fe200078e020c */
[----:B------:R-:W-:Y:S01]  /*33d0*/  STL [R1+0x6c], R6 ;  /* 0x00006c0601007387 */ /* 0x000fe20000100800 */
[----:B------:R-:W-:Y:S02]  /*33e0*/  IMAD.MOV R18, RZ, RZ, -R18 ;  /* 0x000000ffff127224 */ /* 0x000fe400078e0a12 */
[----:B------:R-:W-:Y:S01]  /*33f0*/  IMAD.HI.U32 R9, R20, R10, RZ ;  /* 0x0000000a14097227 */ /* 0x000fe200078e00ff */
[----:B------:R0:W-:Y:S03]  /*3400*/  STL [R1+0x74], R5 ;  /* 0x0000740501007387 */ /* 0x0001e60000100800 */
[----:B------:R-:W-:Y:S01]  /*3410*/  @!P6 IMAD.IADD R22, R22, 0x1, -R8 ;  /* 0x000000011616e824 */ /* 0x000fe200078e0a08 */
[C---:B------:R-:W-:Y:S01]  /*3420*/  ISETP.GT.U32.AND P6, PT, R8.reuse, R12, PT ;  /* 0x0000000c0800720c */ /* 0x040fe20003fc4070 */
[----:B------:R-:W-:-:S02]  /*3430*/  IMAD R11, R8, R18, R11 ;  /* 0x00000012080b7224 */ /* 0x000fc400078e020b */
[----:B------:R-:W-:Y:S02]  /*3440*/  IMAD.MOV R9, RZ, RZ, -R9 ;  /* 0x000000ffff097224 */ /* 0x000fe400078e0a09 */
[----:B------:R-:W-:Y:S01]  /*3450*/  @!P5 IMAD.IADD R15, R15, 0x1, -R8 ;  /* 0x000000010f0fd824 */ /* 0x000fe200078e0a08 */
[C---:B------:R-:W-:Y:S01]  /*3460*/  ISETP.GT.U32.AND P5, PT, R8.reuse, R11, PT ;  /* 0x0000000b0800720c */ /* 0x040fe20003fa4070 */
[----:B0-----:R-:W-:Y:S02]  /*3470*/  IMAD.MOV.U32 R5, RZ, RZ, R17 ;  /* 0x000000ffff057224 */ /* 0x001fe400078e0011 */
[C---:B------:R-:W-:Y:S02]  /*3480*/  IMAD R10, R8.reuse, R9, R10 ;  /* 0x00000009080a7224 */ /* 0x040fe400078e020a */
[----:B------:R-:W-:Y:S01]  /*3490*/  @!P0 IMAD.MOV R5, RZ, RZ, -R5 ;  /* 0x000000ffff058224 */ /* 0x000fe200078e0a05 */
[----:B------:R-:W-:Y:S01]  /*34a0*/  ISETP.GT.U32.AND P0, PT, R8, R15, PT ;  /* 0x0000000f0800720c */ /* 0x000fe20003f04070 */
[----:B------:R-:W-:-:S02]  /*34b0*/  IMAD.MOV.U32 R6, RZ, RZ, R22 ;  /* 0x000000ffff067224 */ /* 0x000fc400078e0016 */
[----:B------:R-:W-:Y:S01]  /*34c0*/  VIADD R13, R19, 0x1d6 ;  /* 0x000001d6130d7836 */ /* 0x000fe20000000000 */
[----:B------:R0:W-:Y:S01]  /*34d0*/  STL [R1+0x3c4], R5 ;  /* 0x0003c40501007387 */ /* 0x0001e20000100800 */
[----:B------:R-:W-:Y:S01]  /*34e0*/  @!P1 IMAD.IADD R21, R21, 0x1, -R8 ;  /* 0x0000000115159824 */ /* 0x000fe200078e0a08 */
[----:B------:R-:W-:Y:S01]  /*34f0*/  ISETP.GE.AND P1, PT, R0, RZ, PT ;  /* 0x000000ff0000720c */ /* 0x000fe20003f26270 */
[----:B------:R-:W-:Y:S01]  /*3500*/  @!P4 IMAD.MOV R6, RZ, RZ, -R6 ;  /* 0x000000ffff06c224 */ /* 0x000fe200078e0a06 */
[----:B------:R-:W-:Y:S01]  /*3510*/  ISETP.GT.U32.AND P4, PT, R8, R10, PT ;  /* 0x0000000a0800720c */ /* 0x000fe20003f84070 */
[--C-:B------:R-:W-:Y:S01]  /*3520*/  @!P6 IMAD.IADD R12, R12, 0x1, -R8.reuse ;  /* 0x000000010c0ce824 */ /* 0x100fe200078e0a08 */
[----:B------:R-:W-:Y:S01]  /*3530*/  IABS R0, R13 ;  /* 0x0000000d00007213 */ /* 0x000fe20000000000 */
[----:B------:R-:W-:Y:S01]  /*3540*/  VIADD R9, R19, 0x1d4 ;  /* 0x000001d413097836 */ /* 0x000fe20000000000 */
[----:B------:R-:W-:Y:S01]  /*3550*/  STL [R1+0x7c], R6 ;  /* 0x00007c0601007387 */ /* 0x000fe20000100800 */
[----:B------:R-:W-:Y:S01]  /*3560*/  @!P5 IMAD.IADD R11, R11, 0x1, -R8 ;  /* 0x000000010b0bd824 */ /* 0x000fe200078e0a08 */
[----:B------:R-:W-:Y:S01]  /*3570*/  ISETP.GT.U32.AND P6, PT, R8, R12, PT ;  /* 0x0000000c0800720c */ /* 0x000fe20003fc4070 */
[----:B0-----:R-:W-:Y:S01]  /*3580*/  IMAD.MOV.U32 R5, RZ, RZ, R21 ;  /* 0x000000ffff057224 */ /* 0x001fe200078e0015 */
[----:B------:R-:W-:Y:S01]  /*3590*/  IABS R18, R9 ;  /* 0x0000000900127213 */ /* 0x000fe20000000000 */
[----:B------:R-:W-:Y:S01]  /*35a0*/  IMAD.HI.U32 R17, R20, R0, RZ ;  /* 0x0000000014117227 */ /* 0x000fe200078e00ff */
[----:B------:R-:W-:-:S03]  /*35b0*/  ISETP.GT.U32.AND P5, PT, R8, R11, PT ;  /* 0x0000000b0800720c */ /* 0x000fc60003fa4070 */
[----:B------:R-:W-:Y:S01]  /*35c0*/  @!P2 IMAD.MOV R5, RZ, RZ, -R5 ;  /* 0x000000ffff05a224 */ /* 0x000fe200078e0a05 */
[----:B------:R-:W-:Y:S01]  /*35d0*/  ISETP.GE.AND P2, PT, R14, RZ, PT ;  /* 0x000000ff0e00720c */ /* 0x000fe20003f46270 */
[--C-:B------:R-:W-:Y:S01]  /*35e0*/  @!P0 IMAD.IADD R15, R15, 0x1, -R8.reuse ;  /* 0x000000010f0f8824 */ /* 0x100fe200078e0a08 */
[----:B------:R-:W-:Y:S01]  /*35f0*/  ISETP.GE.AND P0, PT, R16, RZ, PT ;  /* 0x000000ff1000720c */ /* 0x000fe20003f06270 */
[----:B------:R-:W-:Y:S01]  /*3600*/  IMAD.MOV R17, RZ, RZ, -R17 ;  /* 0x000000ffff117224 */ /* 0x000fe200078e0a11 */
[----:B------:R0:W-:Y:S01]  /*3610*/  STL [R1+0x8c], R5 ;  /* 0x00008c0501007387 */ /* 0x0001e20000100800 */
[----:B------:R-:W-:Y:S01]  /*3620*/  @!P4 IMAD.IADD R10, R10, 0x1, -R8 ;  /* 0x000000010a0ac824 */ /* 0x000fe200078e0a08 */
[----:B------:R-:W-:Y:S01]  /*3630*/  ISETP.GE.AND P4, PT, R13, RZ, PT ;  /* 0x000000ff0d00720c */ /* 0x000fe20003f86270 */
[----:B------:R-:W-:Y:S02]  /*3640*/  IMAD.MOV.U32 R14, RZ, RZ, R18 ;  /* 0x000000ffff0e7224 */ /* 0x000fe400078e0012 */
[----:B------:R-:W-:-:S02]  /*3650*/  IMAD R0, R8, R17, R0 ;  /* 0x0000001108007224 */ /* 0x000fc400078e0200 */
[----:B------:R-:W-:-:S04]  /*3660*/  IMAD.HI.U32 R16, R20, R14, RZ ;  /* 0x0000000e14107227 */ /* 0x000fc800078e00ff */
[----:B0-----:R-:W-:Y:S02]  /*3670*/  IMAD.MOV.U32 R5, RZ, RZ, R15 ;  /* 0x000000ffff057224 */ /* 0x001fe400078e000f */
[----:B------:R-:W-:Y:S01]  /*3680*/  @!P6 IMAD.IADD R12, R12, 0x1, -R8 ;  /* 0x000000010c0ce824 */ /* 0x000fe200078e0a08 */
[C---:B------:R-:W-:Y:S01]  /*3690*/  ISETP.GT.U32.AND P6, PT, R8.reuse, R0, PT ;  /* 0x000000000800720c */ /* 0x040fe20003fc4070 */
[----:B------:R-:W-:Y:S01]  /*36a0*/  @!P3 IMAD.MOV R5, RZ, RZ, -R5 ;  /* 0x000000ffff05b224 */ /* 0x000fe200078e0a05 */
[C---:B------:R-:W-:Y:S01]  /*36b0*/  ISETP.GT.U32.AND P3, PT, R8.reuse, R10, PT ;  /* 0x0000000a0800720c */ /* 0x040fe20003f64070 */
[----:B------:R-:W-:Y:S02]  /*36c0*/  IMAD.MOV R16, RZ, RZ, -R16 ;  /* 0x000000ffff107224 */ /* 0x000fe400078e0a10 */
[----:B------:R-:W-:Y:S01]  /*36d0*/  @!P5 IMAD.IADD R11, R11, 0x1, -R8 ;  /* 0x000000010b0bd824 */ /* 0x000fe200078e0a08 */
[----:B------:R-:W-:Y:S01]  /*36e0*/  ISETP.GE.AND P5, PT, R9, RZ, PT ;  /* 0x000000ff0900720c */ /* 0x000fe20003fa6270 */
[----:B------:R-:W-:Y:S01]  /*36f0*/  IMAD R9, R8, R16, R14 ;  /* 0x0000001008097224 */ /* 0x000fe200078e020e */
[----:B------:R0:W-:Y:S01]  /*3700*/  STL [R1+0x94], R5 ;  /* 0x0000940501007387 */ /* 0x0001e20000100800 */
[----:B------:R-:W-:-:S02]  /*3710*/  VIADD R18, R19, 0x1d2 ;  /* 0x000001d213127836 */ /* 0x000fc40000000000 */
[----:B------:R-:W-:Y:S02]  /*3720*/  IMAD.MOV.U32 R6, RZ, RZ, R11 ;  /* 0x000000ffff067224 */ /* 0x000fe400078e000b */
[--C-:B------:R-:W-:Y:S02]  /*3730*/  @!P6 IMAD.IADD R0, R0, 0x1, -R8.reuse ;  /* 0x000000010000e824 */ /* 0x100fe400078e0a08 */
[----:B------:R-:W-:Y:S01]  /*3740*/  @!P3 IMAD.IADD R10, R10, 0x1, -R8 ;  /* 0x000000010a0ab824 */ /* 0x000fe200078e0a08 */
[C---:B------:R-:W-:Y:S01]  /*3750*/  ISETP.GT.U32.AND P3, PT, R8.reuse, R9, PT ;  /* 0x000000090800720c */ /* 0x040fe20003f64070 */
[----:B------:R-:W-:Y:S01]  /*3760*/  VIADD R14, R19, 0x1ce ;  /* 0x000001ce130e7836 */ /* 0x000fe20000000000 */
[----:B------:R-:W-:Y:S01]  /*3770*/  ISETP.GT.U32.AND P6, PT, R8, R0, PT ;  /* 0x000000000800720c */ /* 0x000fe20003fc4070 */
[----:B0-----:R-:W-:Y:S02]  /*3780*/  IMAD.MOV.U32 R5, RZ, RZ, R12 ;  /* 0x000000ffff057224 */ /* 0x001fe400078e000c */
[----:B------:R-:W-:-:S02]  /*3790*/  @!P2 IMAD.MOV R6, RZ, RZ, -R6 ;  /* 0x000000ffff06a224 */ /* 0x000fc400078e0a06 */
[----:B------:R-:W-:Y:S01]  /*37a0*/  @!P1 IMAD.MOV R5, RZ, RZ, -R5 ;  /* 0x000000ffff059224 */ /* 0x000fe200078e0a05 */
[----:B------:R-:W-:Y:S01]  /*37b0*/  ISETP.GE.AND P1, PT, R18, RZ, PT ;  /* 0x000000ff1200720c */ /* 0x000fe20003f26270 */
[C---:B------:R-:W-:Y:S01]  /*37c0*/  VIADD R15, R19.reuse, 0x1d0 ;  /* 0x000001d0130f7836 */ /* 0x040fe20000000000 */
[----:B------:R-:W-:Y:S01]  /*37d0*/  IABS R18, R18 ;  /* 0x0000001200127213 */ /* 0x000fe20000000000 */
[----:B------:R-:W-:Y:S01]  /*37e0*/  VIADD R13, R19, 0x1cc ;  /* 0x000001cc130d7836 */ /* 0x000fe20000000000 */
[----:B------:R0:W-:Y:S01]  /*37f0*/  STL [R1+0xc8], R5 ;  /* 0x0000c80501007387 */ /* 0x0001e20000100800 */
[----:B------:R-:W-:Y:S01]  /*3800*/  @!P3 IMAD.IADD R9, R9, 0x1, -R8 ;  /* 0x000000010909b824 */ /* 0x000fe200078e0a08 */
[----:B------:R-:W-:Y:S01]  /*3810*/  ISETP.GE.AND P2, PT, R15, RZ, PT ;  /* 0x000000ff0f00720c */ /* 0x000fe20003f46270 */
[----:B------:R-:W-:Y:S01]  /*3820*/  IMAD.HI.U32 R12, R20, R18, RZ ;  /* 0x00000012140c7227 */ /* 0x000fe200078e00ff */
[----:B------:R-:W-:Y:S01]  /*3830*/  STL [R1+0x3b8], R6 ;  /* 0x0003b80601007387 */ /* 0x000fe20000100800 */
[----:B------:R-:W-:-:S02]  /*3840*/  IABS R15, R15 ;  /* 0x0000000f000f7213 */ /* 0x000fc40000000000 */
[----:B------:R-:W-:Y:S01]  /*3850*/  ISETP.GT.U32.AND P3, PT, R8, R9, PT ;  /* 0x000000090800720c */ /* 0x000fe20003f64070 */
[----:B------:R-:W-:Y:S01]  /*3860*/  @!P6 IMAD.IADD R0, R0, 0x1, -R8 ;  /* 0x000000010000e824 */ /* 0x000fe200078e0a08 */
[----:B------:R-:W-:Y:S01]  /*3870*/  ISETP.GE.AND P6, PT, R13, RZ, PT ;  /* 0x000000ff0d00720c */ /* 0x000fe20003fc6270 */
[----:B0-----:R-:W-:Y:S01]  /*3880*/  IMAD.MOV.U32 R5, RZ, RZ, R10 ;  /* 0x000000ffff057224 */ /* 0x001fe200078e000a */
[----:B------:R-:W-:Y:S01]  /*3890*/  IABS R13, R13 ;  /* 0x0000000d000d7213 */ /* 0x000fe20000000000 */
[----:B------:R-:W-:Y:S02]  /*38a0*/  IMAD.MOV R12, RZ, RZ, -R12 ;  /* 0x000000ffff0c7224 */ /* 0x000fe400078e0a0c */
[----:B------:R-:W-:Y:S01]  /*38b0*/  @!P0 IMAD.MOV R5, RZ, RZ, -R5 ;  /* 0x000000ffff058224 */ /* 0x000fe200078e0a05 */
[----:B------:R-:W-:Y:S01]  /*38c0*/  ISETP.GE.AND P0, PT, R14, RZ, PT ;  /* 0x000000ff0e00720c */ /* 0x000fe20003f06270 */
[----:B------:R-:W-:Y:S01]  /*38d0*/  IMAD R18, R8, R12, R18 ;  /* 0x0000000c08127224 */ /* 0x000fe200078e0212 */
[----:B------:R-:W-:Y:S01]  /*38e0*/  IABS R14, R14 ;  /* 0x0000000e000e7213 */ /* 0x000fe20000000000 */
[C---:B------:R-:W-:Y:S01]  /*38f0*/  IMAD.HI.U32 R11, R20.reuse, R15, RZ ;  /* 0x0000000f140b7227 */ /* 0x040fe200078e00ff */
[----:B------:R0:W-:Y:S03]  /*3900*/  STL [R1+0x3bc], R5 ;  /* 0x0003bc0501007387 */ /* 0x0001e60000100800 */
[----:B------:R-:W-:-:S04]  /*3910*/  IMAD.HI.U32 R10, R20, R14, RZ ;  /* 0x0000000e140a7227 */ /* 0x000fc800078e00ff */
[----:B------:R-:W-:Y:S02]  /*3920*/  IMAD.MOV R10, RZ, RZ, -R10 ;  /* 0x000000ffff0a7224 */ /* 0x000fe400078e0a0a */
[----:B------:R-:W-:Y:S02]  /*3930*/  @!P3 IMAD.IADD R9, R9, 0x1, -R8 ;  /* 0x000000010909b824 */ /* 0x000fe400078e0a08 */
[----:B0-----:R-:W-:Y:S02]  /*3940*/  IMAD.MOV.U32 R5, RZ, RZ, R0 ;  /* 0x000000ffff057224 */ /* 0x001fe400078e0000 */
[C---:B------:R-:W-:Y:S02]  /*3950*/  IMAD R14, R8.reuse, R10, R14 ;  /* 0x0000000a080e7224 */ /* 0x040fe400078e020e */
[----:B------:R-:W-:Y:S01]  /*3960*/  @!P4 IMAD.MOV R5, RZ, RZ, -R5 ;  /* 0x000000ffff05c224 */ /* 0x000fe200078e0a05 */
[----:B------:R-:W-:Y:S01]  /*3970*/  ISETP.GT.U32.AND P4, PT, R8, R18, PT ;  /* 0x000000120800720c */ /* 0x000fe20003f84070 */
[----:B------:R-:W-:-:S02]  /*3980*/  IMAD.MOV R11, RZ, RZ, -R11 ;  /* 0x000000ffff0b7224 */ /* 0x000fc400078e0a0b */
[----:B------:R-:W-:Y:S01]  /*3990*/  VIADD R17, R19, 0x1c8 ;  /* 0x000001c813117836 */ /* 0x000fe20000000000 */
[----:B------:R0:W-:Y:S01]  /*39a0*/  STL [R1+0xe8], R5 ;  /* 0x0000e80501007387 */ /* 0x0001e20000100800 */
[----:B------:R-:W-:Y:S02]  /*39b0*/  IMAD R15, R8, R11, R15 ;  /* 0x0000000b080f7224 */ /* 0x000fe400078e020f */
[----:B------:R-:W-:Y:S01]  /*39c0*/  IMAD.HI.U32 R0, R20, R13, RZ ;  /* 0x0000000d14007227 */ /* 0x000fe200078e00ff */
[----:B------:R-:W-:Y:S02]  /*39d0*/  IABS R23, R17 ;  /* 0x0000001100177213 */ /* 0x000fe40000000000 */
[----:B------:R-:W-:Y:S01]  /*39e0*/  ISETP.GT.U32.AND P3, PT, R8, R15, PT ;  /* 0x0000000f0800720c */ /* 0x000fe20003f64070 */
[----:B------:R-:W-:Y:S02]  /*39f0*/  IMAD.MOV R0, RZ, RZ, -R0 ;  /* 0x000000ffff007224 */ /* 0x000fe400078e0a00 */
[----:B------:R-:W-:-:S02]  /*3a00*/  @!P4 IMAD.IADD R18, R18, 0x1, -R8 ;  /* 0x000000011212c824 */ /* 0x000fc400078e0a08 */
[----:B0-----:R-:W-:Y:S02]  /*3a10*/  IMAD.MOV.U32 R5, RZ, RZ, R9 ;  /* 0x000000ffff057224 */ /* 0x001fe400078e0009 */
[----:B------:R-:W-:Y:S01]  /*3a20*/  VIADD R24, R19, 0x1ca ;  /* 0x000001ca13187836 */ /* 0x000fe20000000000 */
[C---:B------:R-:W-:Y:S01]  /*3a30*/  ISETP.GT.U32.AND P4, PT, R8.reuse, R18, PT ;  /* 0x000000120800720c */ /* 0x040fe20003f84070 */
[----:B------:R-:W-:Y:S01]  /*3a40*/  @!P5 IMAD.MOV R5, RZ, RZ, -R5 ;  /* 0x000000ffff05d224 */ /* 0x000fe200078e0a05 */
[C---:B------:R-:W-:Y:S01]  /*3a50*/  ISETP.GT.U32.AND P5, PT, R8.reuse, R14, PT ;  /* 0x0000000e0800720c */ /* 0x040fe20003fa4070 */
[----:B------:R-:W-:Y:S01]  /*3a60*/  IMAD R13, R8, R0, R13 ;  /* 0x00000000080d7224 */ /* 0x000fe200078e020d */
[----:B------:R-:W-:Y:S01]  /*3a70*/  IABS R9, R24 ;  /* 0x0000001800097213 */ /* 0x000fe20000000000 */
[----:B------:R-:W-:Y:S01]  /*3a80*/  IMAD.HI.U32 R11, R20, R23, RZ ;  /* 0x00000017140b7227 */ /* 0x000fe200078e00ff */
[----:B------:R0:W-:Y:S03]  /*3a90*/  STL [R1+0xf0], R5 ;  /* 0x0000f00501007387 */ /* 0x0001e60000100800 */
[----:B------:R-:W-:-:S02]  /*3aa0*/  @!P3 IMAD.IADD R15, R15, 0x1, -R8 ;  /* 0x000000010f0fb824 */ /* 0x000fc400078e0a08 */
[----:B------:R-:W-:Y:S02]  /*3ab0*/  IMAD.MOV R11, RZ, RZ, -R11 ;  /* 0x000000ffff0b7224 */ /* 0x000fe400078e0a0b */
[--C-:B------:R-:W-:Y:S01]  /*3ac0*/  @!P4 IMAD.IADD R18, R18, 0x1, -R8.reuse ;  /* 0x000000011212c824 */ /* 0x100fe200078e0a08 */
[----:B------:R-:W-:Y:S01]  /*3ad0*/  ISETP.GT.U32.AND P4, PT, R8, R13, PT ;  /* 0x0000000d0800720c */ /* 0x000fe20003f84070 */
[----:B------:R-:W-:Y:S01]  /*3ae0*/  @!P5 IMAD.IADD R14, R14, 0x1, -R8 ;  /* 0x000000010e0ed824 */ /* 0x000fe200078e0a08 */
[C---:B------:R-:W-:Y:S01]  /*3af0*/  ISETP.GT.U32.AND P3, PT, R8.reuse, R15, PT ;  /* 0x0000000f0800720c */ /* 0x040fe20003f64070 */
[----:B------:R-:W-:Y:S02]  /*3b00*/  IMAD R23, R8, R11, R23 ;  /* 0x0000000b08177224 */ /* 0x000fe400078e0217 */
[----:B------:R-:W-:Y:S01]  /*3b10*/  IMAD.HI.U32 R16, R20, R9, RZ ;  /* 0x0000000914107227 */ /* 0x000fe200078e00ff */
[----:B------:R-:W-:-:S03]  /*3b20*/  ISETP.GT.U32.AND P5, PT, R8, R14, PT ;  /* 0x0000000e0800720c */ /* 0x000fc60003fa4070 */
[----:B------:R-:W-:Y:S02]  /*3b30*/  IMAD.MOV R16, RZ, RZ, -R16 ;  /* 0x000000ffff107224 */ /* 0x000fe400078e0a10 */
[----:B------:R-:W-:Y:S02]  /*3b40*/  VIADD R10, R19, 0x1c6 ;  /* 0x000001c6130a7836 */ /* 0x000fe40000000000 */
[----:B------:R-:W-:Y:S02]  /*3b50*/  IMAD R9, R8, R16, R9 ;  /* 0x0000001008097224 */ /* 0x000fe400078e0209 */
[----:B0-----:R-:W-:Y:S01]  /*3b60*/  IMAD.MOV.U32 R5, RZ, RZ, R18 ;  /* 0x000000ffff057224 */ /* 0x001fe200078e0012 */
[----:B------:R-:W-:Y:S01]  /*3b70*/  IABS R0, R10 ;  /* 0x0000000a00007213 */ /* 0x000fe20000000000 */
[--C-:B------:R-:W-:Y:S01]  /*3b80*/  @!P4 IMAD.IADD R13, R13, 0x1, -R8.reuse ;  /* 0x000000010d0dc824 */ /* 0x100fe200078e0a08 */
[----:B------:R-:W-:Y:S01]  /*3b90*/  ISETP.GE.AND P4, PT, R24, RZ, PT ;  /* 0x000000ff1800720c */ /* 0x000fe20003f86270 */
[----:B------:R-:W-:Y:S01]  /*3ba0*/  @!P5 IMAD.IADD R14, R14, 0x1, -R8 ;  /* 0x000000010e0ed824 */ /* 0x000fe200078e0a08 */
[----:B------:R-:W-:Y:S01]  /*3bb0*/  ISETP.GT.U32.AND P5, PT, R8, R23, PT ;  /* 0x000000170800720c */ /* 0x000fe20003fa4070 */
[----:B------:R-:W-:-:S02]  /*3bc0*/  VIADD R12, R19, 0x1c4 ;  /* 0x000001c4130c7836 */ /* 0x000fc40000000000 */
[----:B------:R-:W-:Y:S02]  /*3bd0*/  VIADD R11, R19, 0x1c2 ;  /* 0x000001c2130b7836 */ /* 0x000fe40000000000 */
[--C-:B------:R-:W-:Y:S01]  /*3be0*/  @!P3 IMAD.IADD R15, R15, 0x1, -R8.reuse ;  /* 0x000000010f0fb824 */ /* 0x100fe200078e0a08 */
[C---:B------:R-:W-:Y:S01]  /*3bf0*/  ISETP.GT.U32.AND P3, PT, R8.reuse, R9, PT ;  /* 0x000000090800720c */ /* 0x040fe20003f64070 */
[----:B------:R-:W-:Y:S01]  /*3c00*/  @!P1 IMAD.MOV R5, RZ, RZ, -R5 ;  /* 0x000000ffff059224 */ /* 0x000fe200078e0a05 */
[----:B------:R-:W-:Y:S01]  /*3c10*/  ISETP.GT.U32.AND P1, PT, R8, R13, PT ;  /* 0x0000000d0800720c */ /* 0x000fe20003f24070 */
[----:B------:R-:W-:Y:S01]  /*3c20*/  IMAD.HI.U32 R21, R20, R0, RZ ;  /* 0x0000000014157227 */ /* 0x000fe200078e00ff */
[----:B------:R-:W-:Y:S02]  /*3c30*/  IABS R22, R12 ;  /* 0x0000000c00167213 */ /* 0x000fe40000000000 */
[----:B------:R-:W-:Y:S01]  /*3c40*/  IABS R18, R11 ;  /* 0x0000000b00127213 */ /* 0x000fe20000000000 */
[----:B------:R-:W-:Y:S01]  /*3c50*/  @!P5 IMAD.IADD R23, R23, 0x1, -R8 ;  /* 0x000000011717d824 */ /* 0x000fe200078e0a08 */
[----:B------:R0:W-:Y:S01]  /*3c60*/  STL [R1+0x154], R5 ;  /* 0x0001540501007387 */ /* 0x0001e20000100800 */
[----:B------:R-:W-:-:S02]  /*3c70*/  IMAD.MOV R21, RZ, RZ, -R21 ;  /* 0x000000ffff157224 */ /* 0x000fc400078e0a15 */
[----:B------:R-:W-:Y:S01]  /*3c80*/  IMAD.HI.U32 R16, R20, R22, RZ ;  /* 0x0000001614107227 */ /* 0x000fe200078e00ff */
[----:B------:R-:W-:-:S03]  /*3c90*/  ISETP.GT.U32.AND P5, PT, R8, R23, PT ;  /* 0x000000170800720c */ /* 0x000fc60003fa4070 */
[----:B------:R-:W-:Y:S02]  /*3ca0*/  IMAD R0, R8, R21, R0 ;  /* 0x0000001508007224 */ /* 0x000fe400078e0200 */
[----:B------:R-:W-:Y:S02]  /*3cb0*/  IMAD.MOV R16, RZ, RZ, -R16 ;  /* 0x000000ffff107224 */ /* 0x000fe400078e0a10 */
[----:B0-----:R-:W-:Y:S02]  /*3cc0*/  IMAD.MOV.U32 R5, RZ, RZ, R15 ;  /* 0x000000ffff057224 */ /* 0x001fe400078e000f */
[----:B------:R-:W-:-:S04]  /*3cd0*/  IMAD.HI.U32 R15, R20, R18, RZ ;  /* 0x00000012140f7227 */ /* 0x000fc800078e00ff */
[----:B------:R-:W-:Y:S02]  /*3ce0*/  @!P2 IMAD.MOV R5, RZ, RZ, -R5 ;  /* 0x000000ffff05a224 */ /* 0x000fe400078e0a05 */
[--C-:B------:R-:W-:Y:S01]  /*3cf0*/  @!P3 IMAD.IADD R9, R9, 0x1, -R8.reuse ;  /* 0x000000010909b824 */ /* 0x100fe200078e0a08 */
[----:B------:R-:W-:Y:S01]  /*3d00*/  ISETP.GE.AND P3, PT, R17, RZ, PT ;  /* 0x000000ff1100720c */ /* 0x000fe20003f66270 */
[----:B------:R-:W-:Y:S01]  /*3d10*/  @!P1 IMAD.IADD R13, R13, 0x1, -R8 ;  /* 0x000000010d0d9824 */ /* 0x000fe200078e0a08 */
[----:B------:R0:W-:Y:S01]  /*3d20*/  STL [R1+0x158], R5 ;  /* 0x0001580501007387 */ /* 0x0001e20000100800 */
[----:B------:R-:W-:Y:S01]  /*3d30*/  IMAD.MOV R15, RZ, RZ, -R15 ;  /* 0x000000ffff0f7224 */ /* 0x000fe200078e0a0f */
[C---:B------:R-:W-:Y:S01]  /*3d40*/  ISETP.GT.U32.AND P1, PT, R8.reuse, R0, PT ;  /* 0x000000000800720c */ /* 0x040fe20003f24070 */
[C---:B------:R-:W-:Y:S01]  /*3d50*/  IMAD R22, R8.reuse, R16, R22 ;  /* 0x0000001008167224 */ /* 0x040fe200078e0216 */
[C---:B------:R-:W-:Y:S01]  /*3d60*/  ISETP.GT.U32.AND P2, PT, R8.reuse, R9, PT ;  /* 0x000000090800720c */ /* 0x040fe20003f44070 */
[----:B------:R-:W-:-:S02]  /*3d70*/  IMAD R18, R8, R15, R18 ;  /* 0x0000000f08127224 */ /* 0x000fc400078e0212 */
[----:B------:R-:W-:Y:S02]  /*3d80*/  IMAD.MOV.U32 R6, RZ, RZ, R14 ;  /* 0x000000ffff067224 */ /* 0x000fe400078e000e */
[----:B------:R-:W-:Y:S01]  /*3d90*/  @!P5 IMAD.IADD R23, R23, 0x1, -R8 ;  /* 0x000000011717d824 */ /* 0x000fe200078e0a08 */
[----:B------:R-:W-:Y:S01]  /*3da0*/  ISETP.GT.U32.AND P5, PT, R8, R18, PT ;  /* 0x000000120800720c */ /* 0x000fe20003fa4070 */
[----:B0-----:R-:W-:Y:S02]  /*3db0*/  IMAD.MOV.U32 R5, RZ, RZ, R13 ;  /* 0x000000ffff057224 */ /* 0x001fe400078e000d */
[----:B------:R-:W-:Y:S01]  /*3dc0*/  @!P0 IMAD.MOV R6, RZ, RZ, -R6 ;  /* 0x000000ffff068224 */ /* 0x000fe200078e0a06 */
[----:B------:R-:W-:Y:S01]  /*3dd0*/  ISETP.GE.AND P0, PT, R10, RZ, PT ;  /* 0x000000ff0a00720c */ /* 0x000fe20003f06270 */
[----:B------:R-:W-:Y:S01]  /*3de0*/  @!P6 IMAD.MOV R5, RZ, RZ, -R5 ;  /* 0x000000ffff05e224 */ /* 0x000fe200078e0a05 */
[----:B------:R-:W-:Y:S01]  /*3df0*/  ISETP.GT.U32.AND P6, PT, R8, R22, PT ;  /* 0x000000160800720c */ /* 0x000fe20003fc4070 */
[C---:B------:R-:W-:Y:S01]  /*3e00*/  VIADD R10, R19.reuse, 0x1c0 ;  /* 0x000001c0130a7836 */ /* 0x040fe20000000000 */
[----:B------:R-:W-:Y:S01]  /*3e10*/  STL [R1+0x15c], R6 ;  /* 0x00015c0601007387 */ /* 0x000fe20000100800 */
[----:B------:R-:W-:-:S02]  /*3e20*/  VIADD R14, R19, 0x1be ;  /* 0x000001be130e7836 */ /* 0x000fc40000000000 */
[--C-:B------:R-:W-:Y:S01]  /*3e30*/  @!P1 IMAD.IADD R0, R0, 0x1, -R8.reuse ;  /* 0x0000000100009824 */ /* 0x100fe200078e0a08 */
[----:B------:R-:W-:Y:S01]  /*3e40*/  ISETP.GE.AND P1, PT, R11, RZ, PT ;  /* 0x000000ff0b00720c */ /* 0x000fe20003f26270 */
[--C-:B------:R-:W-:Y:S01]  /*3e50*/  @!P2 IMAD.IADD R9, R9, 0x1, -R8.reuse ;  /* 0x000000010909a824 */ /* 0x100fe200078e0a08 */
[----:B------:R-:W-:Y:S01]  /*3e60*/  IABS R13, R10 ;  /* 0x0000000a000d7213 */ /* 0x000fe20000000000 */
[----:B------:R0:W-:Y:S01]  /*3e70*/  STL [R1+0x16c], R5 ;  /* 0x00016c0501007387 */ /* 0x0001e20000100800 */
[----:B------:R-:W-:Y:S01]  /*3e80*/  IABS R11, R14 ;  /* 0x0000000e000b7213 */ /* 0x000fe20000000000 */
[--C-:B------:R-:W-:Y:S01]  /*3e90*/  @!P5 IMAD.IADD R18, R18, 0x1, -R8.reuse ;  /* 0x000000011212d824 */ /* 0x100fe200078e0a08 */
[----:B------:R-:W-:Y:S01]  /*3ea0*/  ISETP.GE.AND P2, PT, R12, RZ, PT ;  /* 0x000000ff0c00720c */ /* 0x000fe20003f46270 */
[----:B------:R-:W-:Y:S01]  /*3eb0*/  @!P6 IMAD.IADD R22, R22, 0x1, -R8 ;  /* 0x000000011616e824 */ /* 0x000fe200078e0a08 */
[----:B------:R-:W-:Y:S01]  /*3ec0*/  ISETP.GT.U32.AND P6, PT, R8, R0, PT ;  /* 0x000000000800720c */ /* 0x000fe20003fc4070 */
[----:B------:R-:W-:-:S03]  /*3ed0*/  IMAD.HI.U32 R12, R20, R13, RZ ;  /* 0x0000000d140c7227 */ /* 0x000fc600078e00ff */
[C---:B------:R-:W-:Y:S01]  /*3ee0*/  ISETP.GT.U32.AND P5, PT, R8.reuse, R22, PT ;  /* 0x000000160800720c */ /* 0x040fe20003fa4070 */
[----:B0-----:R-:W-:Y:S02]  /*3ef0*/  IMAD.MOV.U32 R5, RZ, RZ, R9 ;  /* 0x000000ffff057224 */ /* 0x001fe400078e0009 */
[----:B------:R-:W-:Y:S02]  /*3f00*/  IMAD.MOV.U32 R9, RZ, RZ, R11 ;  /* 0x000000ffff097224 */ /* 0x000fe400078e000b */
[----:B------:R-:W-:Y:S01]  /*3f10*/  @!P4 IMAD.MOV R5, RZ, RZ, -R5 ;  /* 0x000000ffff05c224 */ /* 0x000fe200078e0a05 */
[----:B------:R-:W-:Y:S01]  /*3f20*/  ISETP.GT.U32.AND P4, PT, R8, R18, PT ;  /* 0x000000120800720c */ /* 0x000fe20003f84070 */
[----:B------:R-:W-:Y:S02]  /*3f30*/  IMAD.MOV R12, RZ, RZ, -R12 ;  /* 0x000000ffff0c7224 */ /* 0x000fe400078e0a0c */
[----:B------:R-:W-:Y:S01]  /*3f40*/  IMAD.HI.U32 R11, R20, R9, RZ ;  /* 0x00000009140b7227 */ /* 0x000fe200078e00ff */
[----:B------:R0:W-:Y:S03]  /*3f50*/  STL [R1+0x170], R5 ;  /* 0x0001700501007387 */ /* 0x0001e60000100800 */
[----:B------:R-:W-:-:S02]  /*3f60*/  IMAD R13, R8, R12, R13 ;  /* 0x0000000c080d7224 */ /* 0x000fc400078e020d */
[----:B------:R-:W-:Y:S02]  /*3f70*/  IMAD.MOV R11, RZ, RZ, -R11 ;  /* 0x000000ffff0b7224 */ /* 0x000fe400078e0a0b */
[--C-:B------:R-:W-:Y:S01]  /*3f80*/  @!P6 IMAD.IADD R0, R0, 0x1, -R8.reuse ;  /* 0x000000010000e824 */ /* 0x100fe200078e0a08 */
[C---:B------:R-:W-:Y:S01]  /*3f90*/  ISETP.GT.U32.AND P6, PT, R8.reuse, R13, PT ;  /* 0x0000000d0800720c */ /* 0x040fe20003fc4070 */
[----:B------:R-:W-:Y:S02]  /*3fa0*/  IMAD R9, R8, R11, R9 ;  /* 0x0000000b08097224 */ /* 0x000fe400078e0209 */
[C---:B------:R-:W-:Y:S02]  /*3fb0*/  VIADD R17, R19.reuse, 0x1bc ;  /* 0x000001bc13117836 */ /* 0x040fe40000000000 */
[--C-:B------:R-:W-:Y:S01]  /*3fc0*/  @!P4 IMAD.IADD R18, R18, 0x1, -R8.reuse ;  /* 0x000000011212c824 */ /* 0x100fe200078e0a08 */
[----:B------:R-:W-:Y:S01]  /*3fd0*/  ISETP.GT.U32.AND P4, PT, R8, R9, PT ;  /* 0x000000090800720c */ /* 0x000fe20003f84070 */
[----:B------:R-:W-:Y:S01]  /*3fe0*/  VIADD R16, R19, 0x1ba ;  /* 0x000001ba13107836 */ /* 0x000fe20000000000 */
[----:B------:R-:W-:Y:S01]  /*3ff0*/  IABS R15, R17 ;  /* 0x00000011000f7213 */ /* 0x000fe20000000000 */
[----:B------:R-:W-:Y:S01]  /*4000*/  @!P5 IMAD.IADD R22, R22, 0x1, -R8 ;  /* 0x000000011616d824 */ /* 0x000fe200078e0a08 */
[----:B------:R-:W-:Y:S01]  /*4010*/  ISETP.GE.AND P5, PT, R10, RZ, PT ;  /* 0x000000ff0a00720c */ /* 0x000fe20003fa6270 */
[----:B------:R-:W-:Y:S01]  /*4020*/  IMAD.MOV.U32 R6, RZ, RZ, R23 ;  /* 0x000000ffff067224 */ /* 0x000fe200078e0017 */
[----:B------:R-:W-:Y:S01]  /*4030*/  IABS R21, R16 ;  /* 0x0000001000157213 */ /* 0x000fe20000000000 */
[----:B------:R-:W-:-:S04]  /*4040*/  IMAD.HI.U32 R11, R20, R15, RZ ;  /* 0x0000000f140b7227 */ /* 0x000fc800078e00ff */
[----:B------:R-:W-:Y:S01]  /*4050*/  @!P6 IMAD.IADD R13, R13, 0x1, -R8 ;  /* 0x000000010d0de824 */ /* 0x000fe200078e0a08 */
[----:B------:R-:W-:Y:S01]  /*4060*/  ISETP.GE.AND P6, PT, R14, RZ, PT ;  /* 0x000000ff0e00720c */ /* 0x000fe20003fc6270 */
[----:B------:R-:W-:-:S04]  /*4070*/  IMAD.HI.U32 R12, R20, R21, RZ ;  /* 0x00000015140c7227 */ /* 0x000fc800078e00ff */
[----:B------:R-:W-:Y:S02]  /*4080*/  VIADD R10, R19, 0x1b8 ;  /* 0x000001b8130a7836 */ /* 0x000fe40000000000 */
[----:B------:R-:W-:Y:S02]  /*4090*/  IMAD.MOV R11, RZ, RZ, -R11 ;  /* 0x000000ffff0b7224 */ /* 0x000fe400078e0a0b */
[----:B------:R-:W-:Y:S01]  /*40a0*/  @!P4 IMAD.IADD R9, R9, 0x1, -R8 ;  /* 0x000000010909c824 */ /* 0x000fe200078e0a08 */
[C---:B------:R-:W-:Y:S01]  /*40b0*/  ISETP.GT.U32.AND P4, PT, R8.reuse, R13, PT ;  /* 0x0000000d0800720c */ /* 0x040fe20003f84070 */
[----:B0-----:R-:W-:Y:S02]  /*40c0*/  IMAD.MOV.U32 R5, RZ, RZ, R0 ;  /* 0x000000ffff057224 */ /* 0x001fe400078e0000 */
[----:B------:R-:W-:Y:S01]  /*40d0*/  @!P3 IMAD.MOV R6, RZ, RZ, -R6 ;  /* 0x000000ffff06b224 */ /* 0x000fe200078e0a06 */
[----:B------:R-:W-:Y:S01]  /*40e0*/  ISETP.GT.U32.AND P3, PT, R8, R9, PT ;  /* 0x000000090800720c */ /* 0x000fe20003f64070 */
[----:B------:R-:W-:-:S02]  /*40f0*/  IMAD.MOV R12, RZ, RZ, -R12 ;  /* 0x000000ffff0c7224 */ /* 0x000fc400078e0a0c */
[----:B------:R-:W-:Y:S01]  /*4100*/  VIADD R14, R19, 0x1b6 ;  /* 0x000001b6130e7836 */ /* 0x000fe20000000000 */
[----:B------:R0:W-:Y:S01]  /*4110*/  STL [R1+0x174], R6 ;  /* 0x0001740601007387 */ /* 0x0001e20000100800 */
[C---:B------:R-:W-:Y:S01]  /*4120*/  IMAD R15, R8.reuse, R11, R15 ;  /* 0x0000000b080f7224 */ /* 0x040fe200078e020f */
[----:B------:R-:W-:Y:S01]  /*4130*/  IABS R11, R10 ;  /* 0x0000000a000b7213 */ /* 0x000fe20000000000 */
[----:B------:R-:W-:Y:S02]  /*4140*/  @!P0 IMAD.MOV R5, RZ, RZ, -R5 ;  /* 0x000000ffff058224 */ /* 0x000fe400078e0a05 */
[----:B------:R-:W-:Y:S01]  /*4150*/  IMAD R21, R8, R12, R21 ;  /* 0x0000000c08157224 */ /* 0x000fe200078e0215 */
[----:B------:R-:W-:Y:S01]  /*4160*/  IABS R12, R14 ;  /* 0x0000000e000c7213 */ /* 0x000fe20000000000 */
[----:B------:R-:W-:Y:S01]  /*4170*/  IMAD.HI.U32 R0, R20, R11, RZ ;  /* 0x0000000b14007227 */ /* 0x000fe200078e00ff */
[----:B------:R-:W-:Y:S01]  /*4180*/  ISETP.GT.U32.AND P0, PT, R8, R15, PT ;  /* 0x0000000f0800720c */ /* 0x000fe20003f04070 */
[----:B------:R1:W-:Y:S02]  /*4190*/  STL [R1+0x178], R5 ;  /* 0x0001780501007387 */ /* 0x0003e40000100800 */
[----:B0-----:R-:W-:-:S02]  /*41a0*/  IMAD.MOV.U32 R6, RZ, RZ, R22 ;  /* 0x000000ffff067224 */ /* 0x001fc400078e0016 */
[----:B------:R-:W-:Y:S01]  /*41b0*/  @!P4 IMAD.IADD R13, R13, 0x1, -R8 ;  /* 0x000000010d0dc824 */ /* 0x000fe200078e0a08 */
[----:B------:R-:W-:Y:S01]  /*41c0*/  ISETP.GE.AND P4, PT, R16, RZ, PT ;  /* 0x000000ff1000720c */ /* 0x000fe20003f86270 */
[----:B------:R-:W-:Y:S01]  /*41d0*/  @!P2 IMAD.MOV R6, RZ, RZ, -R6 ;  /* 0x000000ffff06a224 */ /* 0x000fe200078e0a06 */
[----:B------:R-:W-:Y:S01]  /*41e0*/  ISETP.GT.U32.AND P2, PT, R8, R21, PT ;  /* 0x000000150800720c */ /* 0x000fe20003f44070 */
[----:B------:R-:W-:Y:S02]  /*41f0*/  IMAD.MOV R0, RZ, RZ, -R0 ;  /* 0x000000ffff007224 */ /* 0x000fe400078e0a00 */
[----:B-1----:R-:W-:Y:S01]  /*4200*/  IMAD.MOV.U32 R5, RZ, RZ, R18 ;  /* 0x000000ffff057224 */ /* 0x002fe200078e0012 */
[----:B------:R0:W-:Y:S01]  /*4210*/  STL [R1+0x17c], R6 ;  /* 0x00017c0601007387 */ /* 0x0001e20000100800 */
[----:B------:R-:W-:-:S04]  /*4220*/  IMAD.HI.U32 R18, R20, R12, RZ ;  /* 0x0000000c14127227 */ /* 0x000fc800078e00ff */
[----:B------:R-:W-:Y:S01]  /*4230*/  @!P1 IMAD.MOV R5, RZ, RZ, -R5 ;  /* 0x000000ffff059224 */ /* 0x000fe200078e0a05 */
[----:B------:R-:W-:Y:S01]  /*4240*/  ISETP.GE.AND P1, PT, R17, RZ, PT ;  /* 0x000000ff1100720c */ /* 0x000fe20003f26270 */
[----:B------:R-:W-:Y:S02]  /*4250*/  IMAD.MOV R18, RZ, RZ, -R18 ;  /* 0x000000ffff127224 */ /* 0x000fe400078e0a12 */
[--C-:B------:R-:W-:Y:S01]  /*4260*/  @!P3 IMAD.IADD R9, R9, 0x1, -R8.reuse ;  /* 0x000000010909b824 */ /* 0x100fe200078e0a08 */
[----:B------:R1:W-:Y:S01]  /*4270*/  STL [R1+0x180], R5 ;  /* 0x0001800501007387 */ /* 0x0003e20000100800 */
[----:B------:R-:W-:Y:S01]  /*4280*/  IMAD R11, R8, R0, R11 ;  /* 0x00000000080b7224 */ /* 0x000fe200078e020b */
[----:B------:R-:W-:Y:S01]  /*4290*/  ISETP.GE.AND P3, PT, R10, RZ, PT ;  /* 0x000000ff0a00720c */ /* 0x000fe20003f66270 */
[----:B0-----:R-:W-:Y:S02]  /*42a0*/  IMAD.MOV.U32 R6, RZ, RZ, R13 ;  /* 0x000000ffff067224 */ /* 0x001fe400078e000d */
[----:B------:R-:W-:-:S02]  /*42b0*/  @!P0 IMAD.IADD R15, R15, 0x1, -R8 ;  /* 0x000000010f0f8824 */ /* 0x000fc400078e0a08 */
[C---:B------:R-:W-:Y:S02]  /*42c0*/  IMAD R12, R8.reuse, R18, R12 ;  /* 0x00000012080c7224 */ /* 0x040fe400078e020c */
[----:B------:R-:W-:Y:S01]  /*42d0*/  @!P5 IMAD.MOV R6, RZ, RZ, -R6 ;  /* 0x000000ffff06d224 */ /* 0x000fe200078e0a06 */
[C---:B------:R-:W-:Y:S01]  /*42e0*/  ISETP.GT.U32.AND P5, PT, R8.reuse, R11, PT ;  /* 0x0000000b0800720c */ /* 0x040fe20003fa4070 */
[----:B-1----:R-:W-:Y:S01]  /*42f0*/  IMAD.MOV.U32 R5, RZ, RZ, R9 ;  /* 0x000000ffff057224 */ /* 0x002fe200078e0009 */
[C---:B------:R-:W-:Y:S01]  /*4300*/  ISETP.GT.U32.AND P0, PT, R8.reuse, R15, PT ;  /* 0x0000000f0800720c */ /* 0x040fe20003f04070 */
[--C-:B------:R-:W-:Y:S01]  /*4310*/  @!P2 IMAD.IADD R21, R21, 0x1, -R8.reuse ;  /* 0x000000011515a824 */ /* 0x100fe200078e0a08 */
[----:B------:R-:W-:Y:S01]  /*4320*/  STL [R1+0x184], R6 ;  /* 0x0001840601007387 */ /* 0x000fe20000100800 */
[----:B------:R-:W-:Y:S01]  /*4330*/  @!P6 IMAD.MOV R5, RZ, RZ, -R5 ;  /* 0x000000ffff05e224 */ /* 0x000fe200078e0a05 */
[C---:B------:R-:W-:Y:S01]  /*4340*/  ISETP.GT.U32.AND P6, PT, R8.reuse, R12, PT ;  /* 0x0000000c0800720c */ /* 0x040fe20003fc4070 */
[C---:B------:R-:W-:Y:S01]  /*4350*/  VIADD R0, R19.reuse, 0x1b4 ;  /* 0x000001b413007836 */ /* 0x040fe20000000000 */
[----:B------:R-:W-:Y:S01]  /*4360*/  ISETP.GT.U32.AND P2, PT, R8, R21, PT ;  /* 0x000000150800720c */ /* 0x000fe20003f44070 */
[C---:B------:R-:W-:Y:S01]  /*4370*/  VIADD R10, R19.reuse, 0x1b2 ;  /* 0x000001b2130a7836 */ /* 0x040fe20000000000 */
[----:B------:R0:W-:Y:S01]  /*4380*/  STL [R1+0x188], R5 ;  /* 0x0001880501007387 */ /* 0x0001e20000100800 */
[----:B------:R-:W-:Y:S01]  /*4390*/  VIADD R18, R19, 0x1b0 ;  /* 0x000001b013127836 */ /* 0x000fe20000000000 */
[----:B------:R-:W-:Y:S01]  /*43a0*/  IABS R13, R0 ;  /* 0x00000000000d7213 */ /* 0x000fe20000000000 */
[--C-:B------:R-:W-:Y:S01]  /*43b0*/  @!P5 IMAD.IADD R11, R11, 0x1, -R8.reuse ;  /* 0x000000010b0bd824 */ /* 0x100fe200078e0a08 */
[----:B------:R-:W-:Y:S01]  /*43c0*/  IABS R9, R10 ;  /* 0x0000000a00097213 */ /* 0x000fe20000000000 */
[----:B------:R-:W-:Y:S01]  /*43d0*/  @!P0 IMAD.IADD R15, R15, 0x1, -R8 ;  /* 0x000000010f0f8824 */ /* 0x000fe200078e0a08 */
[----:B------:R-:W-:Y:S01]  /*43e0*/  ISETP.GE.AND P0, PT, R14, RZ, PT ;  /* 0x000000ff0e00720c */ /* 0x000fe20003f06270 */
[----:B------:R-:W-:Y:S01]  /*43f0*/  IMAD.HI.U32 R14, R20, R13, RZ ;  /* 0x0000000d140e7227 */ /* 0x000fe200078e00ff */
[----:B------:R-:W-:-:S02]  /*4400*/  ISETP.GT.U32.AND P5, PT, R8, R11, PT ;  /* 0x0000000b0800720c */ /* 0x000fc40003fa4070 */
[----:B------:R-:W-:Y:S01]  /*4410*/  IABS R24, R18 ;  /* 0x0000001200187213 */ /* 0x000fe20000000000 */
[--C-:B------:R-:W-:Y:S02]  /*4420*/  @!P6 IMAD.IADD R12, R12, 0x1, -R8.reuse ;  /* 0x000000010c0ce824 */ /* 0x100fe400078e0a08 */
[----:B------:R-:W-:Y:S01]  /*4430*/  @!P2 IMAD.IADD R21, R21, 0x1, -R8 ;  /* 0x000000011515a824 */ /* 0x000fe200078e0a08 */
[----:B------:R-:W-:Y:S01]  /*4440*/  ISETP.GE.AND P2, PT, R0, RZ, PT ;  /* 0x000000ff0000720c */ /* 0x000fe20003f46270 */
[----:B------:R-:W-:Y:S01]  /*4450*/  IMAD.HI.U32 R0, R20, R9, RZ ;  /* 0x0000000914007227 */ /* 0x000fe200078e00ff */
[----:B------:R-:W-:-:S03]  /*4460*/  ISETP.GT.U32.AND P6, PT, R8, R12, PT ;  /* 0x0000000c0800720c */ /* 0x000fc60003fc4070 */
[----:B------:R-:W-:Y:S02]  /*4470*/  IMAD.MOV R14, RZ, RZ, -R14 ;  /* 0x000000ffff0e7224 */ /* 0x000fe400078e0a0e */
[----:B------:R-:W-:Y:S02]  /*4480*/  IMAD.MOV R0, RZ, RZ, -R0 ;  /* 0x000000ffff007224 */ /* 0x000fe400078e0a00 */
[C---:B------:R-:W-:Y:S02]  /*4490*/  IMAD R13, R8.reuse, R14, R13 ;  /* 0x0000000e080d7224 */ /* 0x040fe400078e020d */
[C---:B------:R-:W-:Y:S02]  /*44a0*/  IMAD R9, R8.reuse, R0, R9 ;  /* 0x0000000008097224 */ /* 0x040fe400078e0209 */
[--C-:B------:R-:W-:Y:S01]  /*44b0*/  @!P5 IMAD.IADD R11, R11, 0x1, -R8.reuse ;  /* 0x000000010b0bd824 */ /* 0x100fe200078e0a08 */
[----:B------:R-:W-:Y:S01]  /*44c0*/  ISETP.GT.U32.AND P5, PT, R8, R13, PT ;  /* 0x0000000d0800720c */ /* 0x000fe20003fa4070 */
[----:B------:R-:W-:Y:S01]  /*44d0*/  @!P6 IMAD.IADD R12, R12, 0x1, -R8 ;  /* 0x000000010c0ce824 */ /* 0x000fe200078e0a08 */
[----:B------:R-:W-:Y:S01]  /*44e0*/  ISETP.GT.U32.AND P6, PT, R8, R9, PT ;  /* 0x000000090800720c */ /* 0x000fe20003fc4070 */
[----:B------:R-:W-:-:S02]  /*44f0*/  VIADD R14, R19, 0x1ae ;  /* 0x000001ae130e7836 */ /* 0x000fc40000000000 */
[----:B0-----:R-:W-:Y:S02]  /*4500*/  IMAD.MOV.U32 R5, RZ, RZ, R15 ;  /* 0x000000ffff057224 */ /* 0x001fe400078e000f */
[C---:B------:R-:W-:Y:S01]  /*4510*/  VIADD R15, R19.reuse, 0x1ac ;  /* 0x000001ac130f7836 */ /* 0x040fe20000000000 */
[----:B------:R-:W-:Y:S01]  /*4520*/  IABS R23, R14 ;  /* 0x0000000e00177213 */ /* 0x000fe20000000000 */
[----:B------:R-:W-:Y:S01]  /*4530*/  @!P1 IMAD.MOV R5, RZ, RZ, -R5 ;  /* 0x000000ffff059224 */ /* 0x000fe200078e0a05 */
[----:B------:R-:W-:Y:S01]  /*4540*/  ISETP.GE.AND P1, PT, R10, RZ, PT ;  /* 0x000000ff0a00720c */ /* 0x000fe20003f26270 */
[----:B------:R-:W-:Y:S01]  /*4550*/  VIADD R10, R19, 0x1aa ;  /* 0x000001aa130a7836 */ /* 0x000fe20000000000 */
[----:B------:R-:W-:Y:S01]  /*4560*/  IABS R22, R15 ;  /* 0x0000000f00167213 */ /* 0x000fe20000000000 */
[--C-:B------:R-:W-:Y:S01]  /*4570*/  @!P5 IMAD.IADD R13, R13, 0x1, -R8.reuse ;  /* 0x000000010d0dd824 */ /* 0x100fe200078e0a08 */
[----:B------:R0:W-:Y:S01]  /*4580*/  STL [R1+0x18c], R5 ;  /* 0x00018c0501007387 */ /* 0x0001e20000100800 */
[----:B------:R-:W-:Y:S01]  /*4590*/  @!P6 IMAD.IADD R9, R9, 0x1, -R8 ;  /* 0x000000010909e824 */ /* 0x000fe200078e0a08 */
[----:B------:R-:W-:Y:S01]  /*45a0*/  IABS R16, R10 ;  /* 0x0000000a00107213 */ /* 0x000fe20000000000 */
[----:B------:R-:W-:Y:S01]  /*45b0*/  IMAD.HI.U32 R25, R20, R23, RZ ;  /* 0x0000001714197227 */ /* 0x000fe200078e00ff */
[----:B------:R-:W-:-:S03]  /*45c0*/  ISETP.GT.U32.AND P6, PT, R8, R13, PT ;  /* 0x0000000d0800720c */ /* 0x000fc60003fc4070 */
[----:B------:R-:W-:Y:S02]  /*45d0*/  IMAD.MOV R25, RZ, RZ, -R25 ;  /* 0x000000ffff197224 */ /* 0x000fe400078e0a19 */
[----:B------:R-:W-:-:S04]  /*45e0*/  IMAD.HI.U32 R17, R20, R22, RZ ;  /* 0x0000001614117227 */ /* 0x000fc800078e00ff */
[----:B0-----:R-:W-:Y:S02]  /*45f0*/  IMAD.MOV.U32 R5, RZ, RZ, R21 ;  /* 0x000000ffff057224 */ /* 0x001fe400078e0015 */
[----:B------:R-:W-:Y:S02]  /*4600*/  IMAD R23, R8, R25, R23 ;  /* 0x0000001908177224 */ /* 0x000fe400078e0217 */
[----:B------:R-:W-:Y:S01]  /*4610*/  @!P4 IMAD.MOV R5, RZ, RZ, -R5 ;  /* 0x000000ffff05c224 */ /* 0x000fe200078e0a05 */
[----:B------:R-:W-:Y:S01]  /*4620*/  ISETP.GE.AND P4, PT, R18, RZ, PT ;  /* 0x000000ff1200720c */ /* 0x000fe20003f86270 */
[----:B------:R-:W-:Y:S01]  /*4630*/  @!P6 IMAD.IADD R13, R13, 0x1, -R8 ;  /* 0x000000010d0de824 */ /* 0x000fe200078e0a08 */
[----:B------:R-:W-:Y:S01]  /*4640*/  ISETP.GT.U32.AND P6, PT, R8, R23, PT ;  /* 0x000000170800720c */ /* 0x000fe20003fc4070 */
[----:B------:R-:W-:Y:S01]  /*4650*/  IMAD.MOV R17, RZ, RZ, -R17 ;  /* 0x000000ffff117224 */ /* 0x000fe200078e0a11 */
[----:B------:R0:W-:Y:S01]  /*4660*/  STL [R1+0x194], R5 ;  /* 0x0001940501007387 */ /* 0x0001e20000100800 */
[----:B------:R-:W-:-:S04]  /*4670*/  IMAD.HI.U32 R0, R20, R24, RZ ;  /* 0x0000001814007227 */ /* 0x000fc800078e00ff */
[----:B------:R-:W-:Y:S02]  /*4680*/  IMAD R22, R8, R17, R22 ;  /* 0x0000001108167224 */ /* 0x000fe400078e0216 */
[----:B------:R-:W-:Y:S02]  /*4690*/  IMAD.MOV R0, RZ, RZ, -R0 ;  /* 0x000000ffff007224 */ /* 0x000fe400078e0a00 */
[----:B------:R-:W-:Y:S02]  /*46a0*/  IMAD.MOV.U32 R6, RZ, RZ, R12 ;  /* 0x000000ffff067224 */ /* 0x000fe400078e000c */
[----:B0-----:R-:W-:Y:S02]  /*46b0*/  IMAD.MOV.U32 R5, RZ, RZ, R11 ;  /* 0x000000ffff057224 */ /* 0x001fe400078e000b */
[----:B------:R-:W-:-:S04]  /*46c0*/  IMAD.HI.U32 R11, R20, R16, RZ ;  /* 0x00000010140b7227 */ /* 0x000fc800078e00ff */
[----:B------:R-:W-:Y:S01]  /*46d0*/  @!P3 IMAD.MOV R5, RZ, RZ, -R5 ;  /* 0x000000ffff05b224 */ /* 0x000fe200078e0a05 */
[C---:B------:R-:W-:Y:S01]  /*46e0*/  ISETP.GT.U32.AND P3, PT, R8.reuse, R9, PT ;  /* 0x000000090800720c */ /* 0x040fe20003f64070 */
[----:B------:R-:W-:Y:S02]  /*46f0*/  IMAD.MOV R11, RZ, RZ, -R11 ;  /* 0x000000ffff0b7224 */ /* 0x000fe400078e0a0b */
[----:B------:R-:W-:Y:S01]  /*4700*/  @!P6 IMAD.IADD R23, R23, 0x1, -R8 ;  /* 0x000000011717e824 */ /* 0x000fe200078e0a08 */
[----:B------:R0:W-:Y:S01]  /*4710*/  STL [R1+0x198], R5 ;  /* 0x0001980501007387 */ /* 0x0001e20000100800 */
[C---:B------:R-:W-:Y:S02]  /*4720*/  IMAD R21, R8.reuse, R11, R16 ;  /* 0x0000000b08157224 */ /* 0x040fe400078e0210 */
[C---:B------:R-:W-:Y:S02]  /*4730*/  IMAD R24, R8.reuse, R0, R24 ;  /* 0x0000000008187224 */ /* 0x040fe400078e0218 */
[C---:B------:R-:W-:Y:S01]  /*4740*/  VIADD R0, R19.reuse, 0x1a8 ;  /* 0x000001a813007836 */ /* 0x040fe20000000000 */
[C---:B------:R-:W-:Y:S01]  /*4750*/  ISETP.GT.U32.AND P6, PT, R8.reuse, R21, PT ;  /* 0x000000150800720c */ /* 0x040fe20003fc4070 */
[----:B------:R-:W-:Y:S01]  /*4760*/  VIADD R16, R19, 0x1a6 ;  /* 0x000001a613107836 */ /* 0x000fe20000000000 */
[C---:B------:R-:W-:Y:S01]  /*4770*/  ISETP.GT.U32.AND P5, PT, R8.reuse, R24, PT ;  /* 0x000000180800720c */ /* 0x040fe20003fa4070 */
[----:B------:R-:W-:Y:S01]  /*4780*/  @!P0 IMAD.MOV R6, RZ, RZ, -R6 ;  /* 0x000000ffff068224 */ /* 0x000fe200078e0a06 */
[----:B------:R-:W-:Y:S01]  /*4790*/  IABS R18, R0 ;  /* 0x0000000000127213 */ /* 0x000fe20000000000 */
[----:B0-----:R-:W-:Y:S01]  /*47a0*/  IMAD.MOV.U32 R5, RZ, RZ, R13 ;  /* 0x000000ffff057224 */ /* 0x001fe200078e000d */
[----:B------:R-:W-:Y:S01]  /*47b0*/  IABS R17, R16 ;  /* 0x0000001000117213 */ /* 0x000fe20000000000 */
[----:B------:R-:W-:Y:S01]  /*47c0*/  @!P3 IMAD.IADD R9, R9, 0x1, -R8 ;  /* 0x000000010909b824 */ /* 0x000fe200078e0a08 */
[----:B------:R-:W-:Y:S01]  /*47d0*/  STL [R1+0x19c], R6 ;  /* 0x00019c0601007387 */ /* 0x000fe20000100800 */
[----:B------:R-:W-:Y:S01]  /*47e0*/  @!P2 IMAD.MOV R5, RZ, RZ, -R5 ;  /* 0x000000ffff05a224 */ /* 0x000fe200078e0a05 */
[----:B------:R-:W-:Y:S01]  /*47f0*/  ISETP.GT.U32.AND P2, PT, R8, R22, PT ;  /* 0x000000160800720c */ /* 0x000fe20003f44070 */
[----:B------:R-:W-:Y:S01]  /*4800*/  IMAD.HI.U32 R12, R20, R18, RZ ;  /* 0x00000012140c7227 */ /* 0x000fe200078e00ff */
[----:B------:R-:W-:-:S02]  /*4810*/  ISETP.GE.AND P0, PT, R14, RZ, PT ;  /* 0x000000ff0e00720c */ /* 0x000fc40003f06270 */
[----:B------:R0:W-:Y:S01]  /*4820*/  STL [R1+0x1a0], R5 ;  /* 0x0001a00501007387 */ /* 0x0001e20000100800 */
[--C-:B------:R-:W-:Y:S01]  /*4830*/  @!P6 IMAD.IADD R21, R21, 0x1, -R8.reuse ;  /* 0x000000011515e824 */ /* 0x100fe200078e0a08 */
[----:B------:R-:W-:Y:S01]  /*4840*/  ISETP.GE.AND P3, PT, R15, RZ, PT ;  /* 0x000000ff0f00720c */ /* 0x000fe20003f66270 */
[----:B------:R-:W-:Y:S02]  /*4850*/  @!P5 IMAD.IADD R24, R24, 0x1, -R8 ;  /* 0x000000011818d824 */ /* 0x000fe400078e0a08 */
[----:B------:R-:W-:Y:S01]  /*4860*/  IMAD.MOV R12, RZ, RZ, -R12 ;  /* 0x000000ffff0c7224 */ /* 0x000fe200078e0a0c */
[C---:B------:R-:W-:Y:S01]  /*4870*/  ISETP.GT.U32.AND P6, PT, R8.reuse, R21, PT ;  /* 0x000000150800720c */ /* 0x040fe20003fc4070 */
[----:B------:R-:W-:Y:S01]  /*4880*/  VIADD R15, R19, 0x1a4 ;  /* 0x000001a4130f7836 */ /* 0x000fe20000000000 */
[----:B------:R-:W-:Y:S01]  /*4890*/  ISETP.GT.U32.AND P5, PT, R8, R24, PT ;  /* 0x000000180800720c */ /* 0x000fe20003fa4070 */
[----:B------:R-:W-:Y:S01]  /*48a0*/  @!P2 IMAD.IADD R22, R22, 0x1, -R8 ;  /* 0x000000011616a824 */ /* 0x000fe200078e0a08 */
[----:B------:R-:W-:Y:S01]  /*48b0*/  ISETP.GT.U32.AND P2, PT, R8, R23, PT ;  /* 0x000000170800720c */ /* 0x000fe20003f44070 */
[----:B0-----:R-:W-:-:S02]  /*48c0*/  IMAD.MOV.U32 R5, RZ, RZ, R9 ;  /* 0x000000ffff057224 */ /* 0x001fc400078e0009 */
[----:B------:R-:W-:-:S04]  /*48d0*/  IMAD.HI.U32 R9, R20, R17, RZ ;  /* 0x0000001114097227 */ /* 0x000fc800078e00ff */
[C---:B------:R-:W-:Y:S01]  /*48e0*/  IMAD R18, R8.reuse, R12, R18 ;  /* 0x0000000c08127224 */ /* 0x040fe200078e0212 */
[----:B------:R-:W-:Y:S01]  /*48f0*/  IABS R12, R15 ;  /* 0x0000000f000c7213 */ /* 0x000fe20000000000 */
[----:B------:R-:W-:Y:S02]  /*4900*/  IMAD.MOV R9, RZ, RZ, -R9 ;  /* 0x000000ffff097224 */ /* 0x000fe400078e0a09 */
[----:B------:R-:W-:Y:S01]  /*4910*/  @!P1 IMAD.MOV R5, RZ, RZ, -R5 ;  /* 0x000000ffff059224 */ /* 0x000fe200078e0a05 */
[C---:B------:R-:W-:Y:S01]  /*4920*/  ISETP.GT.U32.AND P1, PT, R8.reuse, R22, PT ;  /* 0x000000160800720c */ /* 0x040fe20003f24070 */
[--C-:B------:R-:W-:Y:S01]  /*4930*/  @!P2 IMAD.IADD R23, R23, 0x1, -R8.reuse ;  /* 0x000000011717a824 */ /* 0x100fe200078e0a08 */
[C---:B------:R-:W-:Y:S01]  /*4940*/  ISETP.GT.U32.AND P2, PT, R8.reuse, R18, PT ;  /* 0x000000120800720c */ /* 0x040fe20003f44070 */
[----:B------:R-:W-:Y:S01]  /*4950*/  IMAD R17, R8, R9, R17 ;  /* 0x0000000908117224 */ /* 0x000fe200078e0211 */
[----:B------:R0:W-:Y:S01]  /*4960*/  STL [R1+0x1a4], R5 ;  /* 0x0001a40501007387 */ /* 0x0001e20000100800 */
[----:B------:R-:W-:-:S02]  /*4970*/  @!P6 IMAD.IADD R21, R21, 0x1, -R8 ;  /* 0x000000011515e824 */ /* 0x000fc400078e0a08 */
[C---:B------:R-:W-:Y:S01]  /*4980*/  VIADD R14, R19.reuse, 0x1a2 ;  /* 0x000001a2130e7836 */ /* 0x040fe20000000000 */
[----:B------:R-:W-:Y:S01]  /*4990*/  ISETP.GT.U32.AND P6, PT, R8, R17, PT ;  /* 0x000000110800720c */ /* 0x000fe20003fc4070 */
[--C-:B------:R-:W-:Y:S01]  /*49a0*/  @!P5 IMAD.IADD R24, R24, 0x1, -R8.reuse ;  /* 0x000000011818d824 */ /* 0x100fe200078e0a08 */
[----:B------:R-:W-:Y:S01]  /*49b0*/  ISETP.GE.AND P5, PT, R10, RZ, PT ;  /* 0x000000ff0a00720c */ /* 0x000fe20003fa6270 */
[----:B------:R-:W-:Y:S01]  /*49c0*/  VIADD R13, R19, 0x1a0 ;  /* 0x000001a0130d7836 */ /* 0x000fe20000000000 */
[----:B------:R-:W-:Y:S01]  /*49d0*/  IABS R11, R14 ;  /* 0x0000000e000b7213 */ /* 0x000fe20000000000 */
[--C-:B------:R-:W-:Y:S01]  /*49e0*/  @!P1 IMAD.IADD R22, R22, 0x1, -R8.reuse ;  /* 0x0000000116169824 */ /* 0x100fe200078e0a08 */
[----:B------:R-:W-:Y:S01]  /*49f0*/  ISETP.GE.AND P1, PT, R0, RZ, PT ;  /* 0x000000ff0000720c */ /* 0x000fe20003f26270 */
[----:B------:R-:W-:Y:S01]  /*4a00*/  @!P2 IMAD.IADD R18, R18, 0x1, -R8 ;  /* 0x000000011212a824 */ /* 0x000fe200078e0a08 */
[----:B------:R-:W-:Y:S01]  /*4a10*/  IABS R10, R13 ;  /* 0x0000000d000a7213 */ /* 0x000fe20000000000 */
[----:B------:R-:W-:Y:S01]  /*4a20*/  IMAD.MOV.U32 R6, RZ, RZ, R24 ;  /* 0x000000ffff067224 */ /* 0x000fe200078e0018 */
[----:B------:R-:W-:Y:S01]  /*4a30*/  ISETP.GE.AND P2, PT, R16, RZ, PT ;  /* 0x000000ff1000720c */ /* 0x000fe20003f46270 */
[----:B------:R-:W-:-:S04]  /*4a40*/  IMAD.HI.U32 R0, R20, R12, RZ ;  /* 0x0000000c14007227 */ /* 0x000fc800078e00ff */
[----:B------:R-:W-:-:S04]  /*4a50*/  IMAD.HI.U32 R25, R20, R11, RZ ;  /* 0x0000000b14197227 */ /* 0x000fc800078e00ff */
[----:B0-----:R-:W-:Y:S02]  /*4a60*/  IMAD.MOV.U32 R5, RZ, RZ, R23 ;  /* 0x000000ffff057224 */ /* 0x001fe400078e0017 */
[----:B------:R-:W-:Y:S01]  /*4a70*/  @!P6 IMAD.IADD R17, R17, 0x1, -R8 ;  /* 0x000000011111e824 */ /* 0x000fe200078e0a08 */
[----:B------:R-:W-:Y:S01]  /*4a80*/  ISETP.GT.U32.AND P6, PT, R8, R18, PT ;  /* 0x000000120800720c */ /* 0x000fe20003fc4070 */
[----:B------:R-:W-:Y:S02]  /*4a90*/  @!P4 IMAD.MOV R6, RZ, RZ, -R6 ;  /* 0x000000ffff06c224 */ /* 0x000fe400078e0a06 */
[----:B------:R-:W-:-:S03]  /*4aa0*/  IMAD.HI.U32 R9, R20, R10, RZ ;  /* 0x0000000a14097227 */ /* 0x000fc600078e00ff */
[----:B------:R0:W-:Y:S01]  /*4ab0*/  STL [R1+0x1a8], R6 ;  /* 0x0001a80601007387 */ /* 0x0001e20000100800 */
[----:B------:R-:W-:Y:S02]  /*4ac0*/  IMAD.MOV R0, RZ, RZ, -R0 ;  /* 0x000000ffff007224 */ /* 0x000fe400078e0a00 */
[----:B------:R-:W-:Y:S02]  /*4ad0*/  IMAD.MOV R25, RZ, RZ, -R25 ;  /* 0x000000ffff197224 */ /* 0x000fe400078e0a19 */
[----:B------:R-:W-:Y:S01]  /*4ae0*/  @!P0 IMAD.MOV R5, RZ, RZ, -R5 ;  /* 0x000000ffff058224 */ /* 0x000fe200078e0a05 */
[C---:B------:R-:W-:Y:S01]  /*4af0*/  ISETP.GT.U32.AND P0, PT, R8.reuse, R17, PT ;  /* 0x000000110800720c */ /* 0x040fe20003f04070 */
[----:B------:R-:W-:Y:S02]  /*4b00*/  IMAD.MOV R9, RZ, RZ, -R9 ;  /* 0x000000ffff097224 */ /* 0x000fe400078e0a09 */
[C---:B------:R-:W-:Y:S01]  /*4b10*/  IMAD R0, R8.reuse, R0, R12 ;  /* 0x0000000008007224 */ /* 0x040fe200078e020c */
[----:B------:R1:W-:Y:S01]  /*4b20*/  STL [R1+0x1ac], R5 ;  /* 0x0001ac0501007387 */ /* 0x0003e20000100800 */
[----:B------:R-:W-:-:S02]  /*4b30*/  IMAD R25, R8, R25, R11 ;  /* 0x0000001908197224 */ /* 0x000fc400078e020b */
[----:B0-----:R-:W-:Y:S01]  /*4b40*/  IMAD.MOV.U32 R6, RZ, RZ, R22 ;  /* 0x000000ffff067224 */ /* 0x001fe200078e0016 */
[C---:B------:R-:W-:Y:S01]  /*4b50*/  ISETP.GT.U32.AND P4, PT, R8.reuse, R0, PT ;  /* 0x000000000800720c */ /* 0x040fe20003f84070 */
[C---:B------:R-:W-:Y:S02]  /*4b60*/  VIADD R11, R19.reuse, 0x19e ;  /* 0x0000019e130b7836 */ /* 0x040fe40000000000 */
[C---:B------:R-:W-:Y:S02]  /*4b70*/  IMAD R9, R8.reuse, R9, R10 ;  /* 0x0000000908097224 */ /* 0x040fe400078e020a */
[----:B------:R-:W-:Y:S01]  /*4b80*/  @!P3 IMAD.MOV R6, RZ, RZ, -R6 ;  /* 0x000000ffff06b224 */ /* 0x000fe200078e0a06 */
[----:B------:R-:W-:Y:S01]  /*4b90*/  ISETP.GT.U32.AND P3, PT, R8, R25, PT ;  /* 0x000000190800720c */ /* 0x000fe20003f64070 */
[----:B-1----:R-:W-:Y:S01]  /*4ba0*/  IMAD.MOV.U32 R5, RZ, RZ, R21 ;  /* 0x000000ffff057224 */ /* 0x002fe200078e0015 */
[----:B------:R-:W-:Y:S01]  /*4bb0*/  IABS R16, R11 ;  /* 0x0000000b00107213 */ /* 0x000fe20000000000 */
[----:B------:R-:W-:Y:S01]  /*4bc0*/  @!P6 IMAD.IADD R18, R18, 0x1, -R8 ;  /* 0x000000011212e824 */ /* 0x000fe200078e0a08 */
[----:B------:R-:W-:Y:S01]  /*4bd0*/  ISETP.GT.U32.AND P6, PT, R8, R9, PT ;  /* 0x000000090800720c */ /* 0x000fe20003fc4070 */
[----:B------:R-:W-:Y:S01]  /*4be0*/  @!P5 IMAD.MOV R5, RZ, RZ, -R5 ;  /* 0x000000ffff05d224 */ /* 0x000fe200078e0a05 */
[----:B------:R-:W-:Y:S01]  /*4bf0*/  STL [R1+0x1b0], R6 ;  /* 0x0001b00601007387 */ /* 0x000fe20000100800 */
[----:B------:R-:W-:Y:S01]  /*4c00*/  VIADD R10, R19, 0x19c ;  /* 0x0000019c130a7836 */ /* 0x000fe20000000000 */
[----:B------:R-:W-:Y:S01]  /*4c10*/  ISETP.GE.AND P5, PT, R15, RZ, PT ;  /* 0x000000ff0f00720c */ /* 0x000fe20003fa6270 */
[----:B------:R-:W-:Y:S01]  /*4c20*/  IMAD.HI.U32 R21, R20, R16, RZ ;  /* 0x0000001014157227 */ /* 0x000fe200078e00ff */
[----:B------:R0:W-:Y:S02]  /*4c30*/  STL [R1+0x1b4], R5 ;  /* 0x0001b40501007387 */ /* 0x0001e40000100800 */
[----:B------:R-:W-:Y:S01]  /*4c40*/  IABS R12, R10 ;  /* 0x0000000a000c7213 */ /* 0x000fe20000000000 */
[----:B------:R-:W-:-:S02]  /*4c50*/  IMAD.MOV R21, RZ, RZ, -R21 ;  /* 0x000000ffff157224 */ /* 0x000fc400078e0a15 */
[--C-:B------:R-:W-:Y:S01]  /*4c60*/  @!P0 IMAD.IADD R17, R17, 0x1, -R8.reuse ;  /* 0x0000000111118824 */ /* 0x100fe200078e0a08 */
[----:B------:R-:W-:Y:S01]  /*4c70*/  ISETP.GE.AND P0, PT, R14, RZ, PT ;  /* 0x000000ff0e00720c */ /* 0x000fe20003f06270 */
[--C-:B------:R-:W-:Y:S01]  /*4c80*/  @!P4 IMAD.IADD R0, R0, 0x1, -R8.reuse ;  /* 0x000000010000c824 */ /* 0x100fe200078e0a08 */
[----:B------:R-:W-:Y:S01]  /*4c90*/  ISETP.GE.AND P4, PT, R13, RZ, PT ;  /* 0x000000ff0d00720c */ /* 0x000fe20003f86270 */
[----:B------:R-:W-:Y:S02]  /*4ca0*/  @!P3 IMAD.IADD R25, R25, 0x1, -R8 ;  /* 0x000000011919b824 */ /* 0x000fe400078e0a08 */
[----:B0-----:R-:W-:Y:S01]  /*4cb0*/  IMAD.MOV.U32 R5, RZ, RZ, R18 ;  /* 0x000000ffff057224 */ /* 0x001fe200078e0012 */
[C---:B------:R-:W-:Y:S01]  /*4cc0*/  ISETP.GT.U32.AND P3, PT, R8.reuse, R0, PT ;  /* 0x000000000800720c */ /* 0x040fe20003f64070 */
[----:B------:R-:W-:Y:S02]  /*4cd0*/  IMAD R13, R8, R21, R16 ;  /* 0x00000015080d7224 */ /* 0x000fe400078e0210 */
[----:B------:R-:W-:-:S02]  /*4ce0*/  @!P1 IMAD.MOV R5, RZ, RZ, -R5 ;  /* 0x000000ffff059224 */ /* 0x000fc400078e0a05 */
[----:B------:R-:W-:Y:S01]  /*4cf0*/  @!P6 IMAD.IADD R9, R9, 0x1, -R8 ;  /* 0x000000010909e824 */ /* 0x000fe200078e0a08 */
[----:B------:R-:W-:Y:S01]  /*4d00*/  ISETP.GT.U32.AND P6, PT, R8, R25, PT ;  /* 0x000000190800720c */ /* 0x000fe20003fc4070 */
[----:B------:R-:W-:Y:S01]  /*4d10*/  IMAD.HI.U32 R14, R20, R12, RZ ;  /* 0x0000000c140e7227 */ /* 0x000fe200078e00ff */
[----:B------:R0:W-:Y:S02]  /*4d20*/  STL [R1+0x1b8], R5 ;  /* 0x0001b80501007387 */ /* 0x0001e40000100800 */
[C---:B------:R-:W-:Y:S01]  /*4d30*/  ISETP.GT.U32.AND P1, PT, R8.reuse, R9, PT ;  /* 0x000000090800720c */ /* 0x040fe20003f24070 */
[----:B------:R-:W-:Y:S02]  /*4d40*/  IMAD.MOV R14, RZ, RZ, -R14 ;  /* 0x000000ffff0e7224 */ /* 0x000fe400078e0a0e */
[----:B------:R-:W-:Y:S02]  /*4d50*/  VIADD R18, R19, 0x19a ;  /* 0x0000019a13127836 */ /* 0x000fe40000000000 */
[----:B------:R-:W-:-:S02]  /*4d60*/  IMAD R14, R8, R14, R12 ;  /* 0x0000000e080e7224 */ /* 0x000fc400078e020c */
[----:B------:R-:W-:Y:S01]  /*4d70*/  VIADD R15, R19, 0x198 ;  /* 0x00000198130f7836 */ /* 0x000fe20000000000 */
[----:B------:R-:W-:Y:S01]  /*4d80*/  IABS R12, R18 ;  /* 0x00000012000c7213 */ /* 0x000fe20000000000 */
[----:B0-----:R-:W-:Y:S02]  /*4d90*/  IMAD.MOV.U32 R5, RZ, RZ, R17 ;  /* 0x000000ffff057224 */ /* 0x001fe400078e0011 */
[--C-:B------:R-:W-:Y:S01]  /*4da0*/  @!P3 IMAD.IADD R0, R0, 0x1, -R8.reuse ;  /* 0x000000010000b824 */ /* 0x100fe200078e0a08 */
[----:B------:R-:W-:Y:S01]  /*4db0*/  ISETP.GE.AND P3, PT, R11, RZ, PT ;  /* 0x000000ff0b00720c */ /* 0x000fe20003f66270 */
[----:B------:R-:W-:Y:S01]  /*4dc0*/  @!P2 IMAD.MOV R5, RZ, RZ, -R5 ;  /* 0x000000ffff05a224 */ /* 0x000fe200078e0a05 */
[C---:B------:R-:W-:Y:S01]  /*4dd0*/  ISETP.GT.U32.AND P2, PT, R8.reuse, R13, PT ;  /* 0x0000000d0800720c */ /* 0x040fe20003f44070 */
[----:B------:R-:W-:Y:S01]  /*4de0*/  @!P6 IMAD.IADD R25, R25, 0x1, -R8 ;  /* 0x000000011919e824 */ /* 0x000fe200078e0a08 */
[----:B------:R-:W-:Y:S01]  /*4df0*/  ISETP.GT.U32.AND P6, PT, R8, R14, PT ;  /* 0x0000000e0800720c */ /* 0x000fe20003fc4070 */
[----:B------:R-:W-:Y:S01]  /*4e00*/  IMAD.HI.U32 R21, R20, R12, RZ ;  /* 0x0000000c14157227 */ /* 0x000fe200078e00ff */
[----:B------:R0:W-:Y:S01]  /*4e10*/  STL [R1+0x1c0], R5 ;  /* 0x0001c00501007387 */ /* 0x0001e20000100800 */
[----:B------:R-:W-:-:S02]  /*4e20*/  IABS R11, R15 ;  /* 0x0000000f000b7213 */ /* 0x000fc40000000000 */
[----:B------:R-:W-:Y:S02]  /*4e30*/  IMAD.MOV R21, RZ, RZ, -R21 ;  /* 0x000000ffff157224 */ /* 0x000fe400078e0a15 */
[----:B------:R-:W-:Y:S02]  /*4e40*/  VIADD R16, R19, 0x196 ;  /* 0x0000019613107836 */ /* 0x000fe40000000000 */
[----:B------:R-:W-:-:S04]  /*4e50*/  IMAD.HI.U32 R17, R20, R11, RZ ;  /* 0x0000000b14117227 */ /* 0x000fc800078e00ff */
[----:B------:R-:W-:Y:S01]  /*4e60*/  @!P2 IMAD.IADD R13, R13, 0x1, -R8 ;  /* 0x000000010d0da824 */ /* 0x000fe200078e0a08 */
[----:B------:R-:W-:Y:S01]  /*4e70*/  ISETP.GE.AND P2, PT, R18, RZ, PT ;  /* 0x000000ff1200720c */ /* 0x000fe20003f46270 */
[----:B0-----:R-:W-:Y:S02]  /*4e80*/  IMAD.MOV.U32 R5, RZ, RZ, R0 ;  /* 0x000000ffff057224 */ /* 0x001fe400078e0000 */
[C---:B------:R-:W-:Y:S02]  /*4e90*/  IMAD R12, R8.reuse, R21, R12 ;  /* 0x00000015080c7224 */ /* 0x040fe400078e020c */
[----:B------:R-:W-:Y:S01]  /*4ea0*/  @!P5 IMAD.MOV R5, RZ, RZ, -R5 ;  /* 0x000000ffff05d224 */ /* 0x000fe200078e0a05 */
[----:B------:R-:W-:Y:S01]  /*4eb0*/  ISETP.GT.U32.AND P5, PT, R8, R13, PT ;  /* 0x0000000d0800720c */ /* 0x000fe20003fa4070 */
[----:B------:R-:W-:Y:S02]  /*4ec0*/  IMAD.MOV.U32 R6, RZ, RZ, R25 ;  /* 0x000000ffff067224 */ /* 0x000fe400078e0019 */
[--C-:B------:R-:W-:Y:S01]  /*4ed0*/  @!P1 IMAD.IADD R9, R9, 0x1, -R8.reuse ;  /* 0x0000000109099824 */ /* 0x100fe200078e0a08 */
[----:B------:R-:W-:Y:S01]  /*4ee0*/  ISETP.GE.AND P1, PT, R10, RZ, PT ;  /* 0x000000ff0a00720c */ /* 0x000fe20003f26270 */
[----:B------:R-:W-:Y:S01]  /*4ef0*/  IMAD.MOV R0, RZ, RZ, -R17 ;  /* 0x000000ffff007224 */ /* 0x000fe200078e0a11 */
[----:B------:R-:W-:Y:S01]  /*4f00*/  IABS R10, R16 ;  /* 0x00000010000a7213 */ /* 0x000fe20000000000 */
[----:B------:R-:W-:Y:S01]  /*4f10*/  @!P6 IMAD.IADD R14, R14, 0x1, -R8 ;  /* 0x000000010e0ee824 */ /* 0x000fe200078e0a08 */
[----:B------:R0:W-:Y:S01]  /*4f20*/  STL [R1+0x1c4], R5 ;  /* 0x0001c40501007387 */ /* 0x0001e20000100800 */
[----:B------:R-:W-:Y:S01]  /*4f30*/  @!P0 IMAD.MOV R6, RZ, RZ, -R6 ;  /* 0x000000ffff068224 */ /* 0x000fe200078e0a06 */
[C---:B------:R-:W-:Y:S01]  /*4f40*/  ISETP.GT.U32.AND P0, PT, R8.reuse, R12, PT ;  /* 0x0000000c0800720c */ /* 0x040fe20003f04070 */
[C---:B------:R-:W-:Y:S01]  /*4f50*/  IMAD R11, R8.reuse, R0, R11 ;  /* 0x00000000080b7224 */ /* 0x040fe200078e020b */
[----:B------:R-:W-:Y:S01]  /*4f60*/  ISETP.GT.U32.AND P6, PT, R8, R14, PT ;  /* 0x0000000e0800720c */ /* 0x000fe20003fc4070 */
[----:B------:R-:W-:Y:S01]  /*4f70*/  IMAD.HI.U32 R0, R20, R10, RZ ;  /* 0x0000000a14007227 */ /* 0x000fe200078e00ff */
[----:B------:R1:W-:Y:S03]  /*4f80*/  STL [R1+0x1c8], R6 ;  /* 0x0001c80601007387 */ /* 0x0003e60000100800 */
[----:B------:R-:W-:-:S02]  /*4f90*/  IMAD.MOV R0, RZ, RZ, -R0 ;  /* 0x000000ffff007224 */ /* 0x000fc400078e0a00 */
[----:B------:R-:W-:Y:S01]  /*4fa0*/  @!P5 IMAD.IADD R13, R13, 0x1, -R8 ;  /* 0x000000010d0dd824 */ /* 0x000fe200078e0a08 */
[C---:B------:R-:W-:Y:S01]  /*4fb0*/  ISETP.GT.U32.AND P5, PT, R8.reuse, R11, PT ;  /* 0x0000000b0800720c */ /* 0x040fe20003fa4070 */
[----:B------:R-:W-:Y:S02]  /*4fc0*/  IMAD R10, R8, R0, R10 ;  /* 0x00000000080a7224 */ /* 0x000fe400078e020a */
[----:B0-----:R-:W-:Y:S02]  /*4fd0*/  IMAD.MOV.U32 R5, RZ, RZ, R9 ;  /* 0x000000ffff057224 */ /* 0x001fe400078e0009 */
[----:B-1----:R-:W-:Y:S02]  /*4fe0*/  IMAD.MOV.U32 R6, RZ, RZ, R13 ;  /* 0x000000ffff067224 */ /* 0x002fe400078e000d */
[----:B------:R-:W-:Y:S02]  /*4ff0*/  @!P0 IMAD.IADD R12, R12, 0x1, -R8 ;  /* 0x000000010c0c8824 */ /* 0x000fe400078e0a08 */
[----:B------:R-:W-:Y:S01]  /*5000*/  @!P3 IMAD.MOV R6, RZ, RZ, -R6 ;  /* 0x000000ffff06b224 */ /* 0x000fe200078e0a06 */
[C---:B------:R-:W-:Y:S01]  /*5010*/  ISETP.GT.U32.AND P3, PT, R8.reuse, R10, PT ;  /* 0x0000000a0800720c */ /* 0x040fe20003f64070 */
[----:B------:R-:W-:Y:S01]  /*5020*/  @!P4 IMAD.MOV R5, RZ, RZ, -R5 ;  /* 0x000000ffff05c224 */ /* 0x000fe200078e0a05 */
[----:B------:R-:W-:Y:S01]  /*5030*/  ISETP.GT.U32.AND P0, PT, R8, R12, PT ;  /* 0x0000000c0800720c */ /* 0x000fe20003f04070 */
[----:B------:R-:W-:Y:S01]  /*5040*/  @!P6 IMAD.IADD R14, R14, 0x1, -R8 ;  /* 0x000000010e0ee824 */ /* 0x000fe200078e0a08 */
[----:B------:R-:W-:Y:S01]  /*5050*/  ISETP.GE.AND P6, PT, R16, RZ, PT ;  /* 0x000000ff1000720c */ /* 0x000fe20003fc6270 */
[----:B------:R-:W-:Y:S01]  /*5060*/  VIADD R16, R19, 0x194 ;  /* 0x0000019413107836 */ /* 0x000fe20000000000 */
[----:B------:R0:W-:Y:S01]  /*5070*/  STL [R1+0x1cc], R5 ;  /* 0x0001cc0501007387 */ /* 0x0001e20000100800 */
[----:B------:R-:W-:Y:S01]  /*5080*/  ISETP.GE.AND P4, PT, R15, RZ, PT ;  /* 0x000000ff0f00720c */ /* 0x000fe20003f86270 */
[----:B------:R-:W-:-:S02]  /*5090*/  VIADD R15, R19, 0x192 ;  /* 0x00000192130f7836 */ /* 0x000fc40000000000 */
[----:B------:R-:W-:Y:S01]  /*50a0*/  IABS R25, R16 ;  /* 0x0000001000197213 */ /* 0x000fe20000000000 */
[--C-:B------:R-:W-:Y:S01]  /*50b0*/  @!P5 IMAD.IADD R11, R11, 0x1, -R8.reuse ;  /* 0x000000010b0bd824 */ /* 0x100fe200078e0a08 */
[----:B------:R1:W-:Y:S01]  /*50c0*/  STL [R1+0x1dc], R6 ;  /* 0x0001dc0601007387 */ /* 0x0003e20000100800 */
[--C-:B------:R-:W-:Y:S01]  /*50d0*/  @!P3 IMAD.IADD R10, R10, 0x1, -R8.reuse ;  /* 0x000000010a0ab824 */ /* 0x100fe200078e0a08 */
[----:B------:R-:W-:Y:S01]  /*50e0*/  IABS R26, R15 ;  /* 0x0000000f001a7213 */ /* 0x000fe20000000000 */
[----:B------:R-:W-:Y:S01]  /*50f0*/  @!P0 IMAD.IADD R12, R12, 0x1, -R8 ;  /* 0x000000010c0c8824 */ /* 0x000fe200078e0a08 */
[----:B------:R-:W-:Y:S01]  /*5100*/  ISETP.GE.AND P0, PT, R15, RZ, PT ;  /* 0x000000ff0f00720c */ /* 0x000fe20003f06270 */
[----:B0-----:R-:W-:Y:S01]  /*5110*/  IMAD.MOV.U32 R5, RZ, RZ, R14 ;  /* 0x000000ffff057224 */ /* 0x001fe200078e000e */
[----:B------:R-:W-:Y:S01]  /*5120*/  ISETP.GT.U32.AND P3, PT, R8, R10, PT ;  /* 0x0000000a0800720c */ /* 0x000fe20003f64070 */
[----:B------:R-:W-:Y:S01]  /*5130*/  IMAD.HI.U32 R14, R20, R26, RZ ;  /* 0x0000001a140e7227 */ /* 0x000fe200078e00ff */
[----:B------:R-:W-:-:S03]  /*5140*/  ISETP.GT.U32.AND P5, PT, R8, R11, PT ;  /* 0x0000000b0800720c */ /* 0x000fc60003fa4070 */
[----:B------:R-:W-:Y:S01]  /*5150*/  @!P1 IMAD.MOV R5, RZ, RZ, -R5 ;  /* 0x000000ffff059224 */ /* 0x000fe200078e0a05 */
[----:B------:R-:W-:Y:S01]  /*5160*/  ISETP.GE.AND P1, PT, R16, RZ, PT ;  /* 0x000000ff1000720c */ /* 0x000fe20003f26270 */
[----:B------:R-:W-:-:S03]  /*5170*/  IMAD.HI.U32 R16, R20, R25, RZ ;  /* 0x0000001914107227 */ /* 0x000fc600078e00ff */
[----:B------:R0:W-:Y:S01]  /*5180*/  STL [R1+0x1e0], R5 ;  /* 0x0001e00501007387 */ /* 0x0001e20000100800 */
[----:B------:R-:W-:Y:S02]  /*5190*/  IMAD.MOV R15, RZ, RZ, -R16 ;  /* 0x000000ffff0f7224 */ /* 0x000fe400078e0a10 */
[----:B-1----:R-:W-:Y:S02]  /*51a0*/  IMAD.MOV.U32 R6, RZ, RZ, R12 ;  /* 0x000000ffff067224 */ /* 0x002fe400078e000c */
[C---:B------:R-:W-:Y:S02]  /*51b0*/  IMAD R25, R8.reuse, R15, R25 ;  /* 0x0000000f08197224 */ /* 0x040fe400078e0219 */
[----:B------:R-:W-:Y:S02]  /*51c0*/  IMAD.MOV R14, RZ, RZ, -R14 ;  /* 0x000000ffff0e7224 */ /* 0x000fe400078e0a0e */
[----:B------:R-:W-:Y:S01]  /*51d0*/  @!P2 IMAD.MOV R6, RZ, RZ, -R6 ;  /* 0x000000ffff06a224 */ /* 0x000fe200078e0a06 */
[C---:B------:R-:W-:Y:S01]  /*51e0*/  ISETP.GT.U32.AND P2, PT, R8.reuse, R25, PT ;  /* 0x000000190800720c */ /* 0x040fe20003f44070 */
[----:B------:R-:W-:-:S02]  /*51f0*/  IMAD R26, R8, R14, R26 ;  /* 0x0000000e081a7224 */ /* 0x000fc400078e021a */
[----:B------:R-:W-:Y:S01]  /*5200*/  VIADD R9, R19, 0x190 ;  /* 0x0000019013097836 */ /* 0x000fe20000000000 */
[----:B------:R-:W-:Y:S01]  /*5210*/  STL [R1+0x1e4], R6 ;  /* 0x0001e40601007387 */ /* 0x000fe20000100800 */
[--C-:B------:R-:W-:Y:S01]  /*5220*/  @!P3 IMAD.IADD R10, R10, 0x1, -R8.reuse ;  /* 0x000000010a0ab824 */ /* 0x100fe200078e0a08 */
[----:B------:R-:W-:Y:S01]  /*5230*/  ISETP.GT.U32.AND P3, PT, R8, R26, PT ;  /* 0x0000001a0800720c */ /* 0x000fe20003f64070 */
[--C-:B------:R-:W-:Y:S01]  /*5240*/  @!P5 IMAD.IADD R11, R11, 0x1, -R8.reuse ;  /* 0x000000010b0bd824 */ /* 0x100fe200078e0a08 */
[----:B------:R-:W-:Y:S01]  /*5250*/  IABS R0, R9 ;  /* 0x0000000900007213 */ /* 0x000fe20000000000 */
[----:B------:R-:W-:Y:S01]  /*5260*/  VIADD R14, R19, 0x18e ;  /* 0x0000018e130e7836 */ /* 0x000fe20000000000 */
[----:B------:R-:W-:Y:S01]  /*5270*/  ISETP.GE.AND P5, PT, R9, RZ, PT ;  /* 0x000000ff0900720c */ /* 0x000fe20003fa6270 */
[----:B0-----:R-:W-:Y:S02]  /*5280*/  IMAD.MOV.U32 R5, RZ, RZ, R11 ;  /* 0x000000ffff057224 */ /* 0x001fe400078e000b */
[----:B------:R-:W-:-:S02]  /*5290*/  @!P2 IMAD.IADD R25, R25, 0x1, -R8 ;  /* 0x000000011919a824 */ /* 0x000fc400078e0a08 */
[----:B------:R-:W-:-:S03]  /*52a0*/  IMAD.HI.U32 R13, R20, R0, RZ ;  /* 0x00000000140d7227 */ /* 0x000fc600078e00ff */
[----:B------:R-:W-:Y:S01]  /*52b0*/  ISETP.GT.U32.AND P2, PT, R8, R25, PT ;  /* 0x000000190800720c */ /* 0x000fe20003f44070 */
[----:B------:R-:W-:Y:S01]  /*52c0*/  @!P4 IMAD.MOV R5, RZ, RZ, -R5 ;  /* 0x000000ffff05c224 */ /* 0x000fe200078e0a05 */
[----:B------:R-:W-:Y:S01]  /*52d0*/  ISETP.GE.AND P4, PT, R14, RZ, PT ;  /* 0x000000ff0e00720c */ /* 0x000fe20003f86270 */
[----:B------:R-:W-:Y:S01]  /*52e0*/  IMAD.MOV R13, RZ, RZ, -R13 ;  /* 0x000000ffff0d7224 */ /* 0x000fe200078e0a0d */
[----:B------:R-:W-:Y:S01]  /*52f0*/  IABS R14, R14 ;  /* 0x0000000e000e7213 */ /* 0x000fe20000000000 */
[----:B------:R-:W-:Y:S01]  /*5300*/  VIADD R12, R19, 0x18c ;  /* 0x0000018c130c7836 */ /* 0x000fe20000000000 */
[----:B------:R0:W-:Y:S01]  /*5310*/  STL [R1+0x20c], R5 ;  /* 0x00020c0501007387 */ /* 0x0001e20000100800 */
[----:B------:R-:W-:Y:S02]  /*5320*/  @!P3 IMAD.IADD R26, R26, 0x1, -R8 ;  /* 0x000000011a1ab824 */ /* 0x000fe400078e0a08 */
[----:B------:R-:W-:Y:S01]  /*5330*/  IMAD R0, R8, R13, R0 ;  /* 0x0000000d08007224 */ /* 0x000fe200078e0200 */
[----:B------:R-:W-:Y:S01]  /*5340*/  IABS R17, R12 ;  /* 0x0000000c00117213 */ /* 0x000fe20000000000 */
[----:B------:R-:W-:Y:S01]  /*5350*/  IMAD.HI.U32 R15, R20, R14, RZ ;  /* 0x0000000e140f7227 */ /* 0x000fe200078e00ff */
[----:B------:R-:W-:-:S03]  /*5360*/  ISETP.GT.U32.AND P3, PT, R8, R26, PT ;  /* 0x0000001a0800720c */ /* 0x000fc60003f64070 */
[----:B------:R-:W-:Y:S02]  /*5370*/  VIADD R22, R19, 0x18a ;  /* 0x0000018a13167836 */ /* 0x000fe40000000000 */
[----:B0-----:R-:W-:Y:S02]  /*5380*/  IMAD.MOV.U32 R5, RZ, RZ, R10 ;  /* 0x000000ffff057224 */ /* 0x001fe400078e000a */
[----:B------:R-:W-:Y:S01]  /*5390*/  IMAD.HI.U32 R11, R20, R17, RZ ;  /* 0x00000011140b7227 */ /* 0x000fe200078e00ff */
[----:B------:R-:W-:-:S03]  /*53a0*/  IABS R16, R22 ;  /* 0x0000001600107213 */ /* 0x000fc60000000000 */
[----:B------:R-:W-:Y:S01]  /*53b0*/  @!P6 IMAD.MOV R5, RZ, RZ, -R5 ;  /* 0x000000ffff05e224 */ /* 0x000fe200078e0a05 */
[----:B------:R-:W-:Y:S01]  /*53c0*/  ISETP.GT.U32.AND P6, PT, R8, R0, PT ;  /* 0x000000000800720c */ /* 0x000fe20003fc4070 */
[----:B------:R-:W-:Y:S02]  /*53d0*/  IMAD.MOV R15, RZ, RZ, -R15 ;  /* 0x000000ffff0f7224 */ /* 0x000fe400078e0a0f */
[----:B------:R-:W-:Y:S01]  /*53e0*/  @!P2 IMAD.IADD R25, R25, 0x1, -R8 ;  /* 0x000000011919a824 */ /* 0x000fe200078e0a08 */
[----:B------:R-:W-:Y:S01]  /*53f0*/  ISETP.GE.AND P2, PT, R12, RZ, PT ;  /* 0x000000ff0c00720c */ /* 0x000fe20003f46270 */
[----:B------:R-:W-:Y:S01]  /*5400*/  IMAD.MOV R11, RZ, RZ, -R11 ;  /* 0x000000ffff0b7224 */ /* 0x000fe200078e0a0b */
[----:B------:R0:W-:Y:S01]  /*5410*/  STL [R1+0x210], R5 ;  /* 0x0002100501007387 */ /* 0x0001e20000100800 */
[----:B------:R-:W-:Y:S02]  /*5420*/  VIADD R13, R19, 0x188 ;  /* 0x00000188130d7836 */ /* 0x000fe40000000000 */
[----:B------:R-:W-:-:S02]  /*5430*/  IMAD R12, R8, R15, R14 ;  /* 0x0000000f080c7224 */ /* 0x000fc400078e020e */
[----:B------:R-:W-:Y:S01]  /*5440*/  IMAD R17, R8, R11, R17 ;  /* 0x0000000b08117224 */ /* 0x000fe200078e0211 */
[----:B------:R-:W-:Y:S01]  /*5450*/  IABS R21, R13 ;  /* 0x0000000d00157213 */ /* 0x000fe20000000000 */
[----:B------:R-:W-:Y:S01]  /*5460*/  @!P3 IMAD.IADD R26, R26, 0x1, -R8 ;  /* 0x000000011a1ab824 */ /* 0x000fe200078e0a08 */
[----:B------:R-:W-:Y:S01]  /*5470*/  ISETP.GT.U32.AND P3, PT, R8, R12, PT ;  /* 0x0000000c0800720c */ /* 0x000fe20003f64070 */
[----:B------:R-:W-:-:S04]  /*5480*/  IMAD.HI.U32 R18, R20, R16, RZ ;  /* 0x0000001014127227 */ /* 0x000fc800078e00ff */
[----:B------:R-:W-:Y:S01]  /*5490*/  @!P6 IMAD.IADD R0, R0, 0x1, -R8 ;  /* 0x000000010000e824 */ /* 0x000fe200078e0a08 */
[----:B------:R-:W-:Y:S01]  /*54a0*/  ISETP.GT.U32.AND P6, PT, R8, R17, PT ;  /* 0x000000110800720c */ /* 0x000fe20003fc4070 */
[----:B------:R-:W-:Y:S02]  /*54b0*/  IMAD.MOV R10, RZ, RZ, -R18 ;  /* 0x000000ffff0a7224 */ /* 0x000fe400078e0a12 */
[----:B------:R-:W-:-:S04]  /*54c0*/  IMAD.HI.U32 R9, R20, R21, RZ ;  /* 0x0000001514097227 */ /* 0x000fc800078e00ff */
[C---:B------:R-:W-:Y:S02]  /*54d0*/  IMAD R16, R8.reuse, R10, R16 ;  /* 0x0000000a08107224 */ /* 0x040fe400078e0210 */
[----:B------:R-:W-:Y:S02]  /*54e0*/  IMAD.MOV R9, RZ, RZ, -R9 ;  /* 0x000000ffff097224 */ /* 0x000fe400078e0a09 */
[C---:B------:R-:W-:Y:S02]  /*54f0*/  VIADD R10, R19.reuse, 0x186 ;  /* 0x00000186130a7836 */ /* 0x040fe40000000000 */
[----:B------:R-:W-:Y:S02]  /*5500*/  VIADD R14, R19, 0x184 ;  /* 0x00000184130e7836 */ /* 0x000fe40000000000 */
[----:B------:R-:W-:Y:S01]  /*5510*/  IMAD R21, R8, R9, R21 ;  /* 0x0000000908157224 */ /* 0x000fe200078e0215 */
[----:B------:R-:W-:Y:S01]  /*5520*/  IABS R9, R10 ;  /* 0x0000000a00097213 */ /* 0x000fe20000000000 */
[--C-:B------:R-:W-:Y:S01]  /*5530*/  @!P3 IMAD.IADD R12, R12, 0x1, -R8.reuse ;  /* 0x000000010c0cb824 */ /* 0x100fe200078e0a08 */
[----:B------:R-:W-:Y:S01]  /*5540*/  IABS R23, R14 ;  /* 0x0000000e00177213 */ /* 0x000fe20000000000 */
[----:B0-----:R-:W-:Y:S01]  /*5550*/  IMAD.MOV.U32 R5, RZ, RZ, R25 ;  /* 0x000000ffff057224 */ /* 0x001fe200078e0019 */
[----:B------:R-:W-:Y:S01]  /*5560*/  ISETP.GT.U32.AND P3, PT, R8, R0, PT ;  /* 0x000000000800720c */ /* 0x000fe20003f64070 */
[----:B------:R-:W-:-:S02]  /*5570*/  @!P6 IMAD.IADD R17, R17, 0x1, -R8 ;  /* 0x000000011111e824 */ /* 0x000fc400078e0a08 */
[----:B------:R-:W-:Y:S01]  /*5580*/  @!P1 IMAD.MOV R5, RZ, RZ, -R5 ;  /* 0x000000ffff059224 */ /* 0x000fe200078e0a05 */
[----:B------:R-:W-:Y:S01]  /*5590*/  ISETP.GT.U32.AND P1, PT, R8, R12, PT ;  /* 0x0000000c0800720c */ /* 0x000fe20003f24070 */
[----:B------:R-:W-:Y:S01]  /*55a0*/  IMAD.HI.U32 R27, R20, R9, RZ ;  /* 0x00000009141b7227 */ /* 0x000fe200078e00ff */
[----:B------:R-:W-:Y:S02]  /*55b0*/  ISETP.GT.U32.AND P6, PT, R8, R17, PT ;  /* 0x000000110800720c */ /* 0x000fe40003fc4070 */
[----:B------:R0:W-:Y:S01]  /*55c0*/  STL [R1+0x214], R5 ;  /* 0x0002140501007387 */ /* 0x0001e20000100800 */
[----:B------:R-:W-:-:S04]  /*55d0*/  IMAD.HI.U32 R25, R20, R23, RZ ;  /* 0x0000001714197227 */ /* 0x000fc800078e00ff */
[----:B------:R-:W-:Y:S02]  /*55e0*/  IMAD.MOV R27, RZ, RZ, -R27 ;  /* 0x000000ffff1b7224 */ /* 0x000fe400078e0a1b */
[----:B------:R-:W-:Y:S02]  /*55f0*/  IMAD.MOV R25, RZ, RZ, -R25 ;  /* 0x000000ffff197224 */ /* 0x000fe400078e0a19 */
[----:B------:R-:W-:Y:S02]  /*5600*/  IMAD R9, R8, R27, R9 ;  /* 0x0000001b08097224 */ /* 0x000fe400078e0209 */
[----:B0-----:R-:W-:Y:S02]  /*5610*/  IMAD.MOV.U32 R5, RZ, RZ, R26 ;  /* 0x000000ffff057224 */ /* 0x001fe400078e001a */
[----:B------:R-:W-:Y:S01]  /*5620*/  @!P3 IMAD.IADD R0, R0, 0x1, -R8 ;  /* 0x000000010000b824 */ /* 0x000fe200078e0a08 */
[C---:B------:R-:W-:Y:S01]  /*5630*/  ISETP.GT.U32.AND P3, PT, R8.reuse, R21, PT ;  /* 0x000000150800720c */ /* 0x040fe20003f64070 */
[----:B------:R-:W-:Y:S01]  /*5640*/  @!P0 IMAD.MOV R5, RZ, RZ, -R5 ;  /* 0x000000ffff058224 */ /* 0x000fe200078e0a05 */
[C---:B------:R-:W-:Y:S01]  /*5650*/  ISETP.GT.U32.AND P0, PT, R8.reuse, R16, PT ;  /* 0x000000100800720c */ /* 0x040fe20003f04070 */
[----:B------:R-:W-:-:S02]  /*5660*/  IMAD R23, R8, R25, R23 ;  /* 0x0000001908177224 */ /* 0x000fc400078e0217 */
[--C-:B------:R-:W-:Y:S01]  /*5670*/  @!P1 IMAD.IADD R12, R12, 0x1, -R8.reuse ;  /* 0x000000010c0c9824 */ /* 0x100fe200078e0a08 */
[C---:B------:R-:W-:Y:S01]  /*5680*/  ISETP.GT.U32.AND P1, PT, R8.reuse, R9, PT ;  /* 0x000000090800720c */ /* 0x040fe20003f24070 */
[----:B------:R-:W-:Y:S01]  /*5690*/  VIADD R18, R19, 0x182 ;  /* 0x0000018213127836 */ /* 0x000fe20000000000 */
[----:B------:R0:W-:Y:S01]  /*56a0*/  STL [R1+0x21c], R5 ;  /* 0x00021c0501007387 */ /* 0x0001e20000100800 */
[----:B------:R-:W-:Y:S01]  /*56b0*/  @!P6 IMAD.IADD R17, R17, 0x1, -R8 ;  /* 0x000000011111e824 */ /* 0x000fe200078e0a08 */
[----:B------:R-:W-:Y:S01]  /*56c0*/  ISETP.GT.U32.AND P6, PT, R8, R23, PT ;  /* 0x000000170800720c */ /* 0x000fe20003fc4070 */
[----:B------:R-:W-:Y:S01]  /*56d0*/  IMAD.MOV.U32 R6, RZ, RZ, R0 ;  /* 0x000000ffff067224 */ /* 0x000fe200078e0000 */
[----:B------:R-:W-:Y:S01]  /*56e0*/  IABS R24, R18 ;  /* 0x0000001200187213 */ /* 0x000fe20000000000 */
[----:B------:R-:W-:Y:S02]  /*56f0*/  VIADD R15, R19, 0x180 ;  /* 0x00000180130f7836 */ /* 0x000fe40000000000 */
[----:B------:R-:W-:Y:S01]  /*5700*/  @!P0 IMAD.IADD R16, R16, 0x1, -R8 ;  /* 0x0000000110108824 */ /* 0x000fe200078e0a08 */
[----:B------:R-:W-:Y:S01]  /*5710*/  ISETP.GE.AND P0, PT, R22, RZ, PT ;  /* 0x000000ff1600720c */ /* 0x000fe20003f06270 */
[----:B------:R-:W-:Y:S01]  /*5720*/  IMAD.HI.U32 R26, R20, R24, RZ ;  /* 0x00000018141a7227 */ /* 0x000fe200078e00ff */
[----:B------:R-:W-:-:S03]  /*5730*/  IABS R11, R15 ;  /* 0x0000000f000b7213 */ /* 0x000fc60000000000 */
[----:B0-----:R-:W-:Y:S02]  /*5740*/  IMAD.MOV.U32 R5, RZ, RZ, R12 ;  /* 0x000000ffff057224 */ /* 0x001fe400078e000c */
[----:B------:R-:W-:Y:S02]  /*5750*/  @!P5 IMAD.MOV R6, RZ, RZ, -R6 ;  /* 0x000000ffff06d224 */ /* 0x000fe400078e0a06 */
[--C-:B------:R-:W-:Y:S01]  /*5760*/  @!P3 IMAD.IADD R21, R21, 0x1, -R8.reuse ;  /* 0x000000011515b824 */ /* 0x100fe200078e0a08 */
[----:B------:R-:W-:Y:S01]  /*5770*/  ISETP.GE.AND P3, PT, R13, RZ, PT ;  /* 0x000000ff0d00720c */ /* 0x000fe20003f66270 */
[----:B------:R-:W-:Y:S01]  /*5780*/  @!P4 IMAD.MOV R5, RZ, RZ, -R5 ;  /* 0x000000ffff05c224 */ /* 0x000fe200078e0a05 */
[----:B------:R-:W-:Y:S01]  /*5790*/  STL [R1+0x220], R6 ;  /* 0x0002200601007387 */ /* 0x000fe20000100800 */
[----:B------:R-:W-:Y:S01]  /*57a0*/  @!P1 IMAD.IADD R9, R9, 0x1, -R8 ;  /* 0x0000000109099824 */ /* 0x000fe200078e0a08 */
[C---:B------:R-:W-:Y:S01]  /*57b0*/  ISETP.GT.U32.AND P1, PT, R8.reuse, R16, PT ;  /* 0x000000100800720c */ /* 0x040fe20003f24070 */
[----:B------:R-:W-:Y:S01]  /*57c0*/  IMAD.MOV R26, RZ, RZ, -R26 ;  /* 0x000000ffff1a7224 */ /* 0x000fe200078e0a1a */
[----:B------:R0:W-:Y:S01]  /*57d0*/  STL [R1+0x224], R5 ;  /* 0x0002240501007387 */ /* 0x0001e20000100800 */
[----:B------:R-:W-:Y:S01]  /*57e0*/  @!P6 IMAD.IADD R23, R23, 0x1, -R8 ;  /* 0x000000011717e824 */ /* 0x000fe200078e0a08 */
[----:B------:R-:W-:Y:S01]  /*57f0*/  ISETP.GT.U32.AND P6, PT, R8, R21, PT ;  /* 0x000000150800720c */ /* 0x000fe20003fc4070 */
[----:B------:R-:W-:Y:S01]  /*5800*/  IMAD.HI.U32 R27, R20, R11, RZ ;  /* 0x0000000b141b7227 */ /* 0x000fe200078e00ff */
[----:B------:R-:W-:-:S02]  /*5810*/  ISETP.GT.U32.AND P5, PT, R8, R9, PT ;  /* 0x000000090800720c */ /* 0x000fc40003fa4070 */
[C---:B------:R-:W-:Y:S01]  /*5820*/  ISETP.GT.U32.AND P4, PT, R8.reuse, R23, PT ;  /* 0x000000170800720c */ /* 0x040fe20003f84070 */
[C---:B------:R-:W-:Y:S02]  /*5830*/  IMAD R24, R8.reuse, R26, R24 ;  /* 0x0000001a08187224 */ /* 0x040fe400078e0218 */
[----:B------:R-:W-:Y:S02]  /*5840*/  IMAD.MOV R27, RZ, RZ, -R27 ;  /* 0x000000ffff1b7224 */ /* 0x000fe400078e0a1b */
[----:B0-----:R-:W-:Y:S02]  /*5850*/  IMAD.MOV.U32 R5, RZ, RZ, R17 ;  /* 0x000000ffff057224 */ /* 0x001fe400078e0011 */
[C---:B------:R-:W-:Y:S02]  /*5860*/  VIADD R22, R19.reuse, 0x17e ;  /* 0x0000017e13167836 */ /* 0x040fe40000000000 */
[----:B------:R-:W-:Y:S01]  /*5870*/  @!P2 IMAD.MOV R5, RZ, RZ, -R5 ;  /* 0x000000ffff05a224 */ /* 0x000fe200078e0a05 */
[C---:B------:R-:W-:Y:S01]  /*5880*/  ISETP.GT.U32.AND P2, PT, R8.reuse, R24, PT ;  /* 0x000000180800720c */ /* 0x040fe20003f44070 */
[----:B------:R-:W-:Y:S01]  /*5890*/  IMAD R11, R8, R27, R11 ;  /* 0x0000001b080b7224 */ /* 0x000fe200078e020b */
[----:B------:R-:W-:Y:S01]  /*58a0*/  IABS R12, R22 ;  /* 0x00000016000c7213 */ /* 0x000fe20000000000 */
[----:B------:R-:W-:Y:S01]  /*58b0*/  VIADD R13, R19, 0x17c ;  /* 0x0000017c130d7836 */ /* 0x000fe20000000000 */
[----:B------:R0:W-:Y:S01]  /*58c0*/  STL [R1+0x228], R5 ;  /* 0x0002280501007387 */ /* 0x0001e20000100800 */
[--C-:B------:R-:W-:Y:S01]  /*58d0*/  @!P1 IMAD.IADD R16, R16, 0x1, -R8.reuse ;  /* 0x0000000110109824 */ /* 0x100fe200078e0a08 */
[----:B------:R-:W-:Y:S01]  /*58e0*/  ISETP.GE.AND P1, PT, R10, RZ, PT ;  /* 0x000000ff0a00720c */ /* 0x000fe20003f26270 */
[--C-:B------:R-:W-:Y:S01]  /*58f0*/  @!P6 IMAD.IADD R21, R21, 0x1, -R8.reuse ;  /* 0x000000011515e824 */ /* 0x100fe200078e0a08 */
[----:B------:R-:W-:Y:S01]  /*5900*/  ISETP.GT.U32.AND P6, PT, R8, R11, PT ;  /* 0x0000000b0800720c */ /* 0x000fe20003fc4070 */
[----:B------:R-:W-:Y:S01]  /*5910*/  @!P5 IMAD.IADD R9, R9, 0x1, -R8 ;  /* 0x000000010909d824 */ /* 0x000fe200078e0a08 */
[----:B------:R-:W-:Y:S01]  /*5920*/  IABS R0, R13 ;  /* 0x0000000d00007213 */ /* 0x000fe20000000000 */
[----:B------:R-:W-:Y:S01]  /*5930*/  IMAD.MOV.U32 R6, RZ, RZ, R16 ;  /* 0x000000ffff067224 */ /* 0x000fe200078e0010 */
[----:B------:R-:W-:Y:S01]  /*5940*/  ISETP.GE.AND P5, PT, R14, RZ, PT ;  /* 0x000000ff0e00720c */ /* 0x000fe20003fa6270 */
[----:B------:R-:W-:-:S04]  /*5950*/  IMAD.HI.U32 R14, R20, R12, RZ ;  /* 0x0000000c140e7227 */ /* 0x000fc800078e00ff */
[----:B0-----:R-:W-:Y:S02]  /*5960*/  IMAD.MOV.U32 R5, RZ, RZ, R21 ;  /* 0x000000ffff057224 */ /* 0x001fe400078e0015 */
[----:B------:R-:W-:Y:S02]  /*5970*/  @!P0 IMAD.MOV R6, RZ, RZ, -R6 ;  /* 0x000000ffff068224 */ /* 0x000fe400078e0a06 */
[----:B------:R-:W-:Y:S01]  /*5980*/  @!P2 IMAD.IADD R24, R24, 0x1, -R8 ;  /* 0x000000011818a824 */ /* 0x000fe200078e0a08 */
[----:B------:R-:W-:Y:S01]  /*5990*/  ISETP.GE.AND P2, PT, R15, RZ, PT ;  /* 0x000000ff0f00720c */ /* 0x000fe20003f46270 */
[----:B------:R-:W-:Y:S01]  /*59a0*/  IMAD.HI.U32 R10, R20, R0, RZ ;  /* 0x00000000140a7227 */ /* 0x000fe200078e00ff */
[----:B------:R0:W-:Y:S02]  /*59b0*/  STL [R1+0x22c], R6 ;  /* 0x00022c0601007387 */ /* 0x0001e40000100800 */
[----:B------:R-:W-:Y:S01]  /*59c0*/  ISETP.GT.U32.AND P0, PT, R8, R24, PT ;  /* 0x000000180800720c */ /* 0x000fe20003f04070 */
[----:B------:R-:W-:-:S02]  /*59d0*/  IMAD.MOV R14, RZ, RZ, -R14 ;  /* 0x000000ffff0e7224 */ /* 0x000fc400078e0a0e */
[----:B------:R-:W-:Y:S02]  /*59e0*/  @!P3 IMAD.MOV R5, RZ, RZ, -R5 ;  /* 0x000000ffff05b224 */ /* 0x000fe400078e0a05 */
[----:B------:R-:W-:Y:S01]  /*59f0*/  @!P4 IMAD.IADD R23, R23, 0x1, -R8 ;  /* 0x000000011717c824 */ /* 0x000fe200078e0a08 */
[----:B------:R-:W-:Y:S01]  /*5a00*/  ISETP.GE.AND P4, PT, R18, RZ, PT ;  /* 0x000000ff1200720c */ /* 0x000fe20003f86270 */
[----:B------:R-:W-:Y:S01]  /*5a10*/  IMAD.MOV R10, RZ, RZ, -R10 ;  /* 0x000000ffff0a7224 */ /* 0x000fe200078e0a0a */
[----:B------:R1:W-:Y:S01]  /*5a20*/  STL [R1+0x230], R5 ;  /* 0x0002300501007387 */ /* 0x0003e20000100800 */
[----:B------:R-:W-:Y:S02]  /*5a30*/  IMAD R12, R8, R14, R12 ;  /* 0x0000000e080c7224 */ /* 0x000fe400078e020c */
[----:B0-----:R-:W-:Y:S02]  /*5a40*/  IMAD.MOV.U32 R6, RZ, RZ, R9 ;  /* 0x000000ffff067224 */ /* 0x001fe400078e0009 */
[----:B------:R-:W-:Y:S01]  /*5a50*/  @!P6 IMAD.IADD R11, R11, 0x1, -R8 ;  /* 0x000000010b0be824 */ /* 0x000fe200078e0a08 */
[----:B------:R-:W-:Y:S01]  /*5a60*/  ISETP.GE.AND P6, PT, R22, RZ, PT ;  /* 0x000000ff1600720c */ /* 0x000fe20003fc6270 */
[----:B------:R-:W-:-:S02]  /*5a70*/  IMAD R9, R8, R10, R0 ;  /* 0x0000000a08097224 */ /* 0x000fc400078e0200 */
[----:B------:R-:W-:Y:S01]  /*5a80*/  @!P1 IMAD.MOV R6, RZ, RZ, -R6 ;  /* 0x000000ffff069224 */ /* 0x000fe200078e0a06 */
[C---:B------:R-:W-:Y:S01]  /*5a90*/  ISETP.GT.U32.AND P1, PT, R8.reuse, R12, PT ;  /* 0x0000000c0800720c */ /* 0x040fe20003f24070 */
[----:B-1----:R-:W-:Y:S01]  /*5aa0*/  IMAD.MOV.U32 R5, RZ, RZ, R23 ;  /* 0x000000ffff057224 */ /* 0x002fe200078e0017 */
[C---:B------:R-:W-:Y:S01]  /*5ab0*/  ISETP.GT.U32.AND P3, PT, R8.reuse, R11, PT ;  /* 0x0000000b0800720c */ /* 0x040fe20003f64070 */
[----:B------:R-:W-:Y:S01]  /*5ac0*/  VIADD R0, R19, 0x178 ;  /* 0x0000017813007836 */ /* 0x000fe20000000000 */
[----:B------:R-:W-:Y:S01]  /*5ad0*/  STL [R1+0x234], R6 ;  /* 0x0002340601007387 */ /* 0x000fe20000100800 */
[----:B------:R-:W-:Y:S01]  /*5ae0*/  @!P5 IMAD.MOV R5, RZ, RZ, -R5 ;  /* 0x000000ffff05d224 */ /* 0x000fe200078e0a05 */
[----:B------:R-:W-:Y:S01]  /*5af0*/  ISETP.GT.U32.AND P5, PT, R8, R9, PT ;  /* 0x000000090800720c */ /* 0x000fe20003fa4070 */
[----:B------:R-:W-:Y:S01]  /*5b00*/  @!P0 IMAD.IADD R24, R24, 0x1, -R8 ;  /* 0x0000000118188824 */ /* 0x000fe200078e0a08 */
[----:B------:R-:W-:Y:S01]  /*5b10*/  ISETP.GE.AND P0, PT, R13, RZ, PT ;  /* 0x000000ff0d00720c */ /* 0x000fe20003f06270 */
[C---:B------:R-:W-:Y:S01]  /*5b20*/  VIADD R10, R19.reuse, 0x17a ;  /* 0x0000017a130a7836 */ /* 0x040fe20000000000 */
[----:B------:R0:W-:Y:S01]  /*5b30*/  STL [R1+0x238], R5 ;  /* 0x0002380501007387 */ /* 0x0001e20000100800 */
[----:B------:R-:W-:Y:S01]  /*5b40*/  IABS R13, R0 ;  /* 0x00000000000d7213 */ /* 0x000fe20000000000 */
[----:B------:R-:W-:-:S02]  /*5b50*/  VIADD R16, R19, 0x176 ;  /* 0x0000017613107836 */ /* 0x000fc40000000000 */
[--C-:B------:R-:W-:Y:S01]  /*5b60*/  @!P1 IMAD.IADD R12, R12, 0x1, -R8.reuse ;  /* 0x000000010c0c9824 */ /* 0x100fe200078e0a08 */
[----:B------:R-:W-:Y:S01]  /*5b70*/  IABS R17, R10 ;  /* 0x0000000a00117213 */ /* 0x000fe20000000000 */
[----:B------:R-:W-:Y:S01]  /*5b80*/  @!P3 IMAD.IADD R11, R11, 0x1, -R8 ;  /* 0x000000010b0bb824 */ /* 0x000fe200078e0a08 */
[----:B------:R-:W-:Y:S01]  /*5b90*/  ISETP.GE.AND P3, PT, R10, RZ, PT ;  /* 0x000000ff0a00720c */ /* 0x000fe20003f66270 */
[----:B------:R-:W-:Y:S01]  /*5ba0*/  IMAD.MOV.U32 R10, RZ, RZ, R13 ;  /* 0x000000ffff0a7224 */ /* 0x000fe200078e000d */
[----:B------:R-:W-:Y:S01]  /*5bb0*/  ISETP.GE.AND P1, PT, R0, RZ, PT ;  /* 0x000000ff0000720c */ /* 0x000fe20003f26270 */
[----:B0-----:R-:W-:Y:S02]  /*5bc0*/  IMAD.MOV.U32 R5, RZ, RZ, R24 ;  /* 0x000000ffff057224 */ /* 0x001fe400078e0018 */
[----:B------:R-:W-:Y:S01]  /*5bd0*/  @!P5 IMAD.IADD R9, R9, 0x1, -R8 ;  /* 0x000000010909d824 */ /* 0x000fe200078e0a08 */
[----:B------:R-:W-:Y:S01]  /*5be0*/  ISETP.GT.U32.AND P5, PT, R8, R12, PT ;  /* 0x0000000c0800720c */ /* 0x000fe20003fa4070 */
[----:B------:R-:W-:-:S02]  /*5bf0*/  @!P4 IMAD.MOV R5, RZ, RZ, -R5 ;  /* 0x000000ffff05c224 */ /* 0x000fc400078e0a05 */
[----:B------:R-:W-:Y:S01]  /*5c00*/  IMAD.HI.U32 R13, R20, R17, RZ ;  /* 0x00000011140d7227 */ /* 0x000fe200078e00ff */
[----:B------:R-:W-:Y:S02]  /*5c10*/  ISETP.GT.U32.AND P4, PT, R8, R9, PT ;  /* 0x000000090800720c */ /* 0x000fe40003f84070 */
[----:B------:R0:W-:Y:S01]  /*5c20*/  STL [R1+0x23c], R5 ;  /* 0x00023c0501007387 */ /* 0x0001e20000100800 */
[----:B------:R-:W-:-:S04]  /*5c30*/  IMAD.HI.U32 R0, R20, R10, RZ ;  /* 0x0000000a14007227 */ /* 0x000fc800078e00ff */
[----:B------:R-:W-:Y:S02]  /*5c40*/  IMAD.MOV R0, RZ, RZ, -R0 ;  /* 0x000000ffff007224 */ /* 0x000fe400078e0a00 */
[----:B------:R-:W-:Y:S02]  /*5c50*/  @!P5 IMAD.IADD R12, R12, 0x1, -R8 ;  /* 0x000000010c0cd824 */ /* 0x000fe400078e0a08 */
[----:B------:R-:W-:Y:S02]  /*5c60*/  IMAD R10, R8, R0, R10 ;  /* 0x00000000080a7224 */ /* 0x000fe400078e020a */
[----:B0-----:R-:W-:Y:S02]  /*5c70*/  IMAD.MOV.U32 R5, RZ, RZ, R11 ;  /* 0x000000ffff057224 */ /* 0x001fe400078e000b */
[----:B------:R-:W-:Y:S02]  /*5c80*/  IMAD.MOV R11, RZ, RZ, -R13 ;  /* 0x000000ffff0b7224 */ /* 0x000fe400078e0a0d */
[----:B------:R-:W-:-:S02]  /*5c90*/  IMAD.MOV.U32 R6, RZ, RZ, R12 ;  /* 0x000000ffff067224 */ /* 0x000fc400078e000c */
[C---:B------:R-:W-:Y:S02]  /*5ca0*/  IMAD R17, R8.reuse, R11, R17 ;  /* 0x0000000b08117224 */ /* 0x040fe400078e0211 */
[----:B------:R-:W-:Y:S01]  /*5cb0*/  @!P6 IMAD.MOV R6, RZ, RZ, -R6 ;  /* 0x000000ffff06e224 */ /* 0x000fe200078e0a06 */
[C---:B------:R-:W-:Y:S01]  /*5cc0*/  ISETP.GT.U32.AND P6, PT, R8.reuse, R10, PT ;  /* 0x0000000a0800720c */ /* 0x040fe20003fc4070 */
[----:B------:R-:W-:Y:S01]  /*5cd0*/  @!P2 IMAD.MOV R5, RZ, RZ, -R5 ;  /* 0x000000ffff05a224 */ /* 0x000fe200078e0a05 */
[----:B------:R-:W-:Y:S01]  /*5ce0*/  ISETP.GT.U32.AND P5, PT, R8, R17, PT ;  /* 0x000000110800720c */ /* 0x000fe20003fa4070 */
[----:B------:R-:W-:Y:S01]  /*5cf0*/  @!P4 IMAD.IADD R9, R9, 0x1, -R8 ;  /* 0x000000010909c824 */ /* 0x000fe200078e0a08 */
[----:B------:R-:W-:Y:S01]  /*5d00*/  ISETP.GE.AND P2, PT, R16, RZ, PT ;  /* 0x000000ff1000720c */ /* 0x000fe20003f46270 */
[C---:B------:R-:W-:Y:S01]  /*5d10*/  VIADD R15, R19.reuse, 0x172 ;  /* 0x00000172130f7836 */ /* 0x040fe20000000000 */
[----:B------:R-:W-:Y:S01]  /*5d20*/  IABS R16, R16 ;  /* 0x0000001000107213 */ /* 0x000fe20000000000 */
[----:B------:R0:W-:Y:S01]  /*5d30*/  STL [R1+0x240], R5 ;  /* 0x0002400501007387 */ /* 0x0001e20000100800 */
[----:B------:R-:W-:-:S02]  /*5d40*/  VIADD R13, R19, 0x174 ;  /* 0x00000174130d7836 */ /* 0x000fc40000000000 */
[----:B------:R-:W-:Y:S01]  /*5d50*/  VIADD R0, R19, 0x170 ;  /* 0x0000017013007836 */ /* 0x000fe20000000000 */
[----:B------:R-:W-:Y:S01]  /*5d60*/  STL [R1+0x248], R6 ;  /* 0x0002480601007387 */ /* 0x000fe20000100800 */
[----:B------:R-:W-:Y:S01]  /*5d70*/  IMAD.HI.U32 R11, R20, R16, RZ ;  /* 0x00000010140b7227 */ /* 0x000fe200078e00ff */
[----:B------:R-:W-:Y:S02]  /*5d80*/  ISETP.GE.AND P4, PT, R13, RZ, PT ;  /* 0x000000ff0d00720c */ /* 0x000fe40003f86270 */
[----:B------:R-:W-:Y:S01]  /*5d90*/  IABS R13, R13 ;  /* 0x0000000d000d7213 */ /* 0x000fe20000000000 */
[--C-:B------:R-:W-:Y:S01]  /*5da0*/  @!P5 IMAD.IADD R17, R17, 0x1, -R8.reuse ;  /* 0x000000011111d824 */ /* 0x100fe200078e0a08 */
[----:B------:R-:W-:Y:S01]  /*5db0*/  IABS R14, R0 ;  /* 0x00000000000e7213 */ /* 0x000fe20000000000 */
[----:B0-----:R-:W-:Y:S02]  /*5dc0*/  IMAD.MOV.U32 R5, RZ, RZ, R9 ;  /* 0x000000ffff057224 */ /* 0x001fe400078e0009 */
[----:B------:R-:W-:Y:S01]  /*5dd0*/  IMAD.MOV R11, RZ, RZ, -R11 ;  /* 0x000000ffff0b7224 */ /* 0x000fe200078e0a0b */
[----:B------:R-:W-:Y:S01]  /*5de0*/  ISETP.GT.U32.AND P5, PT, R8, R17, PT ;  /* 0x000000110800720c */ /* 0x000fe20003fa4070 */
[----:B------:R-:W-:Y:S01]  /*5df0*/  @!P0 IMAD.MOV R5, RZ, RZ, -R5 ;  /* 0x000000ffff058224 */ /* 0x000fe200078e0a05 */
[----:B------:R-:W-:Y:S01]  /*5e00*/  ISETP.GE.AND P0, PT, R15, RZ, PT ;  /* 0x000000ff0f00720c */ /* 0x000fe20003f06270 */
[----:B------:R-:W-:Y:S01]  /*5e10*/  @!P6 IMAD.IADD R10, R10, 0x1, -R8 ;  /* 0x000000010a0ae824 */ /* 0x000fe200078e0a08 */
[----:B------:R-:W-:Y:S01]  /*5e20*/  IABS R15, R15 ;  /* 0x0000000f000f7213 */ /* 0x000fe20000000000 */
[----:B------:R-:W-:Y:S01]  /*5e30*/  IMAD R16, R8, R11, R16 ;  /* 0x0000000b08107224 */ /* 0x000fe200078e0210 */
[----:B------:R0:W-:Y:S01]  /*5e40*/  STL [R1+0x24c], R5 ;  /* 0x00024c0501007387 */ /* 0x0001e20000100800 */
[----:B------:R-:W-:Y:S01]  /*5e50*/  IMAD.HI.U32 R9, R20, R13, RZ ;  /* 0x0000000d14097227 */ /* 0x000fe200078e00ff */
[----:B------:R-:W-:-:S03]  /*5e60*/  ISETP.GT.U32.AND P6, PT, R8, R10, PT ;  /* 0x0000000a0800720c */ /* 0x000fc60003fc4070 */
[----:B------:R-:W-:-:S04]  /*5e70*/  IMAD.HI.U32 R11, R20, R15, RZ ;  /* 0x0000000f140b7227 */ /* 0x000fc800078e00ff */
[----:B------:R-:W-:Y:S01]  /*5e80*/  @!P5 IMAD.IADD R17, R17, 0x1, -R8 ;  /* 0x000000011111d824 */ /* 0x000fe200078e0a08 */
[----:B------:R-:W-:Y:S01]  /*5e90*/  ISETP.GT.U32.AND P5, PT, R8, R16, PT ;  /* 0x000000100800720c */ /* 0x000fe20003fa4070 */
[----:B------:R-:W-:-:S04]  /*5ea0*/  IMAD.HI.U32 R12, R20, R14, RZ ;  /* 0x0000000e140c7227 */ /* 0x000fc800078e00ff */
[----:B------:R-:W-:Y:S02]  /*5eb0*/  IMAD.MOV R11, RZ, RZ, -R11 ;  /* 0x000000ffff0b7224 */ /* 0x000fe400078e0a0b */
[----:B------:R-:W-:Y:S02]  /*5ec0*/  IMAD.MOV R9, RZ, RZ, -R9 ;  /* 0x000000ffff097224 */ /* 0x000fe400078e0a09 */
[----:B------:R-:W-:Y:S02]  /*5ed0*/  IMAD.MOV R12, RZ, RZ, -R12 ;  /* 0x000000ffff0c7224 */ /* 0x000fe400078e0a0c */
[C---:B------:R-:W-:Y:S02]  /*5ee0*/  IMAD R15, R8.reuse, R11, R15 ;  /* 0x0000000b080f7224 */ /* 0x040fe400078e020f */
[----:B------:R-:W-:Y:S02]  /*5ef0*/  IMAD R13, R8, R9, R13 ;  /* 0x00000009080d7224 */ /* 0x000fe400078e020d */
[----:B0-----:R-:W-:-:S02]  /*5f00*/  IMAD.MOV.U32 R5, RZ, RZ, R17 ;  /* 0x000000ffff057224 */ /* 0x001fc400078e0011 */
[----:B------:R-:W-:Y:S02]  /*5f10*/  IMAD R14, R8, R12, R14 ;  /* 0x0000000c080e7224 */ /* 0x000fe400078e020e */
[--C-:B------:R-:W-:Y:S01]  /*5f20*/  @!P6 IMAD.IADD R10, R10, 0x1, -R8.reuse ;  /* 0x000000010a0ae824 */ /* 0x100fe200078e0a08 */
[C---:B------:R-:W-:Y:S01]  /*5f30*/  ISETP.GT.U32.AND P6, PT, R8.reuse, R15, PT ;  /* 0x0000000f0800720c */ /* 0x040fe20003fc4070 */
[----:B------:R-:W-:Y:S01]  /*5f40*/  @!P3 IMAD.MOV R5, RZ, RZ, -R5 ;  /* 0x000000ffff05b224 */ /* 0x000fe200078e0a05 */
[----:B------:R-:W-:Y:S01]  /*5f50*/  ISETP.GT.U32.AND P3, PT, R8, R13, PT ;  /* 0x0000000d0800720c */ /* 0x000fe20003f64070 */
[----:B------:R-:W-:Y:S01]  /*5f60*/  @!P5 IMAD.IADD R16, R16, 0x1, -R8 ;  /* 0x000000011010d824 */ /* 0x000fe200078e0a08 */
[----:B------:R-:W-:Y:S01]  /*5f70*/  ISETP.GT.U32.AND P5, PT, R8, R14, PT ;  /* 0x0000000e0800720c */ /* 0x000fe20003fa4070 */
[C---:B------:R-:W-:Y:S01]  /*5f80*/  VIADD R24, R19.reuse, 0x16e ;  /* 0x0000016e13187836 */ /* 0x040fe20000000000 */
[----:B------:R0:W-:Y:S01]  /*5f90*/  STL [R1+0x250], R5 ;  /* 0x0002500501007387 */ /* 0x0001e20000100800 */
[----:B------:R-:W-:-:S02]  /*5fa0*/  VIADD R21, R19, 0x16c ;  /* 0x0000016c13157836 */ /* 0x000fc40000000000 */
[----:B------:R-:W-:Y:S01]  /*5fb0*/  VIADD R12, R19, 0x16a ;  /* 0x0000016a130c7836 */ /* 0x000fe20000000000 */
[----:B------:R-:W-:Y:S02]  /*5fc0*/  IABS R9, R24 ;  /* 0x0000001800097213 */ /* 0x000fe40000000000 */
[----:B------:R-:W-:Y:S01]  /*5fd0*/  IABS R18, R21 ;  /* 0x0000001500127213 */ /* 0x000fe20000000000 */
[--C-:B------:R-:W-:Y:S01]  /*5fe0*/  @!P6 IMAD.IADD R15, R15, 0x1, -R8.reuse ;  /* 0x000000010f0fe824 */ /* 0x100fe200078e0a08 */
[----:B------:R-:W-:Y:S01]  /*5ff0*/  IABS R23, R12 ;  /* 0x0000000c00177213 */ /* 0x000fe20000000000 */
[--C-:B------:R-:W-:Y:S01]  /*6000*/  @!P3 IMAD.IADD R13, R13, 0x1, -R8.reuse ;  /* 0x000000010d0db824 */ /* 0x100fe200078e0a08 */
[----:B------:R-:W-:Y:S01]  /*6010*/  ISETP.GT.U32.AND P3, PT, R8, R16, PT ;  /* 0x000000100800720c */ /* 0x000fe20003f64070 */
[----:B------:R-:W-:Y:S01]  /*6020*/  @!P5 IMAD.IADD R14, R14, 0x1, -R8 ;  /* 0x000000010e0ed824 */ /* 0x000fe200078e0a08 */
[C---:B------:R-:W-:Y:S01]  /*6030*/  ISETP.GT.U32.AND P5, PT, R8.reuse, R15, PT ;  /* 0x0000000f0800720c */ /* 0x040fe20003fa4070 */
[----:B0-----:R-:W-:Y:S01]  /*6040*/  IMAD.MOV.U32 R5, RZ, RZ, R10 ;  /* 0x000000ffff057224 */ /* 0x001fe200078e000a */
[----:B------:R-:W-:Y:S01]  /*6050*/  ISETP.GT.U32.AND P6, PT, R8, R13, PT ;  /* 0x0000000d0800720c */ /* 0x000fe20003fc4070 */
[----:B------:R-:W-:-:S04]  /*6060*/  IMAD.HI.U32 R11, R20, R9, RZ ;  /* 0x00000009140b7227 */ /* 0x000fc800078e00ff */
[----:B------:R-:W-:-:S04]  /*6070*/  IMAD.HI.U32 R10, R20, R18, RZ ;  /* 0x00000012140a7227 */ /* 0x000fc800078e00ff */
[----:B------:R-:W-:Y:S02]  /*6080*/  IMAD.MOV R11, RZ, RZ, -R11 ;  /* 0x000000ffff0b7224 */ /* 0x000fe400078e0a0b */
[----:B------:R-:W-:Y:S02]  /*6090*/  IMAD.MOV R10, RZ, RZ, -R10 ;  /* 0x000000ffff0a7224 */ /* 0x000fe400078e0a0a */
[----:B------:R-:W-:Y:S01]  /*60a0*/  @!P1 IMAD.MOV R5, RZ, RZ, -R5 ;  /* 0x000000ffff059224 */ /* 0x000fe200078e0a05 */
[C---:B------:R-:W-:Y:S01]  /*60b0*/  ISETP.GT.U32.AND P1, PT, R8.reuse, R14, PT ;  /* 0x0000000e0800720c */ /* 0x040fe20003f24070 */
[C---:B------:R-:W-:Y:S02]  /*60c0*/  IMAD R9, R8.reuse, R11, R9 ;  /* 0x0000000b08097224 */ /* 0x040fe400078e0209 */
[----:B------:R-:W-:Y:S01]  /*60d0*/  IMAD R18, R8, R10, R18 ;  /* 0x0000000a08127224 */ /* 0x000fe200078e0212 */
[----:B------:R0:W-:Y:S01]  /*60e0*/  STL [R1+0x254], R5 ;  /* 0x0002540501007387 */ /* 0x0001e20000100800 */
[--C-:B------:R-:W-:Y:S01]  /*60f0*/  @!P3 IMAD.IADD R16, R16, 0x1, -R8.reuse ;  /* 0x000000011010b824 */ /* 0x100fe200078e0a08 */
[C---:B------:R-:W-:Y:S01]  /*6100*/  ISETP.GT.U32.AND P3, PT, R8.reuse, R9, PT ;  /* 0x000000090800720c */ /* 0x040fe20003f64070 */
[----:B------:R-:W-:Y:S01]  /*6110*/  @!P5 IMAD.IADD R15, R15, 0x1, -R8 ;  /* 0x000000010f0fd824 */ /* 0x000fe200078e0a08 */
[----:B------:R-:W-:Y:S01]  /*6120*/  ISETP.GT.U32.AND P5, PT, R8, R18, PT ;  /* 0x000000120800720c */ /* 0x000fe20003fa4070 */
[----:B------:R-:W-:-:S02]  /*6130*/  VIADD R10, R19, 0x166 ;  /* 0x00000166130a7836 */ /* 0x000fc40000000000 */
[----:B------:R-:W-:Y:S02]  /*6140*/  VIADD R11, R19, 0x168 ;  /* 0x00000168130b7836 */ /* 0x000fe40000000000 */
[--C-:B------:R-:W-:Y:S01]  /*6150*/  @!P1 IMAD.IADD R14, R14, 0x1, -R8.reuse ;  /* 0x000000010e0e9824 */ /* 0x100fe200078e0a08 */
[----:B------:R-:W-:Y:S01]  /*6160*/  ISETP.GE.AND P1, PT, R24, RZ, PT ;  /* 0x000000ff1800720c */ /* 0x000fe20003f26270 */
[--C-:B------:R-:W-:Y:S01]  /*6170*/  @!P6 IMAD.IADD R13, R13, 0x1, -R8.reuse ;  /* 0x000000010d0de824 */ /* 0x100fe200078e0a08 */
[----:B------:R-:W-:Y:S01]  /*6180*/  IABS R24, R10 ;  /* 0x0000000a00187213 */ /* 0x000fe20000000000 */
[----:B------:R-:W-:Y:S01]  /*6190*/  IMAD.HI.U32 R17, R20, R23, RZ ;  /* 0x0000001714117227 */ /* 0x000fe200078e00ff */
[----:B------:R-:W-:Y:S02]  /*61a0*/  IABS R22, R11 ;  /* 0x0000000b00167213 */ /* 0x000fe40000000000 */
[----:B------:R-:W-:Y:S01]  /*61b0*/  ISETP.GE.AND P6, PT, R0, RZ, PT ;  /* 0x000000ff0000720c */ /* 0x000fe20003fc6270 */
[--C-:B------:R-:W-:Y:S01]  /*61c0*/  @!P3 IMAD.IADD R9, R9, 0x1, -R8.reuse ;  /* 0x000000010909b824 */ /* 0x100fe200078e0a08 */
[----:B------:R-:W-:Y:S01]  /*61d0*/  ISETP.GE.AND P3, PT, R21, RZ, PT ;  /* 0x000000ff1500720c */ /* 0x000fe20003f66270 */
[----:B------:R-:W-:-:S02]  /*61e0*/  @!P5 IMAD.IADD R18, R18, 0x1, -R8 ;  /* 0x000000011212d824 */ /* 0x000fc400078e0a08 */
[----:B------:R-:W-:Y:S02]  /*61f0*/  IMAD.MOV.U32 R21, RZ, RZ, R24 ;  /* 0x000000ffff157224 */ /* 0x000fe400078e0018 */
[----:B------:R-:W-:Y:S01]  /*6200*/  IMAD.MOV.U32 R6, RZ, RZ, R16 ;  /* 0x000000ffff067224 */ /* 0x000fe200078e0010 */
[----:B------:R-:W-:Y:S01]  /*6210*/  ISETP.GT.U32.AND P5, PT, R8, R18, PT ;  /* 0x000000120800720c */ /* 0x000fe20003fa4070 */
[----:B------:R-:W-:-:S04]  /*6220*/  IMAD.HI.U32 R16, R20, R21, RZ ;  /* 0x0000001514107227 */ /* 0x000fc800078e00ff */
[----:B------:R-:W-:Y:S02]  /*6230*/  IMAD.MOV R17, RZ, RZ, -R17 ;  /* 0x000000ffff117224 */ /* 0x000fe400078e0a11 */
[----:B0-----:R-:W-:Y:S02]  /*6240*/  IMAD.MOV.U32 R5, RZ, RZ, R13 ;  /* 0x000000ffff057224 */ /* 0x001fe400078e000d */
[----:B------:R-:W-:Y:S02]  /*6250*/  IMAD.MOV R13, RZ, RZ, -R16 ;  /* 0x000000ffff0d7224 */ /* 0x000fe400078e0a10 */
[----:B------:R-:W-:Y:S01]  /*6260*/  @!P2 IMAD.MOV R6, RZ, RZ, -R6 ;  /* 0x000000ffff06a224 */ /* 0x000fe200078e0a06 */
[C---:B------:R-:W-:Y:S01]  /*6270*/  ISETP.GT.U32.AND P2, PT, R8.reuse, R9, PT ;  /* 0x000000090800720c */ /* 0x040fe20003f44070 */
[C---:B------:R-:W-:Y:S02]  /*6280*/  IMAD R23, R8.reuse, R17, R23 ;  /* 0x0000001108177224 */ /* 0x040fe400078e0217 */
[----:B------:R-:W-:Y:S01]  /*6290*/  IMAD R21, R8, R13, R21 ;  /* 0x0000000d08157224 */ /* 0x000fe200078e0215 */
[----:B------:R0:W-:Y:S01]  /*62a0*/  STL [R1+0x25c], R6 ;  /* 0x00025c0601007387 */ /* 0x0001e20000100800 */
[----:B------:R-:W-:-:S04]  /*62b0*/  IMAD.HI.U32 R0, R20, R22, RZ ;  /* 0x0000001614007227 */ /* 0x000fc800078e00ff */
[----:B------:R-:W-:Y:S01]  /*62c0*/  @!P4 IMAD.MOV R5, RZ, RZ, -R5 ;  /* 0x000000ffff05c224 */ /* 0x000fe200078e0a05 */
[----:B------:R-:W-:Y:S01]  /*62d0*/  ISETP.GT.U32.AND P4, PT, R8, R23, PT ;  /* 0x000000170800720c */ /* 0x000fe20003f84070 */
[----:B------:R-:W-:Y:S01]  /*62e0*/  @!P5 IMAD.IADD R18, R18, 0x1, -R8 ;  /* 0x000000011212d824 */ /* 0x000fe200078e0a08 */
[C---:B------:R-:W-:Y:S01]  /*62f0*/  ISETP.GT.U32.AND P5, PT, R8.reuse, R21, PT ;  /* 0x000000150800720c */ /* 0x040fe20003fa4070 */
[----:B------:R-:W-:Y:S01]  /*6300*/  IMAD.MOV R0, RZ, RZ, -R0 ;  /* 0x000000ffff007224 */ /* 0x000fe200078e0a00 */
[----:B------:R1:W-:Y:S01]  /*6310*/  STL [R1+0x260], R5 ;  /* 0x0002600501007387 */ /* 0x0003e20000100800 */
[----:B------:R-:W-:Y:S01]  /*6320*/  @!P2 IMAD.IADD R9, R9, 0x1, -R8 ;  /* 0x000000010909a824 */ /* 0x000fe200078e0a08 */
[----:B------:R-:W-:Y:S01]  /*6330*/  ISETP.GE.AND P2, PT, R11, RZ, PT ;  /* 0x000000ff0b00720c */ /* 0x000fe20003f46270 */
[----:B------:R-:W-:Y:S02]  /*6340*/  IMAD R22, R8, R0, R22 ;  /* 0x0000000008167224 */ /* 0x000fe400078e0216 */
[----:B------:R-:W-:-:S02]  /*6350*/  VIADD R11, R19, 0x162 ;  /* 0x00000162130b7836 */ /* 0x000fc40000000000 */
[----:B0-----:R-:W-:Y:S02]  /*6360*/  IMAD.MOV.U32 R6, RZ, RZ, R15 ;  /* 0x000000ffff067224 */ /* 0x001fe400078e000f */
[----:B------:R-:W-:Y:S01]  /*6370*/  @!P4 IMAD.IADD R23, R23, 0x1, -R8 ;  /* 0x000000011717c824 */ /* 0x000fe200078e0a08 */
[----:B------:R-:W-:Y:S01]  /*6380*/  ISETP.GE.AND P4, PT, R10, RZ, PT ;  /* 0x000000ff0a00720c */ /* 0x000fe20003f86270 */
[----:B-1----:R-:W-:Y:S01]  /*6390*/  IMAD.MOV.U32 R5, RZ, RZ, R14 ;  /* 0x000000ffff057224 */ /* 0x002fe200078e000e */
[----:B------:R-:W-:Y:S01]  /*63a0*/  IABS R10, R11 ;  /* 0x0000000b000a7213 */ /* 0x000fe20000000000 */
[----:B------:R-:W-:Y:S02]  /*63b0*/  @!P5 IMAD.IADD R21, R21, 0x1, -R8 ;  /* 0x000000011515d824 */ /* 0x000fe400078e0a08 */
[----:B------:R-:W-:Y:S01]  /*63c0*/  @!P6 IMAD.MOV R5, RZ, RZ, -R5 ;  /* 0x000000ffff05e224 */ /* 0x000fe200078e0a05 */
[C---:B------:R-:W-:Y:S01]  /*63d0*/  ISETP.GT.U32.AND P6, PT, R8.reuse, R22, PT ;  /* 0x000000160800720c */ /* 0x040fe20003fc4070 */
[----:B------:R-:W-:Y:S01]  /*63e0*/  VIADD R0, R19, 0x164 ;  /* 0x0000016413007836 */ /* 0x000fe20000000000 */
[----:B------:R-:W-:Y:S01]  /*63f0*/  ISETP.GT.U32.AND P5, PT, R8, R21, PT ;  /* 0x000000150800720c */ /* 0x000fe20003fa4070 */
[----:B------:R-:W-:Y:S01]  /*6400*/  @!P0 IMAD.MOV R6, RZ, RZ, -R6 ;  /* 0x000000ffff068224 */ /* 0x000fe200078e0a06 */
[----:B------:R-:W-:Y:S01]  /*6410*/  ISETP.GE.AND P0, PT, R12, RZ, PT ;  /* 0x000000ff0c00720c */ /* 0x000fe20003f06270 */
[----:B------:R-:W-:Y:S01]  /*6420*/  IMAD.HI.U32 R12, R20, R10, RZ ;  /* 0x0000000a140c7227 */ /* 0x000fe200078e00ff */
[----:B------:R-:W-:-:S02]  /*6430*/  IABS R16, R0 ;  /* 0x0000000000107213 */ /* 0x000fc40000000000 */
[----:B------:R-:W-:Y:S01]  /*6440*/  STL [R1+0x26c], R6 ;  /* 0x00026c0601007387 */ /* 0x000fe20000100800 */
[----:B------:R-:W-:Y:S02]  /*6450*/  IMAD.MOV R12, RZ, RZ, -R12 ;  /* 0x000000ffff0c7224 */ /* 0x000fe400078e0a0c */
[----:B------:R-:W-:Y:S01]  /*6460*/  IMAD.HI.U32 R13, R20, R16, RZ ;  /* 0x00000010140d7227 */ /* 0x000fe200078e00ff */
[----:B------:R0:W-:Y:S03]  /*6470*/  STL [R1+0x274], R5 ;  /* 0x0002740501007387 */ /* 0x0001e60000100800 */
[----:B------:R-:W-:Y:S01]  /*6480*/  @!P6 IMAD.IADD R22, R22, 0x1, -R8 ;  /* 0x000000011616e824 */ /* 0x000fe200078e0a08 */
[C---:B------:R-:W-:Y:S01]  /*6490*/  ISETP.GT.U32.AND P6, PT, R8.reuse, R23, PT ;  /* 0x000000170800720c */ /* 0x040fe20003fc4070 */
[----:B------:R-:W-:Y:S02]  /*64a0*/  IMAD R10, R8, R12, R10 ;  /* 0x0000000c080a7224 */ /* 0x000fe400078e020a */
[----:B------:R-:W-:-:S02]  /*64b0*/  IMAD.MOV R13, RZ, RZ, -R13 ;  /* 0x000000ffff0d7224 */ /* 0x000fc400078e0a0d */
[----:B------:R-:W-:Y:S01]  /*64c0*/  @!P5 IMAD.IADD R21, R21, 0x1, -R8 ;  /* 0x000000011515d824 */ /* 0x000fe200078e0a08 */
[C---:B------:R-:W-:Y:S01]  /*64d0*/  ISETP.GT.U32.AND P5, PT, R8.reuse, R10, PT ;  /* 0x0000000a0800720c */ /* 0x040fe20003fa4070 */
[----:B0-----:R-:W-:Y:S02]  /*64e0*/  IMAD.MOV.U32 R5, RZ, RZ, R9 ;  /* 0x000000ffff057224 */ /* 0x001fe400078e0009 */
[C---:B------:R-:W-:Y:S02]  /*64f0*/  IMAD R16, R8.reuse, R13, R16 ;  /* 0x0000000d08107224 */ /* 0x040fe400078e0210 */
[----:B------:R-:W-:Y:S01]  /*6500*/  @!P1 IMAD.MOV R5, RZ, RZ, -R5 ;  /* 0x000000ffff059224 */ /* 0x000fe200078e0a05 */
[C---:B------:R-:W-:Y:S01]  /*6510*/  ISETP.GT.U32.AND P1, PT, R8.reuse, R22, PT ;  /* 0x000000160800720c */ /* 0x040fe20003f24070 */
[----:B------:R-:W-:Y:S01]  /*6520*/  @!P6 IMAD.IADD R23, R23, 0x1, -R8 ;  /* 0x000000011717e824 */ /* 0x000fe200078e0a08 */
[----:B------:R-:W-:Y:S01]  /*6530*/  ISETP.GT.U32.AND P6, PT, R8, R16, PT ;  /* 0x000000100800720c */ /* 0x000fe20003fc4070 */
[C---:B------:R-:W-:Y:S01]  /*6540*/  VIADD R12, R19.reuse, 0x15c ;  /* 0x0000015c130c7836 */ /* 0x040fe20000000000 */
[----:B------:R0:W-:Y:S01]  /*6550*/  STL [R1+0x2b0], R5 ;  /* 0x0002b00501007387 */ /* 0x0001e20000100800 */
[----:B------:R-:W-:-:S02]  /*6560*/  VIADD R14, R19, 0x160 ;  /* 0x00000160130e7836 */ /* 0x000fc40000000000 */
[----:B------:R-:W-:Y:S01]  /*6570*/  IMAD.MOV.U32 R6, RZ, RZ, R18 ;  /* 0x000000ffff067224 */ /* 0x000fe200078e0012 */
[----:B------:R-:W-:Y:S01]  /*6580*/  IABS R15, R12 ;  /* 0x0000000c000f7213 */ /* 0x000fe20000000000 */
[----:B------:R-:W-:Y:S01]  /*6590*/  @!P5 IMAD.IADD R10, R10, 0x1, -R8 ;  /* 0x000000010a0ad824 */ /* 0x000fe200078e0a08 */
[----:B------:R-:W-:Y:S01]  /*65a0*/  IABS R17, R14 ;  /* 0x0000000e00117213 */ /* 0x000fe20000000000 */
[----:B------:R-:W-:Y:S02]  /*65b0*/  VIADD R9, R19, 0x15e ;  /* 0x0000015e13097836 */ /* 0x000fe40000000000 */
[----:B------:R-:W-:Y:S01]  /*65c0*/  @!P3 IMAD.MOV R6, RZ, RZ, -R6 ;  /* 0x000000ffff06b224 */ /* 0x000fe200078e0a06 */
[----:B------:R-:W-:Y:S01]  /*65d0*/  ISETP.GT.U32.AND P5, PT, R8, R10, PT ;  /* 0x0000000a0800720c */ /* 0x000fe20003fa4070 */
[--C-:B------:R-:W-:Y:S01]  /*65e0*/  @!P1 IMAD.IADD R22, R22, 0x1, -R8.reuse ;  /* 0x0000000116169824 */ /* 0x100fe200078e0a08 */
[----:B------:R-:W-:Y:S01]  /*65f0*/  IABS R13, R9 ;  /* 0x00000009000d7213 */ /* 0x000fe20000000000 */
[----:B------:R-:W-:Y:S01]  /*6600*/  @!P6 IMAD.IADD R16, R16, 0x1, -R8 ;  /* 0x000000011010e824 */ /* 0x000fe200078e0a08 */
[----:B------:R1:W-:Y:S01]  /*6610*/  STL [R1+0x2b4], R6 ;  /* 0x0002b40601007387 */ /* 0x0003e20000100800 */
[----:B------:R-:W-:Y:S01]  /*6620*/  IMAD.HI.U32 R18, R20, R15, RZ ;  /* 0x0000000f14127227 */ /* 0x000fe200078e00ff */
[----:B------:R-:W-:-:S02]  /*6630*/  ISETP.GE.AND P1, PT, R0, RZ, PT ;  /* 0x000000ff0000720c */ /* 0x000fc40003f26270 */
[----:B------:R-:W-:Y:S01]  /*6640*/  ISETP.GT.U32.AND P3, PT, R8, R16, PT ;  /* 0x000000100800720c */ /* 0x000fe20003f64070 */
[----:B0-----:R-:W-:Y:S01]  /*6650*/  IMAD.MOV.U32 R5, RZ, RZ, R23 ;  /* 0x000000ffff057224 */ /* 0x001fe200078e0017 */
[----:B------:R-:W-:Y:S01]  /*6660*/  ISETP.GE.AND P6, PT, R11, RZ, PT ;  /* 0x000000ff0b00720c */ /* 0x000fe20003fc6270 */
[----:B------:R-:W-:-:S04]  /*6670*/  IMAD.HI.U32 R24, R20, R17, RZ ;  /* 0x0000001114187227 */ /* 0x000fc800078e00ff */
[----:B-1----:R-:W-:Y:S02]  /*6680*/  IMAD.MOV.U32 R6, RZ, RZ, R22 ;  /* 0x000000ffff067224 */ /* 0x002fe400078e0016 */
[----:B------:R-:W-:Y:S02]  /*6690*/  IMAD.MOV R18, RZ, RZ, -R18 ;  /* 0x000000ffff127224 */ /* 0x000fe400078e0a12 */
[----:B------:R-:W-:Y:S02]  /*66a0*/  @!P0 IMAD.MOV R5, RZ, RZ, -R5 ;  /* 0x000000ffff058224 */ /* 0x000fe400078e0a05 */
[----:B------:R-:W-:-:S03]  /*66b0*/  IMAD.HI.U32 R0, R20, R13, RZ ;  /* 0x0000000d14007227 */ /* 0x000fc600078e00ff */
[----:B------:R0:W-:Y:S01]  /*66c0*/  STL [R1+0x2b8], R5 ;  /* 0x0002b80501007387 */ /* 0x0001e20000100800 */
[----:B------:R-:W-:Y:S02]  /*66d0*/  IMAD.MOV R24, RZ, RZ, -R24 ;  /* 0x000000ffff187224 */ /* 0x000fe400078e0a18 */
[----:B------:R-:W-:Y:S01]  /*66e0*/  @!P2 IMAD.MOV R6, RZ, RZ, -R6 ;  /* 0x000000ffff06a224 */ /* 0x000fe200078e0a06 */
[----:B------:R-:W-:Y:S01]  /*66f0*/  ISETP.GE.AND P2, PT, R14, RZ, PT ;  /* 0x000000ff0e00720c */ /* 0x000fe20003f46270 */
[C---:B------:R-:W-:Y:S02]  /*6700*/  IMAD R14, R8.reuse, R18, R15 ;  /* 0x00000012080e7224 */ /* 0x040fe400078e020f */
[----:B------:R-:W-:Y:S01]  /*6710*/  IMAD.MOV R0, RZ, RZ, -R0 ;  /* 0x000000ffff007224 */ /* 0x000fe200078e0a00 */
[----:B------:R-:W-:Y:S01]  /*6720*/  STL [R1+0x2bc], R6 ;  /* 0x0002bc0601007387 */ /* 0x000fe20000100800 */
[----:B------:R-:W-:Y:S02]  /*6730*/  IMAD R17, R8, R24, R17 ;  /* 0x0000001808117224 */ /* 0x000fe400078e0211 */
[----:B0-----:R-:W-:-:S02]  /*6740*/  IMAD.MOV.U32 R5, RZ, RZ, R21 ;  /* 0x000000ffff057224 */ /* 0x001fc400078e0015 */
[--C-:B------:R-:W-:Y:S01]  /*6750*/  @!P5 IMAD.IADD R10, R10, 0x1, -R8.reuse ;  /* 0x000000010a0ad824 */ /* 0x100fe200078e0a08 */
[C---:B------:R-:W-:Y:S01]  /*6760*/  ISETP.GT.U32.AND P5, PT, R8.reuse, R14, PT ;  /* 0x0000000e0800720c */ /* 0x040fe20003fa4070 */
[C---:B------:R-:W-:Y:S01]  /*6770*/  IMAD R13, R8.reuse, R0, R13 ;  /* 0x00000000080d7224 */ /* 0x040fe200078e020d */
[----:B------:R-:W-:Y:S01]  /*6780*/  ISETP.GT.U32.AND P0, PT, R8, R17, PT ;  /* 0x000000110800720c */ /* 0x000fe20003f04070 */
[----:B------:R-:W-:Y:S02]  /*6790*/  @!P4 IMAD.MOV R5, RZ, RZ, -R5 ;  /* 0x000000ffff05c224 */ /* 0x000fe400078e0a05 */
[----:B------:R-:W-:Y:S01]  /*67a0*/  @!P3 IMAD.IADD R16, R16, 0x1, -R8 ;  /* 0x000000011010b824 */ /* 0x000fe200078e0a08 */
[----:B------:R-:W-:Y:S01]  /*67b0*/  ISETP.GT.U32.AND P4, PT, R8, R13, PT ;  /* 0x0000000d0800720c */ /* 0x000fe20003f84070 */
[----:B------:R-:W-:Y:S01]  /*67c0*/  VIADD R11, R19, 0x15a ;  /* 0x0000015a130b7836 */ /* 0x000fe20000000000 */
[----:B------:R0:W-:Y:S01]  /*67d0*/  STL [R1+0x2c0], R5 ;  /* 0x0002c00501007387 */ /* 0x0001e20000100800 */
[----:B------:R-:W-:Y:S01]  /*67e0*/  ISETP.GE.AND P3, PT, R9, RZ, PT ;  /* 0x000000ff0900720c */ /* 0x000fe20003f66270 */
[----:B------:R-:W-:-:S02]  /*67f0*/  VIADD R9, R19, 0x158 ;  /* 0x0000015813097836 */ /* 0x000fc40000000000 */
[----:B------:R-:W-:Y:S01]  /*6800*/  IABS R0, R11 ;  /* 0x0000000b00007213 */ /* 0x000fe20000000000 */
[--C-:B------:R-:W-:Y:S02]  /*6810*/  @!P5 IMAD.IADD R14, R14, 0x1, -R8.reuse ;  /* 0x000000010e0ed824 */ /* 0x100fe400078e0a08 */
[----:B------:R-:W-:Y:S01]  /*6820*/  @!P0 IMAD.IADD R17, R17, 0x1, -R8 ;  /* 0x0000000111118824 */ /* 0x000fe200078e0a08 */
[----:B------:R-:W-:Y:S01]  /*6830*/  ISETP.GE.AND P0, PT, R12, RZ, PT ;  /* 0x000000ff0c00720c */ /* 0x000fe20003f06270 */
[----:B------:R-:W-:Y:S01]  /*6840*/  IMAD.HI.U32 R15, R20, R0, RZ ;  /* 0x00000000140f7227 */ /* 0x000fe200078e00ff */
[----:B------:R-:W-:-:S03]  /*6850*/  ISETP.GT.U32.AND P5, PT, R8, R14, PT ;  /* 0x0000000e0800720c */ /* 0x000fc60003fa4070 */
[----:B0-----:R-:W-:Y:S01]  /*6860*/  IMAD.MOV.U32 R5, RZ, RZ, R16 ;  /* 0x000000ffff057224 */ /* 0x001fe200078e0010 */
[----:B------:R-:W-:Y:S01]  /*6870*/  IABS R16, R9 ;  /* 0x0000000900107213 */ /* 0x000fe20000000000 */
[----:B------:R-:W-:Y:S01]  /*6880*/  @!P4 IMAD.IADD R13, R13, 0x1, -R8 ;  /* 0x000000010d0dc824 */ /* 0x000fe200078e0a08 */
[C---:B------:R-:W-:Y:S01]  /*6890*/  ISETP.GT.U32.AND P4, PT, R8.reuse, R17, PT ;  /* 0x000000110800720c */ /* 0x040fe20003f84070 */
[----:B------:R-:W-:Y:S02]  /*68a0*/  @!P1 IMAD.MOV R5, RZ, RZ, -R5 ;  /* 0x000000ffff059224 */ /* 0x000fe400078e0a05 */
[----:B------:R-:W-:Y:S01]  /*68b0*/  IMAD.MOV R15, RZ, RZ, -R15 ;  /* 0x000000ffff0f7224 */ /* 0x000fe200078e0a0f */
[C---:B------:R-:W-:Y:S01]  /*68c0*/  ISETP.GT.U32.AND P1, PT, R8.reuse, R13, PT ;  /* 0x0000000d0800720c */ /* 0x040fe20003f24070 */
[----:B------:R-:W-:Y:S01]  /*68d0*/  VIADD R12, R19, 0x156 ;  /* 0x00000156130c7836 */ /* 0x000fe20000000000 */
[----:B------:R0:W-:Y:S01]  /*68e0*/  STL [R1+0x2c4], R5 ;  /* 0x0002c40501007387 */ /* 0x0001e20000100800 */
[----:B------:R-:W-:-:S02]  /*68f0*/  IMAD R0, R8, R15, R0 ;  /* 0x0000000f08007224 */ /* 0x000fc400078e0200 */
[--C-:B------:R-:W-:Y:S01]  /*6900*/  @!P5 IMAD.IADD R14, R14, 0x1, -R8.reuse ;  /* 0x000000010e0ed824 */ /* 0x100fe200078e0a08 */
[----:B------:R-:W-:Y:S01]  /*6910*/  IABS R15, R12 ;  /* 0x0000000c000f7213 */ /* 0x000fe20000000000 */
[----:B------:R-:W-:Y:S02]  /*6920*/  VIADD R24, R19, 0x130 ;  /* 0x0000013013187836 */ /* 0x000fe40000000000 */
[----:B------:R-:W-:Y:S01]  /*6930*/  @!P4 IMAD.IADD R17, R17, 0x1, -R8 ;  /* 0x000000011111c824 */ /* 0x000fe200078e0a08 */
[----:B------:R-:W-:Y:S01]  /*6940*/  ISETP.GT.U32.AND P4, PT, R8, R0, PT ;  /* 0x000000000800720c */ /* 0x000fe20003f84070 */
[----:B------:R-:W-:Y:S01]  /*6950*/  IMAD.HI.U32 R21, R20, R15, RZ ;  /* 0x0000000f14157227 */ /* 0x000fe200078e00ff */
[----:B------:R-:W-:-:S03]  /*6960*/  IABS R25, R24 ;  /* 0x0000001800197213 */ /* 0x000fc60000000000 */
[----:B0-----:R-:W-:Y:S02]  /*6970*/  IMAD.MOV.U32 R5, RZ, RZ, R10 ;  /* 0x000000ffff057224 */ /* 0x001fe400078e000a */
[----:B------:R-:W-:-:S04]  /*6980*/  IMAD.HI.U32 R10, R20, R16, RZ ;  /* 0x00000010140a7227 */ /* 0x000fc800078e00ff */
[----:B------:R-:W-:Y:S02]  /*6990*/  IMAD.MOV R10, RZ, RZ, -R10 ;  /* 0x000000ffff0a7224 */ /* 0x000fe400078e0a0a */
[----:B------:R-:W-:Y:S01]  /*69a0*/  @!P1 IMAD.IADD R13, R13, 0x1, -R8 ;  /* 0x000000010d0d9824 */ /* 0x000fe200078e0a08 */
[----:B------:R-:W-:Y:S01]  /*69b0*/  ISETP.GE.AND P1, PT, R9, RZ, PT ;  /* 0x000000ff0900720c */ /* 0x000fe20003f26270 */
[C---:B------:R-:W-:Y:S02]  /*69c0*/  IMAD R16, R8.reuse, R10, R16 ;  /* 0x0000000a08107224 */ /* 0x040fe400078e0210 */
[----:B------:R-:W-:Y:S01]  /*69d0*/  @!P6 IMAD.MOV R5, RZ, RZ, -R5 ;  /* 0x000000ffff05e224 */ /* 0x000fe200078e0a05 */
[----:B------:R-:W-:Y:S01]  /*69e0*/  ISETP.GE.AND P6, PT, R11, RZ, PT ;  /* 0x000000ff0b00720c */ /* 0x000fe20003fc6270 */
[----:B------:R-:W-:Y:S01]  /*69f0*/  VIADD R9, R19, 0x154 ;  /* 0x0000015413097836 */ /* 0x000fe20000000000 */
[----:B------:R-:W-:Y:S01]  /*6a00*/  ISETP.GT.U32.AND P5, PT, R8, R16, PT ;  /* 0x000000100800720c */ /* 0x000fe20003fa4070 */
[----:B------:R-:W-:Y:S01]  /*6a10*/  IMAD.MOV R21, RZ, RZ, -R21 ;  /* 0x000000ffff157224 */ /* 0x000fe200078e0a15 */
[----:B------:R0:W-:Y:S01]  /*6a20*/  STL [R1+0x2c8], R5 ;  /* 0x0002c80501007387 */ /* 0x0001e20000100800 */
[----:B------:R-:W-:Y:S01]  /*6a30*/  @!P4 IMAD.IADD R0, R0, 0x1, -R8 ;  /* 0x000000010000c824 */ /* 0x000fe200078e0a08 */
[----:B------:R-:W-:Y:S01]  /*6a40*/  IABS R11, R9 ;  /* 0x00000009000b7213 */ /* 0x000fe20000000000 */
[----:B------:R-:W-:Y:S01]  /*6a50*/  IMAD R15, R8, R21, R15 ;  /* 0x00000015080f7224 */ /* 0x000fe200078e020f */
[----:B------:R-:W-:Y:S01]  /*6a60*/  ISETP.GE.AND P4, PT, R12, RZ, PT ;  /* 0x000000ff0c00720c */ /* 0x000fe20003f86270 */
[----:B------:R-:W-:-:S02]  /*6a70*/  IMAD.MOV.U32 R6, RZ, RZ, R13 ;  /* 0x000000ffff067224 */ /* 0x000fc400078e000d */
[----:B------:R-:W-:Y:S02]  /*6a80*/  VIADD R10, R19, 0x152 ;  /* 0x00000152130a7836 */ /* 0x000fe40000000000 */
[----:B------:R-:W-:-:S03]  /*6a90*/  IMAD.HI.U32 R12, R20, R11, RZ ;  /* 0x0000000b140c7227 */ /* 0x000fc600078e00ff */
[----:B------:R-:W-:Y:S01]  /*6aa0*/  IABS R18, R10 ;  /* 0x0000000a00127213 */ /* 0x000fe20000000000 */
[----:B------:R-:W-:Y:S02]  /*6ab0*/  @!P5 IMAD.IADD R16, R16, 0x1, -R8 ;  /* 0x000000011010d824 */ /* 0x000fe400078e0a08 */
[----:B0-----:R-:W-:Y:S02]  /*6ac0*/  IMAD.MOV.U32 R5, RZ, RZ, R17 ;  /* 0x000000ffff057224 */ /* 0x001fe400078e0011 */
[----:B------:R-:W-:Y:S01]  /*6ad0*/  @!P3 IMAD.MOV R6, RZ, RZ, -R6 ;  /* 0x000000ffff06b224 */ /* 0x000fe200078e0a06 */
[C---:B------:R-:W-:Y:S01]  /*6ae0*/  ISETP.GT.U32.AND P5, PT, R8.reuse, R16, PT ;  /* 0x000000100800720c */ /* 0x040fe20003fa4070 */
[----:B------:R-:W-:Y:S01]  /*6af0*/  @!P2 IMAD.MOV R5, RZ, RZ, -R5 ;  /* 0x000000ffff05a224 */ /* 0x000fe200078e0a05 */
[C---:B------:R-:W-:Y:S01]  /*6b00*/  ISETP.GT.U32.AND P2, PT, R8.reuse, R0, PT ;  /* 0x000000000800720c */ /* 0x040fe20003f44070 */
[----:B------:R-:W-:Y:S01]  /*6b10*/  IMAD.MOV R12, RZ, RZ, -R12 ;  /* 0x000000ffff0c7224 */ /* 0x000fe200078e0a0c */
[----:B------:R-:W-:Y:S01]  /*6b20*/  ISETP.GT.U32.AND P3, PT, R8, R15, PT ;  /* 0x0000000f0800720c */ /* 0x000fe20003f64070 */
[----:B------:R-:W-:Y:S01]  /*6b30*/  IMAD.HI.U32 R13, R20, R18, RZ ;  /* 0x00000012140d7227 */ /* 0x000fe200078e00ff */
[----:B------:R0:W-:Y:S03]  /*6b40*/  STL [R1+0x2cc], R5 ;  /* 0x0002cc0501007387 */ /* 0x0001e60000100800 */
[----:B------:R-:W-:Y:S01]  /*6b50*/  IMAD R11, R8, R12, R11 ;  /* 0x0000000c080b7224 */ /* 0x000fe200078e020b */
[----:B------:R1:W-:Y:S01]  /*6b60*/  STL [R1+0x2d0], R6 ;  /* 0x0002d00601007387 */ /* 0x0003e20000100800 */
[----:B------:R-:W-:-:S02]  /*6b70*/  IMAD.MOV R13, RZ, RZ, -R13 ;  /* 0x000000ffff0d7224 */ /* 0x000fc400078e0a0d */
[--C-:B------:R-:W-:Y:S01]  /*6b80*/  @!P5 IMAD.IADD R16, R16, 0x1, -R8.reuse ;  /* 0x000000011010d824 */ /* 0x100fe200078e0a08 */
[----:B------:R-:W-:Y:S01]  /*6b90*/  ISETP.GT.U32.AND P5, PT, R8, R11, PT ;  /* 0x0000000b0800720c */ /* 0x000fe20003fa4070 */
[--C-:B------:R-:W-:Y:S01]  /*6ba0*/  @!P2 IMAD.IADD R0, R0, 0x1, -R8.reuse ;  /* 0x000000010000a824 */ /* 0x100fe200078e0a08 */
[----:B------:R-:W-:Y:S01]  /*6bb0*/  ISETP.GE.AND P2, PT, R10, RZ, PT ;  /* 0x000000ff0a00720c */ /* 0x000fe20003f46270 */
[----:B------:R-:W-:Y:S02]  /*6bc0*/  @!P3 IMAD.IADD R15, R15, 0x1, -R8 ;  /* 0x000000010f0fb824 */ /* 0x000fe400078e0a08 */
[----:B0-----:R-:W-:Y:S02]  /*6bd0*/  IMAD.MOV.U32 R5, RZ, RZ, R14 ;  /* 0x000000ffff057224 */ /* 0x001fe400078e000e */
[C---:B------:R-:W-:Y:S01]  /*6be0*/  IMAD R18, R8.reuse, R13, R18 ;  /* 0x0000000d08127224 */ /* 0x040fe200078e0212 */
[----:B------:R-:W-:Y:S01]  /*6bf0*/  ISETP.GT.U32.AND P3, PT, R8, R15, PT ;  /* 0x0000000f0800720c */ /* 0x000fe20003f64070 */
[----:B-1----:R-:W-:-:S02]  /*6c00*/  IMAD.MOV.U32 R6, RZ, RZ, R0 ;  /* 0x000000ffff067224 */ /* 0x002fc400078e0000 */
[----:B------:R-:W-:Y:S01]  /*6c10*/  @!P0 IMAD.MOV R5, RZ, RZ, -R5 ;  /* 0x000000ffff058224 */ /* 0x000fe200078e0a05 */
[----:B------:R-:W-:Y:S01]  /*6c20*/  ISETP.GE.AND P0, PT, R9, RZ, PT ;  /* 0x000000ff0900720c */ /* 0x000fe20003f06270 */
[----:B------:R-:W-:Y:S01]  /*6c30*/  @!P6 IMAD.MOV R6, RZ, RZ, -R6 ;  /* 0x000000ffff06e224 */ /* 0x000fe200078e0a06 */
[C---:B------:R-:W-:Y:S01]  /*6c40*/  ISETP.GT.U32.AND P6, PT, R8.reuse, R18, PT ;  /* 0x000000120800720c */ /* 0x040fe20003fc4070 */
[--C-:B------:R-:W-:Y:S01]  /*6c50*/  @!P5 IMAD.IADD R11, R11, 0x1, -R8.reuse ;  /* 0x000000010b0bd824 */ /* 0x100fe200078e0a08 */
[----:B------:R0:W-:Y:S01]  /*6c60*/  STL [R1+0x2d8], R5 ;  /* 0x0002d80501007387 */ /* 0x0001e20000100800 */
[C---:B------:R-:W-:Y:S02]  /*6c70*/  VIADD R14, R19.reuse, 0x150 ;  /* 0x00000150130e7836 */ /* 0x040fe40000000000 */
[----:B------:R-:W-:Y:S01]  /*6c80*/  VIADD R13, R19, 0x14e ;  /* 0x0000014e130d7836 */ /* 0x000fe20000000000 */
[----:B------:R-:W-:Y:S01]  /*6c90*/  ISETP.GT.U32.AND P5, PT, R8, R11, PT ;  /* 0x0000000b0800720c */ /* 0x000fe20003fa4070 */
[----:B------:R-:W-:Y:S01]  /*6ca0*/  @!P3 IMAD.IADD R15, R15, 0x1, -R8 ;  /* 0x000000010f0fb824 */ /* 0x000fe200078e0a08 */
[----:B------:R-:W-:Y:S01]  /*6cb0*/  IABS R10, R14 ;  /* 0x0000000e000a7213 */ /* 0x000fe20000000000 */
[----:B------:R-:W-:Y:S01]  /*6cc0*/  STL [R1+0x2e0], R6 ;  /* 0x0002e00601007387 */ /* 0x000fe20000100800 */
[----:B------:R-:W-:Y:S01]  /*6cd0*/  IABS R12, R13 ;  /* 0x0000000d000c7213 */ /* 0x000fe20000000000 */
[----:B------:R-:W-:Y:S01]  /*6ce0*/  VIADD R9, R19, 0x14c ;  /* 0x0000014c13097836 */ /* 0x000fe20000000000 */
[----:B------:R-:W-:Y:S01]  /*6cf0*/  ISETP.GE.AND P3, PT, R13, RZ, PT ;  /* 0x000000ff0d00720c */ /* 0x000fe20003f66270 */
[----:B0-----:R-:W-:-:S02]  /*6d00*/  IMAD.MOV.U32 R5, RZ, RZ, R16 ;  /* 0x000000ffff057224 */ /* 0x001fc400078e0010 */
[----:B------:R-:W-:Y:S01]  /*6d10*/  @!P6 IMAD.IADD R18, R18, 0x1, -R8 ;  /* 0x000000011212e824 */ /* 0x000fe200078e0a08 */
[----:B------:R-:W-:Y:S01]  /*6d20*/  IABS R0, R9 ;  /* 0x0000000900007213 */ /* 0x000fe20000000000 */
[----:B------:R-:W-:Y:S01]  /*6d30*/  @!P1 IMAD.MOV R5, RZ, RZ, -R5 ;  /* 0x000000ffff059224 */ /* 0x000fe200078e0a05 */
[----:B------:R-:W-:Y:S01]  /*6d40*/  ISETP.GE.AND P1, PT, R14, RZ, PT ;  /* 0x000000ff0e00720c */ /* 0x000fe20003f26270 */
[----:B------:R-:W-:Y:S01]  /*6d50*/  IMAD.HI.U32 R16, R20, R10, RZ ;  /* 0x0000000a14107227 */ /* 0x000fe200078e00ff */
[----:B------:R-:W-:Y:S02]  /*6d60*/  ISETP.GT.U32.AND P6, PT, R8, R18, PT ;  /* 0x000000120800720c */ /* 0x000fe40003fc4070 */
[----:B------:R0:W-:Y:S01]  /*6d70*/  STL [R1+0x2e8], R5 ;  /* 0x0002e80501007387 */ /* 0x0001e20000100800 */
[----:B------:R-:W-:-:S04]  /*6d80*/  IMAD.HI.U32 R13, R20, R12, RZ ;  /* 0x0000000c140d7227 */ /* 0x000fc800078e00ff */
[----:B------:R-:W-:Y:S02]  /*6d90*/  IMAD.MOV R16, RZ, RZ, -R16 ;  /* 0x000000ffff107224 */ /* 0x000fe400078e0a10 */
[----:B------:R-:W-:Y:S02]  /*6da0*/  IMAD.MOV R13, RZ, RZ, -R13 ;  /* 0x000000ffff0d7224 */ /* 0x000fe400078e0a0d */
[----:B------:R-:W-:Y:S02]  /*6db0*/  @!P5 IMAD.IADD R11, R11, 0x1, -R8 ;  /* 0x000000010b0bd824 */ /* 0x000fe400078e0a08 */
[----:B0-----:R-:W-:Y:S02]  /*6dc0*/  IMAD.MOV.U32 R5, RZ, RZ, R15 ;  /* 0x000000ffff057224 */ /* 0x001fe400078e000f */
[C---:B------:R-:W-:Y:S02]  /*6dd0*/  IMAD R10, R8.reuse, R16, R10 ;  /* 0x00000010080a7224 */ /* 0x040fe400078e020a */
[----:B------:R-:W-:Y:S01]  /*6de0*/  @!P4 IMAD.MOV R5, RZ, RZ, -R5 ;  /* 0x000000ffff05c224 */ /* 0x000fe200078e0a05 */
[----:B------:R-:W-:Y:S01]  /*6df0*/  ISETP.GE.AND P4, PT, R9, RZ, PT ;  /* 0x000000ff0900720c */ /* 0x000fe20003f86270 */
[C---:B------:R-:W-:Y:S01]  /*6e00*/  IMAD R9, R8.reuse, R13, R12 ;  /* 0x0000000d08097224 */ /* 0x040fe200078e020c */
[----:B------:R-:W-:Y:S01]  /*6e10*/  ISETP.GT.U32.AND P5, PT, R8, R10, PT ;  /* 0x0000000a0800720c */ /* 0x000fe20003fa4070 */
[----:B------:R-:W-:Y:S01]  /*6e20*/  IMAD.HI.U32 R14, R20, R0, RZ ;  /* 0x00000000140e7227 */ /* 0x000fe200078e00ff */
[----:B------:R0:W-:Y:S03]  /*6e30*/  STL [R1+0x2ec], R5 ;  /* 0x0002ec0501007387 */ /* 0x0001e60000100800 */
[----:B------:R-:W-:-:S02]  /*6e40*/  IMAD.MOV R14, RZ, RZ, -R14 ;  /* 0x000000ffff0e7224 */ /* 0x000fc400078e0a0e */
[----:B------:R-:W-:Y:S02]  /*6e50*/  @!P6 IMAD.IADD R18, R18, 0x1, -R8 ;  /* 0x000000011212e824 */ /* 0x000fe400078e0a08 */
[----:B------:R-:W-:Y:S02]  /*6e60*/  IMAD R0, R8, R14, R0 ;  /* 0x0000000e08007224 */ /* 0x000fe400078e0200 */
[C---:B------:R-:W-:Y:S02]  /*6e70*/  VIADD R14, R19.reuse, 0x14a ;  /* 0x0000014a130e7836 */ /* 0x040fe40000000000 */
[----:B0-----:R-:W-:Y:S02]  /*6e80*/  IMAD.MOV.U32 R5, RZ, RZ, R11 ;  /* 0x000000ffff057224 */ /* 0x001fe400078e000b */
[----:B------:R-:W-:Y:S01]  /*6e90*/  @!P5 IMAD.IADD R10, R10, 0x1, -R8 ;  /* 0x000000010a0ad824 */ /* 0x000fe200078e0a08 */
[----:B------:R-:W-:Y:S01]  /*6ea0*/  ISETP.GE.AND P6, PT, R14, RZ, PT ;  /* 0x000000ff0e00720c */ /* 0x000fe20003fc6270 */
[----:B------:R-:W-:Y:S01]  /*6eb0*/  @!P0 IMAD.MOV R5, RZ, RZ, -R5 ;  /* 0x000000ffff058224 */ /* 0x000fe200078e0a05 */
[C---:B------:R-:W-:Y:S01]  /*6ec0*/  ISETP.GT.U32.AND P0, PT, R8.reuse, R9, PT ;  /* 0x000000090800720c */ /* 0x040fe20003f04070 */
[C---:B------:R-:W-:Y:S01]  /*6ed0*/  VIADD R12, R19.reuse, 0x146 ;  /* 0x00000146130c7836 */ /* 0x040fe20000000000 */
[----:B------:R-:W-:Y:S01]  /*6ee0*/  ISETP.GT.U32.AND P5, PT, R8, R10, PT ;  /* 0x0000000a0800720c */ /* 0x000fe20003fa4070 */
[C---:B------:R-:W-:Y:S01]  /*6ef0*/  VIADD R11, R19.reuse, 0x148 ;  /* 0x00000148130b7836 */ /* 0x040fe20000000000 */
[----:B------:R0:W-:Y:S01]  /*6f00*/  STL [R1+0x2f0], R5 ;  /* 0x0002f00501007387 */ /* 0x0001e20000100800 */
[----:B------:R-:W-:Y:S01]  /*6f10*/  IABS R14, R14 ;  /* 0x0000000e000e7213 */ /* 0x000fe20000000000 */
[----:B------:R-:W-:Y:S01]  /*6f20*/  VIADD R13, R19, 0x144 ;  /* 0x00000144130d7836 */ /* 0x000fe20000000000 */
[----:B------:R-:W-:Y:S01]  /*6f30*/  IABS R16, R12 ;  /* 0x0000000c00107213 */ /* 0x000fe20000000000 */
[----:B------:R-:W-:Y:S01]  /*6f40*/  IMAD.HI.U32 R29, R20, R25, RZ ;  /* 0x00000019141d7227 */ /* 0x000fe200078e00ff */
[----:B------:R-:W-:-:S02]  /*6f50*/  IABS R15, R11 ;  /* 0x0000000b000f7213 */ /* 0x000fc40000000000 */
[----:B------:R-:W-:Y:S01]  /*6f60*/  IABS R17, R13 ;  /* 0x0000000d00117213 */ /* 0x000fe20000000000 */
[----:B------:R-:W-:-:S04]  /*6f70*/  IMAD.HI.U32 R22, R20, R16, RZ ;  /* 0x0000001014167227 */ /* 0x000fc800078e00ff */
[----:B0-----:R-:W-:Y:S02]  /*6f80*/  IMAD.MOV.U32 R5, RZ, RZ, R18 ;  /* 0x000000ffff057224 */ /* 0x001fe400078e0012 */
[----:B------:R-:W-:Y:S02]  /*6f90*/  @!P0 IMAD.IADD R9, R9, 0x1, -R8 ;  /* 0x0000000109098824 */ /* 0x000fe400078e0a08 */
[----:B------:R-:W-:Y:S01]  /*6fa0*/  @!P2 IMAD.MOV R5, RZ, RZ, -R5 ;  /* 0x000000ffff05a224 */ /* 0x000fe200078e0a05 */
[----:B------:R-:W-:Y:S01]  /*6fb0*/  ISETP.GT.U32.AND P2, PT, R8, R0, PT ;  /* 0x000000000800720c */ /* 0x000fe20003f44070 */
[----:B------:R-:W-:Y:S01]  /*6fc0*/  IMAD.HI.U32 R18, R20, R14, RZ ;  /* 0x0000000e14127227 */ /* 0x000fe200078e00ff */
[----:B------:R-:W-:Y:S02]  /*6fd0*/  ISETP.GT.U32.AND P0, PT, R8, R9, PT ;  /* 0x000000090800720c */ /* 0x000fe40003f04070 */
[----:B------:R0:W-:Y:S01]  /*6fe0*/  STL [R1+0x2f4], R5 ;  /* 0x0002f40501007387 */ /* 0x0001e20000100800 */
[----:B------:R-:W-:-:S02]  /*6ff0*/  IMAD.MOV R18, RZ, RZ, -R18 ;  /* 0x000000ffff127224 */ /* 0x000fc400078e0a12 */
[----:B------:R-:W-:Y:S01]  /*7000*/  @!P5 IMAD.IADD R10, R10, 0x1, -R8 ;  /* 0x000000010a0ad824 */ /* 0x000fe200078e0a08 */
[----:B------:R-:W-:Y:S01]  /*7010*/  ISETP.GE.AND P5, PT, R11, RZ, PT ;  /* 0x000000ff0b00720c */ /* 0x000fe20003fa6270 */
[----:B------:R-:W-:Y:S02]  /*7020*/  IMAD R14, R8, R18, R14 ;  /* 0x00000012080e7224 */ /* 0x000fe400078e020e */
[----:B------:R-:W-:-:S04]  /*7030*/  IMAD.HI.U32 R21, R20, R15, RZ ;  /* 0x0000000f14157227 */ /* 0x000fc800078e00ff */
[--C-:B------:R-:W-:Y:S02]  /*7040*/  @!P2 IMAD.IADD R0, R0, 0x1, -R8.reuse ;  /* 0x000000010000a824 */ /* 0x100fe400078e0a08 */
[----:B------:R-:W-:Y:S01]  /*7050*/  @!P0 IMAD.IADD R9, R9, 0x1, -R8 ;  /* 0x0000000109098824 */ /* 0x000fe200078e0a08 */
[C---:B------:R-:W-:Y:S01]  /*7060*/  ISETP.GT.U32.AND P0, PT, R8.reuse, R14, PT ;  /* 0x0000000e0800720c */ /* 0x040fe20003f04070 */
[----:B------:R-:W-:Y:S01]  /*7070*/  IMAD.MOV.U32 R6, RZ, RZ, R10 ;  /* 0x000000ffff067224 */ /* 0x000fe200078e000a */
[----:B------:R-:W-:Y:S01]  /*7080*/  ISETP.GT.U32.AND P2, PT, R8, R0, PT ;  /* 0x000000000800720c */ /* 0x000fe20003f44070 */
[----:B------:R-:W-:Y:S02]  /*7090*/  IMAD.MOV R22, RZ, RZ, -R22 ;  /* 0x000000ffff167224 */ /* 0x000fe400078e0a16 */
[----:B0-----:R-:W-:Y:S02]  /*70a0*/  IMAD.MOV.U32 R5, RZ, RZ, R9 ;  /* 0x000000ffff057224 */ /* 0x001fe400078e0009 */
[----:B------:R-:W-:-:S02]  /*70b0*/  IMAD.MOV R21, RZ, RZ, -R21 ;  /* 0x000000ffff157224 */ /* 0x000fc400078e0a15 */
[----:B------:R-:W-:-:S04]  /*70c0*/  IMAD.HI.U32 R18, R20, R17, RZ ;  /* 0x0000001114127227 */ /* 0x000fc800078e00ff */
[----:B------:R-:W-:Y:S02]  /*70d0*/  @!P1 IMAD.MOV R6, RZ, RZ, -R6 ;  /* 0x000000ffff069224 */ /* 0x000fe400078e0a06 */
[----:B------:R-:W-:Y:S01]  /*70e0*/  @!P3 IMAD.MOV R5, RZ, RZ, -R5 ;  /* 0x000000ffff05b224 */ /* 0x000fe200078e0a05 */
[----:B------:R-:W-:Y:S01]  /*70f0*/  ISETP.GE.AND P3, PT, R12, RZ, PT ;  /* 0x000000ff0c00720c */ /* 0x000fe20003f66270 */
[C---:B------:R-:W-:Y:S01]  /*7100*/  IMAD R11, R8.reuse, R22, R16 ;  /* 0x00000016080b7224 */ /* 0x040fe200078e0210 */
[----:B------:R-:W-:Y:S01]  /*7110*/  STL [R1+0x2fc], R6 ;  /* 0x0002fc0601007387 */ /* 0x000fe20000100800 */
[----:B------:R-:W-:Y:S02]  /*7120*/  IMAD R15, R8, R21, R15 ;  /* 0x00000015080f7224 */ /* 0x000fe400078e020f */
[----:B------:R-:W-:Y:S01]  /*7130*/  IMAD.MOV R18, RZ, RZ, -R18 ;  /* 0x000000ffff127224 */ /* 0x000fe200078e0a12 */
[----:B------:R0:W-:Y:S01]  /*7140*/  STL [R1+0x300], R5 ;  /* 0x0003000501007387 */ /* 0x0001e20000100800 */
[--C-:B------:R-:W-:Y:S01]  /*7150*/  @!P2 IMAD.IADD R0, R0, 0x1, -R8.reuse ;  /* 0x000000010000a824 */ /* 0x100fe200078e0a08 */
[C---:B------:R-:W-:Y:S01]  /*7160*/  ISETP.GT.U32.AND P2, PT, R8.reuse, R11, PT ;  /* 0x0000000b0800720c */ /* 0x040fe20003f44070 */
[C---:B------:R-:W-:Y:S01]  /*7170*/  IMAD R9, R8.reuse, R18, R17 ;  /* 0x0000001208097224 */ /* 0x040fe200078e0211 */
[----:B------:R-:W-:Y:S01]  /*7180*/  ISETP.GT.U32.AND P1, PT, R8, R15, PT ;  /* 0x0000000f0800720c */ /* 0x000fe20003f24070 */
[----:B------:R-:W-:-:S02]  /*7190*/  @!P0 IMAD.IADD R14, R14, 0x1, -R8 ;  /* 0x000000010e0e8824 */ /* 0x000fc400078e0a08 */
[C---:B------:R-:W-:Y:S02]  /*71a0*/  VIADD R10, R19.reuse, 0x142 ;  /* 0x00000142130a7836 */ /* 0x040fe40000000000 */
[C---:B------:R-:W-:Y:S01]  /*71b0*/  VIADD R12, R19.reuse, 0x140 ;  /* 0x00000140130c7836 */ /* 0x040fe20000000000 */
[C---:B------:R-:W-:Y:S01]  /*71c0*/  ISETP.GT.U32.AND P0, PT, R8.reuse, R14, PT ;  /* 0x0000000e0800720c */ /* 0x040fe20003f04070 */
[----:B0-----:R-:W-:Y:S01]  /*71d0*/  IMAD.MOV.U32 R5, RZ, RZ, R0 ;  /* 0x000000ffff057224 */ /* 0x001fe200078e0000 */
[----:B------:R-:W-:Y:S01]  /*71e0*/  IABS R17, R10 ;  /* 0x0000000a00117213 */ /* 0x000fe20000000000 */
[----:B------:R-:W-:Y:S01]  /*71f0*/  VIADD R16, R19, 0x13e ;  /* 0x0000013e13107836 */ /* 0x000fe20000000000 */
[----:B------:R-:W-:Y:S01]  /*7200*/  IABS R18, R12 ;  /* 0x0000000c00127213 */ /* 0x000fe20000000000 */
[----:B------:R-:W-:Y:S01]  /*7210*/  @!P4 IMAD.MOV R5, RZ, RZ, -R5 ;  /* 0x000000ffff05c224 */ /* 0x000fe200078e0a05 */
[----:B------:R-:W-:Y:S01]  /*7220*/  ISETP.GT.U32.AND P4, PT, R8, R9, PT ;  /* 0x000000090800720c */ /* 0x000fe20003f84070 */
[--C-:B------:R-:W-:Y:S01]  /*7230*/  @!P2 IMAD.IADD R11, R11, 0x1, -R8.reuse ;  /* 0x000000010b0ba824 */ /* 0x100fe200078e0a08 */
[----:B------:R-:W-:Y:S01]  /*7240*/  IABS R0, R16 ;  /* 0x0000001000007213 */ /* 0x000fe20000000000 */
[----:B------:R-:W-:Y:S01]  /*7250*/  @!P1 IMAD.IADD R15, R15, 0x1, -R8 ;  /* 0x000000010f0f9824 */ /* 0x000fe200078e0a08 */
[----:B------:R0:W-:Y:S01]  /*7260*/  STL [R1+0x304], R5 ;  /* 0x0003040501007387 */ /* 0x0001e20000100800 */
[----:B------:R-:W-:Y:S01]  /*7270*/  IMAD.HI.U32 R21, R20, R17, RZ ;  /* 0x0000001114157227 */ /* 0x000fe200078e00ff */
[----:B------:R-:W-:-:S02]  /*7280*/  ISETP.GT.U32.AND P2, PT, R8, R11, PT ;  /* 0x0000000b0800720c */ /* 0x000fc40003f44070 */
[----:B------:R-:W-:Y:S01]  /*7290*/  ISETP.GT.U32.AND P1, PT, R8, R15, PT ;  /* 0x0000000f0800720c */ /* 0x000fe20003f24070 */
[--C-:B------:R-:W-:Y:S01]  /*72a0*/  @!P0 IMAD.IADD R14, R14, 0x1, -R8.reuse ;  /* 0x000000010e0e8824 */ /* 0x100fe200078e0a08 */
[----:B------:R-:W-:Y:S01]  /*72b0*/  ISETP.GE.AND P0, PT, R13, RZ, PT ;  /* 0x000000ff0d00720c */ /* 0x000fe20003f06270 */
[----:B------:R-:W-:Y:S02]  /*72c0*/  IMAD.MOV R21, RZ, RZ, -R21 ;  /* 0x000000ffff157224 */ /* 0x000fe400078e0a15 */
[----:B------:R-:W-:Y:S02]  /*72d0*/  @!P4 IMAD.IADD R9, R9, 0x1, -R8 ;  /* 0x000000010909c824 */ /* 0x000fe400078e0a08 */
[----:B------:R-:W-:-:S03]  /*72e0*/  IMAD.HI.U32 R13, R20, R18, RZ ;  /* 0x00000012140d7227 */ /* 0x000fc600078e00ff */
[C---:B------:R-:W-:Y:S01]  /*72f0*/  ISETP.GT.U32.AND P4, PT, R8.reuse, R9, PT ;  /* 0x000000090800720c */ /* 0x040fe20003f84070 */
[----:B------:R-:W-:Y:S02]  /*7300*/  IMAD R17, R8, R21, R17 ;  /* 0x0000001508117224 */ /* 0x000fe400078e0211 */
[----:B------:R-:W-:Y:S02]  /*7310*/  IMAD.MOV R13, RZ, RZ, -R13 ;  /* 0x000000ffff0d7224 */ /* 0x000fe400078e0a0d */
[--C-:B------:R-:W-:Y:S01]  /*7320*/  @!P2 IMAD.IADD R11, R11, 0x1, -R8.reuse ;  /* 0x000000010b0ba824 */ /* 0x100fe200078e0a08 */
[----:B------:R-:W-:Y:S01]  /*7330*/  ISETP.GE.AND P2, PT, R16, RZ, PT ;  /* 0x000000ff1000720c */ /* 0x000fe20003f46270 */
[----:B------:R-:W-:Y:S01]  /*7340*/  @!P1 IMAD.IADD R15, R15, 0x1, -R8 ;  /* 0x000000010f0f9824 */ /* 0x000fe200078e0a08 */
[C---:B------:R-:W-:Y:S01]  /*7350*/  ISETP.GT.U32.AND P1, PT, R8.reuse, R17, PT ;  /* 0x000000110800720c */ /* 0x040fe20003f24070 */
[----:B------:R-:W-:Y:S02]  /*7360*/  IMAD R16, R8, R13, R18 ;  /* 0x0000000d08107224 */ /* 0x000fe400078e0212 */
[----:B------:R-:W-:-:S02]  /*7370*/  IMAD.MOV.U32 R6, RZ, RZ, R14 ;  /* 0x000000ffff067224 */ /* 0x000fc400078e000e */
[----:B------:R-:W-:Y:S01]  /*7380*/  @!P4 IMAD.IADD R9, R9, 0x1, -R8 ;  /* 0x000000010909c824 */ /* 0x000fe200078e0a08 */
[----:B------:R-:W-:Y:S01]  /*7390*/  ISETP.GT.U32.AND P4, PT, R8, R16, PT ;  /* 0x000000100800720c */ /* 0x000fe20003f84070 */
[----:B------:R-:W-:-:S04]  /*73a0*/  IMAD.HI.U32 R14, R20, R0, RZ ;  /* 0x00000000140e7227 */ /* 0x000fc800078e00ff */
[----:B------:R-:W-:Y:S02]  /*73b0*/  IMAD.MOV R14, RZ, RZ, -R14 ;  /* 0x000000ffff0e7224 */ /* 0x000fe400078e0a0e */
[----:B------:R-:W-:Y:S01]  /*73c0*/  @!P6 IMAD.MOV R6, RZ, RZ, -R6 ;  /* 0x000000ffff06e224 */ /* 0x000fe200078e0a06 */
[----:B------:R-:W-:Y:S01]  /*73d0*/  ISETP.GE.AND P6, PT, R10, RZ, PT ;  /* 0x000000ff0a00720c */ /* 0x000fe20003fc6270 */
[C---:B------:R-:W-:Y:S02]  /*73e0*/  IMAD R10, R8.reuse, R14, R0 ;  /* 0x0000000e080a7224 */ /* 0x040fe400078e0200 */
[--C-:B------:R-:W-:Y:S01]  /*73f0*/  @!P1 IMAD.IADD R17, R17, 0x1, -R8.reuse ;  /* 0x0000000111119824 */ /* 0x100fe200078e0a08 */
[----:B------:R1:W-:Y:S01]  /*7400*/  STL [R1+0x31c], R6 ;  /* 0x00031c0601007387 */ /* 0x0003e20000100800 */
[C---:B------:R-:W-:Y:S02]  /*7410*/  VIADD R0, R19.reuse, 0x13c ;  /* 0x0000013c13007836 */ /* 0x040fe40000000000 */
[----:B0-----:R-:W-:Y:S01]  /*7420*/  IMAD.MOV.U32 R5, RZ, RZ, R15 ;  /* 0x000000ffff057224 */ /* 0x001fe200078e000f */
[----:B------:R-:W-:Y:S01]  /*7430*/  ISETP.GT.U32.AND P1, PT, R8, R17, PT ;  /* 0x000000110800720c */ /* 0x000fe20003f24070 */
[----:B------:R-:W-:Y:S01]  /*7440*/  @!P4 IMAD.IADD R16, R16, 0x1, -R8 ;  /* 0x000000011010c824 */ /* 0x000fe200078e0a08 */
[----:B------:R-:W-:Y:S01]  /*7450*/  IABS R22, R0 ;  /* 0x0000000000167213 */ /* 0x000fe20000000000 */
[----:B------:R-:W-:Y:S01]  /*7460*/  @!P5 IMAD.MOV R5, RZ, RZ, -R5 ;  /* 0x000000ffff05d224 */ /* 0x000fe200078e0a05 */
[----:B------:R-:W-:Y:S01]  /*7470*/  ISETP.GE.AND P5, PT, R12, RZ, PT ;  /* 0x000000ff0c00720c */ /* 0x000fe20003fa6270 */
[C---:B------:R-:W-:Y:S01]  /*7480*/  VIADD R12, R19.reuse, 0x136 ;  /* 0x00000136130c7836 */ /* 0x040fe20000000000 */
[----:B------:R-:W-:Y:S01]  /*7490*/  ISETP.GT.U32.AND P4, PT, R8, R16, PT ;  /* 0x000000100800720c */ /* 0x000fe20003f84070 */
[----:B-1----:R-:W-:Y:S01]  /*74a0*/  IMAD.MOV.U32 R6, RZ, RZ, R11 ;  /* 0x000000ffff067224 */ /* 0x002fe200078e000b */
[----:B------:R0:W-:Y:S01]  /*74b0*/  STL [R1+0x330], R5 ;  /* 0x0003300501007387 */ /* 0x0001e20000100800 */
[----:B------:R-:W-:Y:S01]  /*74c0*/  VIADD R11, R19, 0x13a ;  /* 0x0000013a130b7836 */ /* 0x000fe20000000000 */
[----:B------:R-:W-:Y:S01]  /*74d0*/  IABS R15, R12 ;  /* 0x0000000c000f7213 */ /* 0x000fe20000000000 */
[----:B------:R-:W-:-:S03]  /*74e0*/  IMAD.HI.U32 R13, R20, R22, RZ ;  /* 0x00000016140d7227 */ /* 0x000fc600078e00ff */
[----:B------:R-:W-:Y:S01]  /*74f0*/  IABS R14, R11 ;  /* 0x0000000b000e7213 */ /* 0x000fe20000000000 */
[----:B------:R-:W-:Y:S02]  /*7500*/  IMAD.MOV R13, RZ, RZ, -R13 ;  /* 0x000000ffff0d7224 */ /* 0x000fe400078e0a0d */
[----:B------:R-:W-:Y:S01]  /*7510*/  @!P3 IMAD.MOV R6, RZ, RZ, -R6 ;  /* 0x000000ffff06b224 */ /* 0x000fe200078e0a06 */
[----:B------:R-:W-:Y:S01]  /*7520*/  ISETP.GE.AND P3, PT, R0, RZ, PT ;  /* 0x000000ff0000720c */ /* 0x000fe20003f66270 */
[----:B0-----:R-:W-:Y:S02]  /*7530*/  IMAD.MOV.U32 R5, RZ, RZ, R9 ;  /* 0x000000ffff057224 */ /* 0x001fe400078e0009 */
[----:B------:R-:W-:Y:S01]  /*7540*/  IMAD.HI.U32 R9, R20, R14, RZ ;  /* 0x0000000e14097227 */ /* 0x000fe200078e00ff */
[----:B------:R0:W-:Y:S03]  /*7550*/  STL [R1+0x34c], R6 ;  /* 0x00034c0601007387 */ /* 0x0001e60000100800 */
[----:B------:R-:W-:Y:S01]  /*7560*/  @!P1 IMAD.IADD R17, R17, 0x1, -R8 ;  /* 0x0000000111119824 */ /* 0x000fe200078e0a08 */
[----:B------:R-:W-:Y:S01]  /*7570*/  ISETP.GT.U32.AND P1, PT, R8, R10, PT ;  /* 0x0000000a0800720c */ /* 0x000fe20003f24070 */
[----:B------:R-:W-:-:S02]  /*7580*/  IMAD.MOV R9, RZ, RZ, -R9 ;  /* 0x000000ffff097224 */ /* 0x000fc400078e0a09 */
[C---:B------:R-:W-:Y:S02]  /*7590*/  IMAD R22, R8.reuse, R13, R22 ;  /* 0x0000000d08167224 */ /* 0x040fe400078e0216 */
[----:B------:R-:W-:Y:S02]  /*75a0*/  IMAD R14, R8, R9, R14 ;  /* 0x00000009080e7224 */ /* 0x000fe400078e020e */
[----:B------:R-:W-:Y:S01]  /*75b0*/  @!P4 IMAD.IADD R16, R16, 0x1, -R8 ;  /* 0x000000011010c824 */ /* 0x000fe200078e0a08 */
[C---:B------:R-:W-:Y:S01]  /*75c0*/  ISETP.GT.U32.AND P4, PT, R8.reuse, R22, PT ;  /* 0x000000160800720c */ /* 0x040fe20003f84070 */
[----:B0-----:R-:W-:Y:S02]  /*75d0*/  IMAD.MOV.U32 R6, RZ, RZ, R17 ;  /* 0x000000ffff067224 */ /* 0x001fe400078e0011 */
[----:B------:R-:W-:Y:S02]  /*75e0*/  VIADD R0, R19, 0x138 ;  /* 0x0000013813007836 */ /* 0x000fe40000000000 */
[----:B------:R-:W-:Y:S01]  /*75f0*/  @!P6 IMAD.MOV R6, RZ, RZ, -R6 ;  /* 0x000000ffff06e224 */ /* 0x000fe200078e0a06 */
[----:B------:R-:W-:Y:S01]  /*7600*/  ISETP.GT.U32.AND P6, PT, R8, R14, PT ;  /* 0x0000000e0800720c */ /* 0x000fe20003fc4070 */
[----:B------:R-:W-:Y:S01]  /*7610*/  @!P0 IMAD.MOV R5, RZ, RZ, -R5 ;  /* 0x000000ffff058224 */ /* 0x000fe200078e0a05 */
[----:B------:R-:W-:Y:S01]  /*7620*/  ISETP.GE.AND P0, PT, R11, RZ, PT ;  /* 0x000000ff0b00720c */ /* 0x000fe20003f06270 */
[----:B------:R-:W-:Y:S01]  /*7630*/  IMAD.HI.U32 R9, R20, R15, RZ ;  /* 0x0000000f14097227 */ /* 0x000fe200078e00ff */
[----:B------:R-:W-:-:S02]  /*7640*/  IABS R11, R0 ;  /* 0x00000000000b7213 */ /* 0x000fc40000000000 */
[----:B------:R0:W-:Y:S01]  /*7650*/  STL [R1+0x350], R5 ;  /* 0x0003500501007387 */ /* 0x0001e20000100800 */
[--C-:B------:R-:W-:Y:S02]  /*7660*/  @!P4 IMAD.IADD R22, R22, 0x1, -R8.reuse ;  /* 0x000000011616c824 */ /* 0x100fe400078e0a08 */
[----:B------:R-:W-:Y:S01]  /*7670*/  IMAD.HI.U32 R13, R20, R11, RZ ;  /* 0x0000000b140d7227 */ /* 0x000fe200078e00ff */
[----:B------:R-:W-:Y:S02]  /*7680*/  STL [R1+0x354], R6 ;  /* 0x0003540601007387 */ /* 0x000fe40000100800 */
[----:B------:R-:W-:Y:S01]  /*7690*/  ISETP.GT.U32.AND P4, PT, R8, R22, PT ;  /* 0x000000160800720c */ /* 0x000fe20003f84070 */
[----:B------:R-:W-:Y:S02]  /*76a0*/  @!P6 IMAD.IADD R14, R14, 0x1, -R8 ;  /* 0x000000010e0ee824 */ /* 0x000fe400078e0a08 */
[----:B------:R-:W-:Y:S02]  /*76b0*/  IMAD.MOV R13, RZ, RZ, -R13 ;  /* 0x000000ffff0d7224 */ /* 0x000fe400078e0a0d */
[----:B0-----:R-:W-:Y:S01]  /*76c0*/  IMAD.MOV.U32 R5, RZ, RZ, R16 ;  /* 0x000000ffff057224 */ /* 0x001fe200078e0010 */
[----:B------:R-:W-:Y:S01]  /*76d0*/  ISETP.GT.U32.AND P6, PT, R8, R14, PT ;  /* 0x0000000e0800720c */ /* 0x000fe20003fc4070 */
[----:B------:R-:W-:-:S02]  /*76e0*/  VIADD R21, R19, 0x134 ;  /* 0x0000013413157836 */ /* 0x000fc40000000000 */
[----:B------:R-:W-:Y:S01]  /*76f0*/  @!P5 IMAD.MOV R5, RZ, RZ, -R5 ;  /* 0x000000ffff05d224 */ /* 0x000fe200078e0a05 */
[----:B------:R-:W-:Y:S01]  /*7700*/  ISETP.GE.AND P5, PT, R0, RZ, PT ;  /* 0x000000ff0000720c */ /* 0x000fe20003fa6270 */
[----:B------:R-:W-:Y:S01]  /*7710*/  @!P1 IMAD.IADD R10, R10, 0x1, -R8 ;  /* 0x000000010a0a9824 */ /* 0x000fe200078e0a08 */
[----:B------:R-:W-:Y:S01]  /*7720*/  IABS R17, R21 ;  /* 0x0000001500117213 */ /* 0x000fe20000000000 */
[----:B------:R-:W-:Y:S01]  /*7730*/  IMAD.MOV R9, RZ, RZ, -R9 ;  /* 0x000000ffff097224 */ /* 0x000fe200078e0a09 */
[----:B------:R0:W-:Y:S01]  /*7740*/  STL [R1+0x358], R5 ;  /* 0x0003580501007387 */ /* 0x0001e20000100800 */
[C---:B------:R-:W-:Y:S01]  /*7750*/  IMAD R0, R8.reuse, R13, R11 ;  /* 0x0000000d08007224 */ /* 0x040fe200078e020b */
[C---:B------:R-:W-:Y:S01]  /*7760*/  ISETP.GT.U32.AND P1, PT, R8.reuse, R10, PT ;  /* 0x0000000a0800720c */ /* 0x040fe20003f24070 */
[----:B------:R-:W-:Y:S02]  /*7770*/  VIADD R16, R19, 0x132 ;  /* 0x0000013213107836 */ /* 0x000fe40000000000 */
[----:B------:R-:W-:-:S02]  /*7780*/  IMAD R15, R8, R9, R15 ;  /* 0x00000009080f7224 */ /* 0x000fc400078e020f */
[----:B------:R-:W-:Y:S01]  /*7790*/  @!P4 IMAD.IADD R22, R22, 0x1, -R8 ;  /* 0x000000011616c824 */ /* 0x000fe200078e0a08 */
[----:B------:R-:W-:Y:S01]  /*77a0*/  IABS R27, R16 ;  /* 0x00000010001b7213 */ /* 0x000fe20000000000 */
[----:B------:R-:W-:Y:S01]  /*77b0*/  IMAD.HI.U32 R13, R20, R17, RZ ;  /* 0x00000011140d7227 */ /* 0x000fe200078e00ff */
[----:B------:R-:W-:-:S03]  /*77c0*/  ISETP.GT.U32.AND P4, PT, R8, R0, PT ;  /* 0x000000000800720c */ /* 0x000fc60003f84070 */
[----:B------:R-:W-:Y:S01]  /*77d0*/  @!P6 IMAD.IADD R14, R14, 0x1, -R8 ;  /* 0x000000010e0ee824 */ /* 0x000fe200078e0a08 */
[----:B------:R-:W-:Y:S01]  /*77e0*/  ISETP.GT.U32.AND P6, PT, R8, R15, PT ;  /* 0x0000000f0800720c */ /* 0x000fe20003fc4070 */
[----:B------:R-:W-:Y:S02]  /*77f0*/  IMAD.MOV R13, RZ, RZ, -R13 ;  /* 0x000000ffff0d7224 */ /* 0x000fe400078e0a0d */
[----:B------:R-:W-:-:S04]  /*7800*/  IMAD.HI.U32 R26, R20, R27, RZ ;  /* 0x0000001b141a7227 */ /* 0x000fc800078e00ff */
[----:B------:R-:W-:Y:S02]  /*7810*/  IMAD R17, R8, R13, R17 ;  /* 0x0000000d08117224 */ /* 0x000fe400078e0211 */
[----:B------:R-:W-:Y:S02]  /*7820*/  IMAD.MOV R26, RZ, RZ, -R26 ;  /* 0x000000ffff1a7224 */ /* 0x000fe400078e0a1a */
[--C-:B------:R-:W-:Y:S01]  /*7830*/  @!P1 IMAD.IADD R10, R10, 0x1, -R8.reuse ;  /* 0x000000010a0a9824 */ /* 0x100fe200078e0a08 */
[----:B------:R-:W-:Y:S01]  /*7840*/  ISETP.GE.AND P1, PT, R12, RZ, PT ;  /* 0x000000ff0c00720c */ /* 0x000fe20003f26270 */
[----:B------:R-:W-:Y:S01]  /*7850*/  @!P4 IMAD.IADD R0, R0, 0x1, -R8 ;  /* 0x000000010000c824 */ /* 0x000fe200078e0a08 */
[C---:B------:R-:W-:Y:S01]  /*7860*/  ISETP.GT.U32.AND P4, PT, R8.reuse, R17, PT ;  /* 0x000000110800720c */ /* 0x040fe20003f84070 */
[----:B------:R-:W-:Y:S02]  /*7870*/  IMAD R26, R8, R26, R27 ;  /* 0x0000001a081a7224 */ /* 0x000fe400078e021b */
[----:B0-----:R-:W-:-:S02]  /*7880*/  IMAD.MOV.U32 R5, RZ, RZ, R10 ;  /* 0x000000ffff057224 */ /* 0x001fc400078e000a */
[--C-:B------:R-:W-:Y:S01]  /*7890*/  @!P6 IMAD.IADD R15, R15, 0x1, -R8.reuse ;  /* 0x000000010f0fe824 */ /* 0x100fe200078e0a08 */
[C---:B------:R-:W-:Y:S01]  /*78a0*/  ISETP.GT.U32.AND P6, PT, R8.reuse, R26, PT ;  /* 0x0000001a0800720c */ /* 0x040fe20003fc4070 */
[C---:B------:R-:W-:Y:S02]  /*78b0*/  VIADD R18, R19.reuse, 0x12e ;  /* 0x0000012e13127836 */ /* 0x040fe40000000000 */
[----:B------:R-:W-:Y:S01]  /*78c0*/  @!P2 IMAD.MOV R5, RZ, RZ, -R5 ;  /* 0x000000ffff05a224 */ /* 0x000fe200078e0a05 */
[C---:B------:R-:W-:Y:S01]  /*78d0*/  ISETP.GT.U32.AND P2, PT, R8.reuse, R15, PT ;  /* 0x0000000f0800720c */ /* 0x040fe20003f44070 */
[----:B------:R-:W-:Y:S01]  /*78e0*/  VIADD R11, R19, 0x12c ;  /* 0x0000012c130b7836 */ /* 0x000fe20000000000 */
[----:B------:R-:W-:Y:S01]  /*78f0*/  IABS R12, R18 ;  /* 0x00000012000c7213 */ /* 0x000fe20000000000 */
[----:B------:R-:W-:Y:S01]  /*7900*/  @!P4 IMAD.IADD R17, R17, 0x1, -R8 ;  /* 0x000000011111c824 */ /* 0x000fe200078e0a08 */
[----:B------:R0:W-:Y:S01]  /*7910*/  STL [R1+0x35c], R5 ;  /* 0x00035c0501007387 */ /* 0x0001e20000100800 */
[----:B------:R-:W-:Y:S01]  /*7920*/  ISETP.GT.U32.AND P4, PT, R8, R0, PT ;  /* 0x000000000800720c */ /* 0x000fe20003f84070 */
[----:B------:R-:W-:Y:S01]  /*7930*/  IMAD.MOV R29, RZ, RZ, -R29 ;  /* 0x000000ffff1d7224 */ /* 0x000fe200078e0a1d */
[----:B------:R-:W-:Y:S01]  /*7940*/  IABS R9, R11 ;  /* 0x0000000b00097213 */ /* 0x000fe20000000000 */
[----:B------:R-:W-:-:S04]  /*7950*/  IMAD.HI.U32 R23, R20, R12, RZ ;  /* 0x0000000c14177227 */ /* 0x000fc800078e00ff */
[----:B------:R-:W-:Y:S01]  /*7960*/  @!P6 IMAD.IADD R26, R26, 0x1, -R8 ;  /* 0x000000011a1ae824 */ /* 0x000fe200078e0a08 */
[----:B------:R-:W-:Y:S01]  /*7970*/  ISETP.GT.U32.AND P6, PT, R8, R17, PT ;  /* 0x000000110800720c */ /* 0x000fe20003fc4070 */
[----:B0-----:R-:W-:Y:S02]  /*7980*/  IMAD.MOV.U32 R5, RZ, RZ, R22 ;  /* 0x000000ffff057224 */ /* 0x001fe400078e0016 */
[----:B------:R-:W-:-:S04]  /*7990*/  IMAD.HI.U32 R13, R20, R9, RZ ;  /* 0x00000009140d7227 */ /* 0x000fc800078e00ff */
[----:B------:R-:W-:Y:S01]  /*79a0*/  @!P3 IMAD.MOV R5, RZ, RZ, -R5 ;  /* 0x000000ffff05b224 */ /* 0x000fe200078e0a05 */
[C---:B------:R-:W-:Y:S01]  /*79b0*/  ISETP.GT.U32.AND P3, PT, R8.reuse, R26, PT ;  /* 0x0000001a0800720c */ /* 0x040fe20003f64070 */
[----:B------:R-:W-:Y:S02]  /*79c0*/  IMAD.MOV R23, RZ, RZ, -R23 ;  /* 0x000000ffff177224 */ /* 0x000fe400078e0a17 */
[C---:B------:R-:W-:Y:S01]  /*79d0*/  IMAD R25, R8.reuse, R29, R25 ;  /* 0x0000001d08197224 */ /* 0x040fe200078e0219 */
[----:B------:R0:W-:Y:S01]  /*79e0*/  STL [R1+0x360], R5 ;  /* 0x0003600501007387 */ /* 0x0001e20000100800 */
[----:B------:R-:W-:Y:S02]  /*79f0*/  IMAD.MOV R13, RZ, RZ, -R13 ;  /* 0x000000ffff0d7224 */ /* 0x000fe400078e0a0d */
[C---:B------:R-:W-:Y:S02]  /*7a00*/  IMAD R12, R8.reuse, R23, R12 ;  /* 0x00000017080c7224 */ /* 0x040fe400078e020c */
[----:B------:R-:W-:-:S02]  /*7a10*/  IMAD R9, R8, R13, R9 ;  /* 0x0000000d08097224 */ /* 0x000fc400078e0209 */
[--C-:B------:R-:W-:Y:S01]  /*7a20*/  @!P4 IMAD.IADD R0, R0, 0x1, -R8.reuse ;  /* 0x000000010000c824 */ /* 0x100fe200078e0a08 */
[C---:B------:R-:W-:Y:S01]  /*7a30*/  ISETP.GT.U32.AND P4, PT, R8.reuse, R12, PT ;  /* 0x0000000c0800720c */ /* 0x040fe20003f84070 */
[----:B------:R-:W-:Y:S01]  /*7a40*/  @!P6 IMAD.IADD R17, R17, 0x1, -R8 ;  /* 0x000000011111e824 */ /* 0x000fe200078e0a08 */
[C---:B------:R-:W-:Y:S01]  /*7a50*/  ISETP.GT.U32.AND P6, PT, R8.reuse, R9, PT ;  /* 0x000000090800720c */ /* 0x040fe20003fc4070 */
[----:B0-----:R-:W-:Y:S02]  /*7a60*/  IMAD.MOV.U32 R5, RZ, RZ, R14 ;  /* 0x000000ffff057224 */ /* 0x001fe400078e000e */
[----:B------:R-:W-:Y:S02]  /*7a70*/  VIADD R23, R19, 0x12a ;  /* 0x0000012a13177836 */ /* 0x000fe40000000000 */
[----:B------:R-:W-:Y:S01]  /*7a80*/  @!P0 IMAD.MOV R5, RZ, RZ, -R5 ;  /* 0x000000ffff058224 */ /* 0x000fe200078e0a05 */
[----:B------:R-:W-:Y:S01]  /*7a90*/  ISETP.GT.U32.AND P0, PT, R8, R25, PT ;  /* 0x000000190800720c */ /* 0x000fe20003f04070 */
[----:B------:R-:W-:Y:S01]  /*7aa0*/  @!P2 IMAD.IADD R15, R15, 0x1, -R8 ;  /* 0x000000010f0fa824 */ /* 0x000fe200078e0a08 */
[----:B------:R-:W-:Y:S01]  /*7ab0*/  IABS R13, R23 ;  /* 0x00000017000d7213 */ /* 0x000fe20000000000 */
[----:B------:R-:W-:Y:S01]  /*7ac0*/  VIADD R10, R19, 0x128 ;  /* 0x00000128130a7836 */ /* 0x000fe20000000000 */
[----:B------:R0:W-:Y:S01]  /*7ad0*/  STL [R1+0x364], R5 ;  /* 0x0003640501007387 */ /* 0x0001e20000100800 */
[----:B------:R-:W-:Y:S01]  /*7ae0*/  IMAD.MOV.U32 R6, RZ, RZ, R0 ;  /* 0x000000ffff067224 */ /* 0x000fe200078e0000 */
[----:B------:R-:W-:Y:S01]  /*7af0*/  ISETP.GE.AND P2, PT, R21, RZ, PT ;  /* 0x000000ff1500720c */ /* 0x000fe20003f46270 */
[--C-:B------:R-:W-:Y:S01]  /*7b00*/  @!P4 IMAD.IADD R12, R12, 0x1, -R8.reuse ;  /* 0x000000010c0cc824 */ /* 0x100fe200078e0a08 */
[----:B------:R-:W-:Y:S01]  /*7b10*/  IABS R22, R10 ;  /* 0x0000000a00167213 */ /* 0x000fe20000000000 */
[----:B------:R-:W-:Y:S01]  /*7b20*/  @!P3 IMAD.IADD R26, R26, 0x1, -R8 ;  /* 0x000000011a1ab824 */ /* 0x000fe200078e0a08 */
[----:B------:R-:W-:Y:S01]  /*7b30*/  ISETP.GE.AND P3, PT, R16, RZ, PT ;  /* 0x000000ff1000720c */ /* 0x000fe20003f66270 */
[----:B------:R-:W-:Y:S01]  /*7b40*/  @!P5 IMAD.MOV R6, RZ, RZ, -R6 ;  /* 0x000000ffff06d224 */ /* 0x000fe200078e0a06 */
[----:B------:R-:W-:Y:S01]  /*7b50*/  ISETP.GE.AND P4, PT, R18, RZ, PT ;  /* 0x000000ff1200720c */ /* 0x000fe20003f86270 */
[--C-:B------:R-:W-:Y:S01]  /*7b60*/  @!P0 IMAD.IADD R25, R25, 0x1, -R8.reuse ;  /* 0x0000000119198824 */ /* 0x100fe200078e0a08 */
[----:B------:R-:W-:Y:S01]  /*7b70*/  ISETP.GE.AND P0, PT, R24, RZ, PT ;  /* 0x000000ff1800720c */ /* 0x000fe20003f06270 */
[----:B0-----:R-:W-:Y:S01]  /*7b80*/  IMAD.MOV.U32 R5, RZ, RZ, R15 ;  /* 0x000000ffff057224 */ /* 0x001fe200078e000f */
[----:B------:R0:W-:Y:S01]  /*7b90*/  STL [R1+0x378], R6 ;  /* 0x0003780601007387 */ /* 0x0001e20000100800 */
[----:B------:R-:W-:Y:S01]  /*7ba0*/  @!P6 IMAD.IADD R9, R9, 0x1, -R8 ;  /* 0x000000010909e824 */ /* 0x000fe200078e0a08 */
[C---:B------:R-:W-:Y:S01]  /*7bb0*/  ISETP.GT.U32.AND P5, PT, R8.reuse, R25, PT ;  /* 0x000000190800720c */ /* 0x040fe20003fa4070 */
[----:B------:R-:W-:Y:S01]  /*7bc0*/  @!P1 IMAD.MOV R5, RZ, RZ, -R5 ;  /* 0x000000ffff059224 */ /* 0x000fe200078e0a05 */
[----:B------:R-:W-:Y:S01]  /*7bd0*/  ISETP.GT.U32.AND P1, PT, R8, R12, PT ;  /* 0x0000000c0800720c */ /* 0x000fe20003f24070 */
[----:B------:R-:W-:Y:S01]  /*7be0*/  IMAD.HI.U32 R14, R20, R13, RZ ;  /* 0x0000000d140e7227 */ /* 0x000fe200078e00ff */
[----:B------:R-:W-:-:S02]  /*7bf0*/  ISETP.GT.U32.AND P6, PT, R8, R9, PT ;  /* 0x000000090800720c */ /* 0x000fc40003fc4070 */
[----:B------:R1:W-:Y:S01]  /*7c00*/  STL [R1+0x374], R5 ;  /* 0x0003740501007387 */ /* 0x0003e20000100800 */
[----:B------:R-:W-:-:S04]  /*7c10*/  IMAD.HI.U32 R21, R20, R22, RZ ;  /* 0x0000001614157227 */ /* 0x000fc800078e00ff */
[----:B------:R-:W-:Y:S02]  /*7c20*/  IMAD.MOV R14, RZ, RZ, -R14 ;  /* 0x000000ffff0e7224 */ /* 0x000fe400078e0a0e */
[----:B0-----:R-:W-:Y:S02]  /*7c30*/  IMAD.MOV.U32 R6, RZ, RZ, R17 ;  /* 0x000000ffff067224 */ /* 0x001fe400078e0011 */
[----:B------:R-:W-:Y:S02]  /*7c40*/  IMAD.MOV R21, RZ, RZ, -R21 ;  /* 0x000000ffff157224 */ /* 0x000fe400078e0a15 */
[----:B-1----:R-:W-:Y:S02]  /*7c50*/  IMAD.MOV.U32 R5, RZ, RZ, R26 ;  /* 0x000000ffff057224 */ /* 0x002fe400078e001a */
[----:B------:R-:W-:Y:S02]  /*7c60*/  IMAD R13, R8, R14, R13 ;  /* 0x0000000e080d7224 */ /* 0x000fe400078e020d */
[----:B------:R-:W-:-:S02]  /*7c70*/  VIADD R0, R19, 0x126 ;  /* 0x0000012613007836 */ /* 0x000fc40000000000 */
[----:B------:R-:W-:Y:S01]  /*7c80*/  @!P2 IMAD.MOV R6, RZ, RZ, -R6 ;  /* 0x000000ffff06a224 */ /* 0x000fe200078e0a06 */
[C---:B------:R-:W-:Y:S01]  /*7c90*/  ISETP.GT.U32.AND P2, PT, R8.reuse, R13, PT ;  /* 0x0000000d0800720c */ /* 0x040fe20003f44070 */
[C---:B------:R-:W-:Y:S01]  /*7ca0*/  IMAD R21, R8.reuse, R21, R22 ;  /* 0x0000001508157224 */ /* 0x040fe200078e0216 */
[----:B------:R-:W-:Y:S01]  /*7cb0*/  IABS R17, R0 ;  /* 0x0000000000117213 */ /* 0x000fe20000000000 */
[----:B------:R-:W-:Y:S01]  /*7cc0*/  @!P3 IMAD.MOV R5, RZ, RZ, -R5 ;  /* 0x000000ffff05b224 */ /* 0x000fe200078e0a05 */
[----:B------:R0:W-:Y:S01]  /*7cd0*/  STL [R1+0x38c], R6 ;  /* 0x00038c0601007387 */ /* 0x0001e20000100800 */
[--C-:B------:R-:W-:Y:S01]  /*7ce0*/  @!P5 IMAD.IADD R25, R25, 0x1, -R8.reuse ;  /* 0x000000011919d824 */ /* 0x100fe200078e0a08 */
[----:B------:R-:W-:Y:S01]  /*7cf0*/  ISETP.GT.U32.AND P5, PT, R8, R21, PT ;  /* 0x000000150800720c */ /* 0x000fe20003fa4070 */
[--C-:B------:R-:W-:Y:S01]  /*7d00*/  @!P1 IMAD.IADD R12, R12, 0x1, -R8.reuse ;  /* 0x000000010c0c9824 */ /* 0x100fe200078e0a08 */
[----:B------:R1:W-:Y:S01]  /*7d10*/  STL [R1+0x39c], R5 ;  /* 0x00039c0501007387 */ /* 0x0003e20000100800 */
[----:B------:R-:W-:Y:S01]  /*7d20*/  @!P6 IMAD.IADD R9, R9, 0x1, -R8 ;  /* 0x000000010909e824 */ /* 0x000fe200078e0a08 */
[----:B------:R-:W-:Y:S01]  /*7d30*/  ISETP.GE.AND P3, PT, R11, RZ, PT ;  /* 0x000000ff0b00720c */ /* 0x000fe20003f66270 */
[----:B------:R-:W-:Y:S01]  /*7d40*/  VIADD R14, R19, 0x124 ;  /* 0x00000124130e7836 */ /* 0x000fe20000000000 */
[----:B------:R-:W-:Y:S01]  /*7d50*/  ISETP.GE.AND P6, PT, R10, RZ, PT ;  /* 0x000000ff0a00720c */ /* 0x000fe20003fc6270 */
[----:B------:R-:W-:Y:S01]  /*7d60*/  IMAD.HI.U32 R10, R20, R17, RZ ;  /* 0x00000011140a7227 */ /* 0x000fe200078e00ff */
[----:B------:R-:W-:-:S02]  /*7d70*/  ISETP.GE.AND P1, PT, R23, RZ, PT ;  /* 0x000000ff1700720c */ /* 0x000fc40003f26270 */
[----:B------:R-:W-:Y:S01]  /*7d80*/  IABS R22, R14 ;  /* 0x0000000e00167213 */ /* 0x000fe20000000000 */
[----:B0-----:R-:W-:Y:S02]  /*7d90*/  IMAD.MOV.U32 R6, RZ, RZ, R25 ;  /* 0x000000ffff067224 */ /* 0x001fe400078e0019 */
[----:B-1----:R-:W-:Y:S02]  /*7da0*/  IMAD.MOV.U32 R5, RZ, RZ, R12 ;  /* 0x000000ffff057224 */ /* 0x002fe400078e000c */
[----:B------:R-:W-:Y:S02]  /*7db0*/  @!P0 IMAD.MOV R6, RZ, RZ, -R6 ;  /* 0x000000ffff068224 */ /* 0x000fe400078e0a06 */
[----:B------:R-:W-:Y:S01]  /*7dc0*/  @!P4 IMAD.MOV R5, RZ, RZ, -R5 ;  /* 0x000000ffff05c224 */ /* 0x000fe200078e0a05 */
[----:B------:R-:W-:Y:S01]  /*7dd0*/  ISETP.GE.AND P4, PT, R14, RZ, PT ;  /* 0x000000ff0e00720c */ /* 0x000fe20003f86270 */
[----:B------:R-:W-:Y:S01]  /*7de0*/  IMAD.MOV R10, RZ, RZ, -R10 ;  /* 0x000000ffff0a7224 */ /* 0x000fe200078e0a0a */
[----:B------:R-:W-:Y:S01]  /*7df0*/  STL [R1+0x3ac], R6 ;  /* 0x0003ac0601007387 */ /* 0x000fe20000100800 */
[--C-:B------:R-:W-:Y:S01]  /*7e00*/  @!P2 IMAD.IADD R13, R13, 0x1, -R8.reuse ;  /* 0x000000010d0da824 */ /* 0x100fe200078e0a08 */
[----:B------:R-:W-:Y:S01]  /*7e10*/  ISETP.GE.AND P2, PT, R0, RZ, PT ;  /* 0x000000ff0000720c */ /* 0x000fe20003f46270 */
[C---:B------:R-:W-:Y:S01]  /*7e20*/  IMAD R17, R8.reuse, R10, R17 ;  /* 0x0000000a08117224 */ /* 0x040fe200078e0211 */
[----:B------:R0:W-:Y:S01]  /*7e30*/  STL [R1+0x3a8], R5 ;  /* 0x0003a80501007387 */ /* 0x0001e20000100800 */
[----:B------:R-:W-:Y:S01]  /*7e40*/  @!P5 IMAD.IADD R21, R21, 0x1, -R8 ;  /* 0x000000011515d824 */ /* 0x000fe200078e0a08 */
[----:B------:R-:W-:Y:S01]  /*7e50*/  ISETP.GT.U32.AND P0, PT, R8, R13, PT ;  /* 0x0000000d0800720c */ /* 0x000fe20003f04070 */
[----:B------:R-:W-:-:S03]  /*7e60*/  IMAD.HI.U32 R0, R20, R22, RZ ;  /* 0x0000001614007227 */ /* 0x000fc600078e00ff */
[C---:B------:R-:W-:Y:S01]  /*7e70*/  ISETP.GT.U32.AND P5, PT, R8.reuse, R21, PT ;  /* 0x000000150800720c */ /* 0x040fe20003fa4070 */
[----:B------:R-:W-:Y:S02]  /*7e80*/  IMAD.MOV R0, RZ, RZ, -R0 ;  /* 0x000000ffff007224 */ /* 0x000fe400078e0a00 */
[----:B------:R-:W-:Y:S02]  /*7e90*/  VIADD R18, R19, 0x122 ;  /* 0x0000012213127836 */ /* 0x000fe40000000000 */
[----:B0-----:R-:W-:Y:S02]  /*7ea0*/  IMAD.MOV.U32 R5, RZ, RZ, R9 ;  /* 0x000000ffff057224 */ /* 0x001fe400078e0009 */
[C---:B------:R-:W-:Y:S02]  /*7eb0*/  IMAD R22, R8.reuse, R0, R22 ;  /* 0x0000000008167224 */ /* 0x040fe400078e0216 */
[----:B------:R-:W-:Y:S01]  /*7ec0*/  @!P3 IMAD.MOV R5, RZ, RZ, -R5 ;  /* 0x000000ffff05b224 */ /* 0x000fe200078e0a05 */
[----:B------:R-:W-:Y:S01]  /*7ed0*/  ISETP.GT.U32.AND P3, PT, R8, R17, PT ;  /* 0x000000110800720c */ /* 0x000fe20003f64070 */
[--C-:B------:R-:W-:Y:S01]  /*7ee0*/  @!P0 IMAD.IADD R13, R13, 0x1, -R8.reuse ;  /* 0x000000010d0d8824 */ /* 0x100fe200078e0a08 */
[----:B------:R-:W-:Y:S01]  /*7ef0*/  ISETP.GE.AND P0, PT, R18, RZ, PT ;  /* 0x000000ff1200720c */ /* 0x000fe20003f06270 */
[----:B------:R-:W-:Y:S01]  /*7f00*/  @!P5 IMAD.IADD R21, R21, 0x1, -R8 ;  /* 0x000000011515d824 */ /* 0x000fe200078e0a08 */
[----:B------:R-:W-:Y:S01]  /*7f10*/  IABS R18, R18 ;  /* 0x0000001200127213 */ /* 0x000fe20000000000 */
[C---:B------:R-:W-:Y:S01]  /*7f20*/  VIADD R0, R19.reuse, 0x11e ;  /* 0x0000011e13007836 */ /* 0x040fe20000000000 */
[----:B------:R-:W-:Y:S01]  /*7f30*/  ISETP.GT.U32.AND P5, PT, R8, R22, PT ;  /* 0x000000160800720c */ /* 0x000fe20003fa4070 */
[----:B------:R-:W-:Y:S01]  /*7f40*/  VIADD R9, R19, 0x120 ;  /* 0x0000012013097836 */ /* 0x000fe20000000000 */
[----:B------:R0:W-:Y:S01]  /*7f50*/  STL [R1+0x3b4], R5 ;  /* 0x0003b40501007387 */ /* 0x0001e20000100800 */
[----:B------:R-:W-:Y:S01]  /*7f60*/  IMAD.HI.U32 R11, R20, R18, RZ ;  /* 0x00000012140b7227 */ /* 0x000fe200078e00ff */
[----:B------:R-:W-:-:S02]  /*7f70*/  IABS R10, R0 ;  /* 0x00000000000a7213 */ /* 0x000fc40000000000 */
[----:B------:R-:W-:Y:S01]  /*7f80*/  IABS R15, R9 ;  /* 0x00000009000f7213 */ /* 0x000fe20000000000 */
[----:B------:R-:W-:Y:S02]  /*7f90*/  @!P3 IMAD.IADD R17, R17, 0x1, -R8 ;  /* 0x000000011111b824 */ /* 0x000fe400078e0a08 */
[----:B------:R-:W-:Y:S02]  /*7fa0*/  IMAD.MOV R11, RZ, RZ, -R11 ;  /* 0x000000ffff0b7224 */ /* 0x000fe400078e0a0b */
[----:B------:R-:W-:Y:S01]  /*7fb0*/  VIADD R12, R19, 0x118 ;  /* 0x00000118130c7836 */ /* 0x000fe20000000000 */
[C---:B------:R-:W-:Y:S01]  /*7fc0*/  ISETP.GT.U32.AND P3, PT, R8.reuse, R17, PT ;  /* 0x000000110800720c */ /* 0x040fe20003f64070 */
[----:B0-----:R-:W-:Y:S02]  /*7fd0*/  IMAD.MOV.U32 R5, RZ, RZ, R13 ;  /* 0x000000ffff057224 */ /* 0x001fe400078e000d */
[----:B------:R-:W-:Y:S01]  /*7fe0*/  IMAD R18, R8, R11, R18 ;  /* 0x0000000b08127224 */ /* 0x000fe200078e0212 */
[----:B------:R-:W-:Y:S01]  /*7ff0*/  IABS R16, R12 ;  /* 0x0000000c00107213 */ /* 0x000fe20000000000 */
[----:B------:R-:W-:-:S02]  /*8000*/  IMAD.MOV.U32 R13, RZ, RZ, R10 ;  /* 0x000000ffff0d7224 */ /* 0x000fc400078e000a */
[--C-:B------:R-:W-:Y:S02]  /*8010*/  @!P5 IMAD.IADD R22, R22, 0x1, -R8.reuse ;  /* 0x000000011616d824 */ /* 0x100fe400078e0a08 */
[----:B------:R-:W-:Y:S01]  /*8020*/  @!P1 IMAD.MOV R5, RZ, RZ, -R5 ;  /* 0x000000ffff059224 */ /* 0x000fe200078e0a05 */
[----:B------:R-:W-:Y:S01]  /*8030*/  ISETP.GE.AND P1, PT, R9, RZ, PT ;  /* 0x000000ff0900720c */ /* 0x000fe20003f26270 */
[----:B------:R-:W-:Y:S01]  /*8040*/  IMAD.HI.U32 R9, R20, R13, RZ ;  /* 0x0000000d14097227 */ /* 0x000fe200078e00ff */
[C---:B------:R-:W-:Y:S02]  /*8050*/  ISETP.GT.U32.AND P5, PT, R8.reuse, R22, PT ;  /* 0x000000160800720c */ /* 0x040fe40003fa4070 */
[----:B------:R0:W-:Y:S01]  /*8060*/  STL [R1+0x334], R5 ;  /* 0x0003340501007387 */ /* 0x0001e20000100800 */
[----:B------:R-:W-:Y:S01]  /*8070*/  @!P3 IMAD.IADD R17, R17, 0x1, -R8 ;  /* 0x000000011111b824 */ /* 0x000fe200078e0a08 */
[----:B------:R-:W-:Y:S01]  /*8080*/  ISETP.GT.U32.AND P3, PT, R8, R18, PT ;  /* 0x000000120800720c */ /* 0x000fe20003f64070 */
[----:B------:R-:W-:-:S04]  /*8090*/  IMAD.HI.U32 R10, R20, R15, RZ ;  /* 0x0000000f140a7227 */ /* 0x000fc800078e00ff */
[----:B------:R-:W-:Y:S02]  /*80a0*/  IMAD.MOV R9, RZ, RZ, -R9 ;  /* 0x000000ffff097224 */ /* 0x000fe400078e0a09 */
[----:B------:R-:W-:Y:S02]  /*80b0*/  IMAD.MOV R10, RZ, RZ, -R10 ;  /* 0x000000ffff0a7224 */ /* 0x000fe400078e0a0a */
[----:B0-----:R-:W-:Y:S02]  /*80c0*/  IMAD.MOV.U32 R5, RZ, RZ, R21 ;  /* 0x000000ffff057224 */ /* 0x001fe400078e0015 */
[----:B------:R-:W-:Y:S02]  /*80d0*/  IMAD R13, R8, R9, R13 ;  /* 0x00000009080d7224 */ /* 0x000fe400078e020d */
[----:B------:R-:W-:Y:S01]  /*80e0*/  @!P6 IMAD.MOV R5, RZ, RZ, -R5 ;  /* 0x000000ffff05e224 */ /* 0x000fe200078e0a05 */
[----:B------:R-:W-:Y:S01]  /*80f0*/  ISETP.GE.AND P6, PT, R0, RZ, PT ;  /* 0x000000ff0000720c */ /* 0x000fe20003fc6270 */
[----:B------:R-:W-:-:S02]  /*8100*/  IMAD R15, R8, R10, R15 ;  /* 0x0000000a080f7224 */ /* 0x000fc400078e020f */
[C---:B------:R-:W-:Y:S01]  /*8110*/  VIADD R0, R19.reuse, 0x11c ;  /* 0x0000011c13007836 */ /* 0x040fe20000000000 */
[----:B------:R0:W-:Y:S01]  /*8120*/  STL [R1+0x3b0], R5 ;  /* 0x0003b00501007387 */ /* 0x0001e20000100800 */
[--C-:B------:R-:W-:Y:S01]  /*8130*/  @!P3 IMAD.IADD R18, R18, 0x1, -R8.reuse ;  /* 0x000000011212b824 */ /* 0x100fe200078e0a08 */
[----:B------:R-:W-:Y:S01]  /*8140*/  ISETP.GT.U32.AND P3, PT, R8, R13, PT ;  /* 0x0000000d0800720c */ /* 0x000fe20003f64070 */
[----:B------:R-:W-:Y:S01]  /*8150*/  @!P5 IMAD.IADD R22, R22, 0x1, -R8 ;  /* 0x000000011616d824 */ /* 0x000fe200078e0a08 */
[----:B------:R-:W-:Y:S01]  /*8160*/  ISETP.GT.U32.AND P5, PT, R8, R15, PT ;  /* 0x0000000f0800720c */ /* 0x000fe20003fa4070 */
[C---:B------:R-:W-:Y:S01]  /*8170*/  VIADD R14, R19.reuse, 0x11a ;  /* 0x0000011a130e7836 */ /* 0x040fe20000000000 */
[----:B------:R-:W-:Y:S01]  /*8180*/  IABS R10, R0 ;  /* 0x00000000000a7213 */ /* 0x000fe20000000000 */
[----:B------:R-:W-:Y:S02]  /*8190*/  VIADD R9, R19, 0x116 ;  /* 0x0000011613097836 */ /* 0x000fe40000000000 */
[----:B0-----:R-:W-:Y:S01]  /*81a0*/  IMAD.MOV.U32 R5, RZ, RZ, R17 ;  /* 0x000000ffff057224 */ /* 0x001fe200078e0011 */
[----:B------:R-:W-:Y:S01]  /*81b0*/  IABS R21, R14 ;  /* 0x0000000e00157213 */ /* 0x000fe20000000000 */
[----:B------:R-:W-:Y:S01]  /*81c0*/  IMAD.HI.U32 R17, R20, R10, RZ ;  /* 0x0000000a14117227 */ /* 0x000fe200078e00ff */
[----:B------:R-:W-:-:S03]  /*81d0*/  IABS R11, R9 ;  /* 0x00000009000b7213 */ /* 0x000fc60000000000 */
[----:B------:R-:W-:Y:S01]  /*81e0*/  @!P2 IMAD.MOV R5, RZ, RZ, -R5 ;  /* 0x000000ffff05a224 */ /* 0x000fe200078e0a05 */
[----:B------:R-:W-:Y:S01]  /*81f0*/  ISETP.GT.U32.AND P2, PT, R8, R18, PT ;  /* 0x000000120800720c */ /* 0x000fe20003f44070 */
[----:B------:R-:W-:Y:S02]  /*8200*/  IMAD.MOV R17, RZ, RZ, -R17 ;  /* 0x000000ffff117224 */ /* 0x000fe400078e0a11 */
[--C-:B------:R-:W-:Y:S01]  /*8210*/  @!P3 IMAD.IADD R13, R13, 0x1, -R8.reuse ;  /* 0x000000010d0db824 */ /* 0x100fe200078e0a08 */
[----:B------:R0:W-:Y:S01]  /*8220*/  STL [R1+0x348], R5 ;  /* 0x0003480501007387 */ /* 0x0001e20000100800 */
[----:B------:R-:W-:-:S03]  /*8230*/  @!P5 IMAD.IADD R15, R15, 0x1, -R8 ;  /* 0x000000010f0fd824 */ /* 0x000fc600078e0a08 */
[C---:B------:R-:W-:Y:S02]  /*8240*/  ISETP.GT.U32.AND P3, PT, R8.reuse, R13, PT ;  /* 0x0000000d0800720c */ /* 0x040fe40003f64070 */
[----:B------:R-:W-:-:S03]  /*8250*/  ISETP.GT.U32.AND P5, PT, R8, R15, PT ;  /* 0x0000000f0800720c */ /* 0x000fc60003fa4070 */
[----:B------:R-:W-:Y:S02]  /*8260*/  @!P2 IMAD.IADD R18, R18, 0x1, -R8 ;  /* 0x000000011212a824 */ /* 0x000fe400078e0a08 */
[----:B0-----:R-:W-:Y:S02]  /*8270*/  IMAD.MOV.U32 R5, RZ, RZ, R22 ;  /* 0x000000ffff057224 */ /* 0x001fe400078e0016 */
[----:B------:R-:W-:-:S04]  /*8280*/  IMAD.HI.U32 R22, R20, R21, RZ ;  /* 0x0000001514167227 */ /* 0x000fc800078e00ff */
[----:B------:R-:W-:Y:S01]  /*8290*/  @!P4 IMAD.MOV R5, RZ, RZ, -R5 ;  /* 0x000000ffff05c224 */ /* 0x000fe200078e0a05 */
[----:B------:R-:W-:Y:S01]  /*82a0*/  ISETP.GE.AND P4, PT, R0, RZ, PT ;  /* 0x000000ff0000720c */ /* 0x000fe20003f86270 */
[----:B------:R-:W-:Y:S02]  /*82b0*/  IMAD R0, R8, R17, R10 ;  /* 0x0000001108007224 */ /* 0x000fe400078e020a */
[----:B------:R-:W-:Y:S01]  /*82c0*/  IMAD.HI.U32 R10, R20, R16, RZ ;  /* 0x00000010140a7227 */ /* 0x000fe200078e00ff */
[----:B------:R0:W-:Y:S02]  /*82d0*/  STL [R1+0x3c0], R5 ;  /* 0x0003c00501007387 */ /* 0x0001e40000100800 */
[----:B------:R-:W-:Y:S01]  /*82e0*/  ISETP.GT.U32.AND P2, PT, R8, R0, PT ;  /* 0x000000000800720c */ /* 0x000fe20003f44070 */
[----:B------:R-:W-:-:S04]  /*82f0*/  IMAD.HI.U32 R17, R20, R11, RZ ;  /* 0x0000000b14117227 */ /* 0x000fc800078e00ff */
[----:B------:R-:W-:Y:S02]  /*8300*/  IMAD.MOV R10, RZ, RZ, -R10 ;  /* 0x000000ffff0a7224 */ /* 0x000fe400078e0a0a */
[----:B------:R-:W-:Y:S02]  /*8310*/  IMAD.MOV R22, RZ, RZ, -R22 ;  /* 0x000000ffff167224 */ /* 0x000fe400078e0a16 */
[----:B0-----:R-:W-:Y:S02]  /*8320*/  IMAD.MOV.U32 R5, RZ, RZ, R18 ;  /* 0x000000ffff057224 */ /* 0x001fe400078e0012 */
[----:B------:R-:W-:Y:S02]  /*8330*/  IMAD.MOV R17, RZ, RZ, -R17 ;  /* 0x000000ffff117224 */ /* 0x000fe400078e0a11 */
[----:B------:R-:W-:Y:S02]  /*8340*/  @!P0 IMAD.MOV R5, RZ, RZ, -R5 ;  /* 0x000000ffff058224 */ /* 0x000fe400078e0a05 */
[----:B------:R-:W-:-:S02]  /*8350*/  IMAD R16, R8, R10, R16 ;  /* 0x0000000a08107224 */ /* 0x000fc400078e0210 */
[--C-:B------:R-:W-:Y:S01]  /*8360*/  @!P3 IMAD.IADD R13, R13, 0x1, -R8.reuse ;  /* 0x000000010d0db824 */ /* 0x100fe200078e0a08 */
[----:B------:R0:W-:Y:S01]  /*8370*/  STL [R1+0x390], R5 ;  /* 0x0003900501007387 */ /* 0x0001e20000100800 */
[--C-:B------:R-:W-:Y:S01]  /*8380*/  @!P5 IMAD.IADD R15, R15, 0x1, -R8.reuse ;  /* 0x000000010f0fd824 */ /* 0x100fe200078e0a08 */
[----:B------:R-:W-:Y:S01]  /*8390*/  ISETP.GE.AND P5, PT, R14, RZ, PT ;  /* 0x000000ff0e00720c */ /* 0x000fe20003fa6270 */
[C---:B------:R-:W-:Y:S01]  /*83a0*/  IMAD R14, R8.reuse, R22, R21 ;  /* 0x00000016080e7224 */ /* 0x040fe200078e0215 */
[----:B------:R-:W-:Y:S01]  /*83b0*/  ISETP.GT.U32.AND P3, PT, R8, R16, PT ;  /* 0x000000100800720c */ /* 0x000fe20003f64070 */
[----:B------:R-:W-:Y:S02]  /*83c0*/  @!P2 IMAD.IADD R0, R0, 0x1, -R8 ;  /* 0x000000010000a824 */ /* 0x000fe400078e0a08 */
[C---:B------:R-:W-:Y:S01]  /*83d0*/  IMAD R11, R8.reuse, R17, R11 ;  /* 0x00000011080b7224 */ /* 0x040fe200078e020b */
[C---:B------:R-:W-:Y:S01]  /*83e0*/  ISETP.GT.U32.AND P2, PT, R8.reuse, R14, PT ;  /* 0x0000000e0800720c */ /* 0x040fe20003f44070 */
[----:B------:R-:W-:Y:S01]  /*83f0*/  VIADD R10, R19, 0x114 ;  /* 0x00000114130a7836 */ /* 0x000fe20000000000 */
[----:B------:R-:W-:Y:S01]  /*8400*/  ISETP.GT.U32.AND P0, PT, R8, R0, PT ;  /* 0x000000000800720c */ /* 0x000fe20003f04070 */
[----:B0-----:R-:W-:-:S02]  /*8410*/  IMAD.MOV.U32 R5, RZ, RZ, R13 ;  /* 0x000000ffff057224 */ /* 0x001fc400078e000d */
[----:B------:R-:W-:Y:S01]  /*8420*/  VIADD R13, R19, 0x112 ;  /* 0x00000112130d7836 */ /* 0x000fe20000000000 */
[----:B------:R-:W-:Y:S01]  /*8430*/  IABS R17, R10 ;  /* 0x0000000a00117213 */ /* 0x000fe20000000000 */
[----:B------:R-:W-:Y:S01]  /*8440*/  @!P6 IMAD.MOV R5, RZ, RZ, -R5 ;  /* 0x000000ffff05e224 */ /* 0x000fe200078e0a05 */
[----:B------:R-:W-:Y:S01]  /*8450*/  ISETP.GT.U32.AND P6, PT, R8, R11, PT ;  /* 0x0000000b0800720c */ /* 0x000fe20003fc4070 */
[----:B------:R-:W-:Y:S02]  /*8460*/  IMAD.MOV.U32 R6, RZ, RZ, R15 ;  /* 0x000000ffff067224 */ /* 0x000fe400078e000f */
[----:B------:R-:W-:Y:S01]  /*8470*/  IMAD.MOV.U32 R15, RZ, RZ, R17 ;  /* 0x000000ffff0f7224 */ /* 0x000fe200078e0011 */
[----:B------:R-:W-:Y:S01]  /*8480*/  IABS R17, R13 ;  /* 0x0000000d00117213 */ /* 0x000fe20000000000 */
[----:B------:R-:W-:Y:S02]  /*8490*/  @!P3 IMAD.IADD R16, R16, 0x1, -R8 ;  /* 0x000000011010b824 */ /* 0x000fe400078e0a08 */
[----:B------:R-:W-:Y:S01]  /*84a0*/  @!P1 IMAD.MOV R6, RZ, RZ, -R6 ;  /* 0x000000ffff069224 */ /* 0x000fe200078e0a06 */
[----:B------:R-:W-:Y:S01]  /*84b0*/  ISETP.GE.AND P1, PT, R12, RZ, PT ;  /* 0x000000ff0c00720c */ /* 0x000fe20003f26270 */
[--C-:B------:R-:W-:Y:S01]  /*84c0*/  @!P0 IMAD.IADD R0, R0, 0x1, -R8.reuse ;  /* 0x0000000100008824 */ /* 0x100fe200078e0a08 */
[----:B------:R-:W-:Y:S01]  /*84d0*/  ISETP.GE.AND P0, PT, R9, RZ, PT ;  /* 0x000000ff0900720c */ /* 0x000fe20003f06270 */
[--C-:B------:R-:W-:Y:S01]  /*84e0*/  @!P2 IMAD.IADD R14, R14, 0x1, -R8.reuse ;  /* 0x000000010e0ea824 */ /* 0x100fe200078e0a08 */
[----:B------:R-:W-:Y:S01]  /*84f0*/  STL [R1+0x398], R6 ;  /* 0x0003980601007387 */ /* 0x000fe20000100800 */
[----:B------:R-:W-:Y:S01]  /*8500*/  @!P6 IMAD.IADD R11, R11, 0x1, -R8 ;  /* 0x000000010b0be824 */ /* 0x000fe200078e0a08 */
[----:B------:R-:W-:Y:S01]  /*8510*/  ISETP.GT.U32.AND P6, PT, R8, R16, PT ;  /* 0x000000100800720c */ /* 0x000fe20003fc4070 */
[----:B------:R-:W-:Y:S01]  /*8520*/  IMAD.HI.U32 R9, R20, R17, RZ ;  /* 0x0000001114097227 */ /* 0x000fe200078e00ff */
[----:B------:R0:W-:Y:S01]  /*8530*/  STL [R1+0x3a0], R5 ;  /* 0x0003a00501007387 */ /* 0x0001e20000100800 */
[----:B------:R-:W-:-:S02]  /*8540*/  ISETP.GT.U32.AND P3, PT, R8, R14, PT ;  /* 0x0000000e0800720c */ /* 0x000fc40003f64070 */
[----:B------:R-:W-:Y:S01]  /*8550*/  IMAD.HI.U32 R12, R20, R15, RZ ;  /* 0x0000000f140c7227 */ /* 0x000fe200078e00ff */
[----:B------:R-:W-:-:S03]  /*8560*/  ISETP.GE.AND P2, PT, R10, RZ, PT ;  /* 0x000000ff0a00720c */ /* 0x000fc60003f46270 */
[----:B------:R-:W-:Y:S02]  /*8570*/  IMAD.MOV R9, RZ, RZ, -R9 ;  /* 0x000000ffff097224 */ /* 0x000fe400078e0a09 */
[----:B------:R-:W-:Y:S02]  /*8580*/  IMAD.MOV R12, RZ, RZ, -R12 ;  /* 0x000000ffff0c7224 */ /* 0x000fe400078e0a0c */
[----:B0-----:R-:W-:Y:S02]  /*8590*/  IMAD.MOV.U32 R5, RZ, RZ, R0 ;  /* 0x000000ffff057224 */ /* 0x001fe400078e0000 */
[C---:B------:R-:W-:Y:S02]  /*85a0*/  IMAD R17, R8.reuse, R9, R17 ;  /* 0x0000000908117224 */ /* 0x040fe400078e0211 */
[----:B------:R-:W-:Y:S01]  /*85b0*/  @!P4 IMAD.MOV R5, RZ, RZ, -R5 ;  /* 0x000000ffff05c224 */ /* 0x000fe200078e0a05 */
[C---:B------:R-:W-:Y:S01]  /*85c0*/  ISETP.GT.U32.AND P4, PT, R8.reuse, R11, PT ;  /* 0x0000000b0800720c */ /* 0x040fe20003f84070 */
[----:B------:R-:W-:-:S02]  /*85d0*/  IMAD R15, R8, R12, R15 ;  /* 0x0000000c080f7224 */ /* 0x000fc400078e020f */
[--C-:B------:R-:W-:Y:S01]  /*85e0*/  @!P6 IMAD.IADD R16, R16, 0x1, -R8.reuse ;  /* 0x000000011010e824 */ /* 0x100fe200078e0a08 */
[----:B------:R-:W-:Y:S01]  /*85f0*/  ISETP.GT.U32.AND P6, PT, R8, R17, PT ;  /* 0x000000110800720c */ /* 0x000fe20003fc4070 */
[C---:B------:R-:W-:Y:S01]  /*8600*/  VIADD R12, R19.reuse, 0x10c ;  /* 0x0000010c130c7836 */ /* 0x040fe20000000000 */
[----:B------:R0:W-:Y:S01]  /*8610*/  STL [R1+0x3a4], R5 ;  /* 0x0003a40501007387 */ /* 0x0001e20000100800 */
[C---:B------:R-:W-:Y:S02]  /*8620*/  VIADD R10, R19.reuse, 0x110 ;  /* 0x00000110130a7836 */ /* 0x040fe40000000000 */
[--C-:B------:R-:W-:Y:S01]  /*8630*/  @!P3 IMAD.IADD R14, R14, 0x1, -R8.reuse ;  /* 0x000000010e0eb824 */ /* 0x100fe200078e0a08 */
[----:B------:R-:W-:Y:S01]  /*8640*/  ISETP.GT.U32.AND P3, PT, R8, R15, PT ;  /* 0x0000000f0800720c */ /* 0x000fe20003f64070 */
[----:B------:R-:W-:Y:S01]  /*8650*/  VIADD R0, R19, 0x10e ;  /* 0x0000010e13007836 */ /* 0x000fe20000000000 */
[----:B------:R-:W-:Y:S01]  /*8660*/  IABS R21, R12 ;  /* 0x0000000c00157213 */ /* 0x000fe20000000000 */
[----:B------:R-:W-:Y:S01]  /*8670*/  @!P4 IMAD.IADD R11, R11, 0x1, -R8 ;  /* 0x000000010b0bc824 */ /* 0x000fe200078e0a08 */
[----:B------:R-:W-:Y:S01]  /*8680*/  IABS R18, R10 ;  /* 0x0000000a00127213 */ /* 0x000fe20000000000 */
[----:B------:R-:W-:Y:S01]  /*8690*/  IMAD.MOV.U32 R6, RZ, RZ, R16 ;  /* 0x000000ffff067224 */ /* 0x000fe200078e0010 */
[----:B------:R-:W-:Y:S01]  /*86a0*/  ISETP.GE.AND P4, PT, R13, RZ, PT ;  /* 0x000000ff0d00720c */ /* 0x000fe20003f86270 */
[----:B------:R-:W-:Y:S01]  /*86b0*/  IMAD.MOV.U32 R13, RZ, RZ, R21 ;  /* 0x000000ffff0d7224 */ /* 0x000fe200078e0015 */
[----:B------:R-:W-:Y:S01]  /*86c0*/  IABS R9, R0 ;  /* 0x0000000000097213 */ /* 0x000fe20000000000 */
[----:B------:R-:W-:-:S04]  /*86d0*/  IMAD.HI.U32 R21, R20, R18, RZ ;  /* 0x0000001214157227 */ /* 0x000fc800078e00ff */
[----:B0-----:R-:W-:Y:S02]  /*86e0*/  IMAD.MOV.U32 R5, RZ, RZ, R14 ;  /* 0x000000ffff057224 */ /* 0x001fe400078e000e */
[----:B------:R-:W-:Y:S02]  /*86f0*/  @!P6 IMAD.IADD R17, R17, 0x1, -R8 ;  /* 0x000000011111e824 */ /* 0x000fe400078e0a08 */
[----:B------:R-:W-:-:S03]  /*8700*/  IMAD.HI.U32 R22, R20, R9, RZ ;  /* 0x0000000914167227 */ /* 0x000fc600078e00ff */
[----:B------:R-:W-:Y:S01]  /*8710*/  ISETP.GT.U32.AND P6, PT, R8, R17, PT ;  /* 0x000000110800720c */ /* 0x000fe20003fc4070 */
[----:B------:R-:W-:Y:S02]  /*8720*/  IMAD.MOV R21, RZ, RZ, -R21 ;  /* 0x000000ffff157224 */ /* 0x000fe400078e0a15 */
[----:B------:R-:W-:Y:S01]  /*8730*/  @!P3 IMAD.IADD R15, R15, 0x1, -R8 ;  /* 0x000000010f0fb824 */ /* 0x000fe200078e0a08 */
[----:B------:R-:W-:Y:S01]  /*8740*/  ISETP.GE.AND P3, PT, R10, RZ, PT ;  /* 0x000000ff0a00720c */ /* 0x000fe20003f66270 */
[----:B------:R-:W-:Y:S02]  /*8750*/  @!P5 IMAD.MOV R5, RZ, RZ, -R5 ;  /* 0x000000ffff05d224 */ /* 0x000fe400078e0a05 */
[----:B------:R-:W-:Y:S01]  /*8760*/  IMAD.HI.U32 R10, R20, R13, RZ ;  /* 0x0000000d140a7227 */ /* 0x000fe200078e00ff */
[----:B------:R-:W-:Y:S02]  /*8770*/  ISETP.GT.U32.AND P5, PT, R8, R15, PT ;  /* 0x0000000f0800720c */ /* 0x000fe40003fa4070 */
[----:B------:R0:W-:Y:S01]  /*8780*/  STL [R1+0x394], R5 ;  /* 0x0003940501007387 */ /* 0x0001e20000100800 */
[----:B------:R-:W-:-:S02]  /*8790*/  IMAD.MOV R14, RZ, RZ, -R22 ;  /* 0x000000ffff0e7224 */ /* 0x000fc400078e0a16 */
[C---:B------:R-:W-:Y:S02]  /*87a0*/  IMAD R18, R8.reuse, R21, R18 ;  /* 0x0000001508127224 */ /* 0x040fe400078e0212 */
[----:B------:R-:W-:Y:S02]  /*87b0*/  IMAD.MOV R10, RZ, RZ, -R10 ;  /* 0x000000ffff0a7224 */ /* 0x000fe400078e0a0a */
[C---:B------:R-:W-:Y:S02]  /*87c0*/  IMAD R9, R8.reuse, R14, R9 ;  /* 0x0000000e08097224 */ /* 0x040fe400078e0209 */
[----:B------:R-:W-:Y:S01]  /*87d0*/  @!P1 IMAD.MOV R6, RZ, RZ, -R6 ;  /* 0x000000ffff069224 */ /* 0x000fe200078e0a06 */
[C---:B------:R-:W-:Y:S01]  /*87e0*/  ISETP.GT.U32.AND P1, PT, R8.reuse, R18, PT ;  /* 0x000000120800720c */ /* 0x040fe20003f24070 */
[----:B0-----:R-:W-:Y:S02]  /*87f0*/  IMAD.MOV.U32 R5, RZ, RZ, R11 ;  /* 0x000000ffff057224 */ /* 0x001fe400078e000b */
[C---:B------:R-:W-:Y:S01]  /*8800*/  IMAD R13, R8.reuse, R10, R13 ;  /* 0x0000000a080d7224 */ /* 0x040fe200078e020d */
[----:B------:R-:W-:Y:S01]  /*8810*/  STL [R1+0x380], R6 ;  /* 0x0003800601007387 */ /* 0x000fe20000100800 */
[----:B------:R-:W-:Y:S01]  /*8820*/  @!P0 IMAD.MOV R5, RZ, RZ, -R5 ;  /* 0x000000ffff058224 */ /* 0x000fe200078e0a05 */
[C---:B------:R-:W-:Y:S01]  /*8830*/  ISETP.GT.U32.AND P0, PT, R8.reuse, R9, PT ;  /* 0x000000090800720c */ /* 0x040fe20003f04070 */
[--C-:B------:R-:W-:Y:S01]  /*8840*/  @!P6 IMAD.IADD R17, R17, 0x1, -R8.reuse ;  /* 0x000000011111e824 */ /* 0x100fe200078e0a08 */
[----:B------:R-:W-:Y:S01]  /*8850*/  ISETP.GT.U32.AND P6, PT, R8, R13, PT ;  /* 0x0000000d0800720c */ /* 0x000fe20003fc4070 */
[----:B------:R-:W-:Y:S01]  /*8860*/  VIADD R21, R19, 0x10a ;  /* 0x0000010a13157836 */ /* 0x000fe20000000000 */
[----:B------:R0:W-:Y:S01]  /*8870*/  STL [R1+0x384], R5 ;  /* 0x0003840501007387 */ /* 0x0001e20000100800 */
[--C-:B------:R-:W-:Y:S01]  /*8880*/  @!P5 IMAD.IADD R15, R15, 0x1, -R8.reuse ;  /* 0x000000010f0fd824 */ /* 0x100fe200078e0a08 */
[----:B------:R-:W-:Y:S01]  /*8890*/  ISETP.GE.AND P5, PT, R0, RZ, PT ;  /* 0x000000ff0000720c */ /* 0x000fe20003fa6270 */
[C---:B------:R-:W-:Y:S01]  /*88a0*/  VIADD R0, R19.reuse, 0x108 ;  /* 0x0000010813007836 */ /* 0x040fe20000000000 */
[----:B------:R-:W-:Y:S01]  /*88b0*/  IABS R10, R21 ;  /* 0x00000015000a7213 */ /* 0x000fe20000000000 */
[--C-:B------:R-:W-:Y:S01]  /*88c0*/  @!P1 IMAD.IADD R18, R18, 0x1, -R8.reuse ;  /* 0x0000000112129824 */ /* 0x100fe200078e0a08 */
[----:B------:R-:W-:Y:S01]  /*88d0*/  ISETP.GE.AND P1, PT, R12, RZ, PT ;  /* 0x000000ff0c00720c */ /* 0x000fe20003f26270 */
[----:B------:R-:W-:Y:S01]  /*88e0*/  VIADD R14, R19, 0x106 ;  /* 0x00000106130e7836 */ /* 0x000fe20000000000 */
[----:B------:R-:W-:Y:S01]  /*88f0*/  IABS R11, R0 ;  /* 0x00000000000b7213 */ /* 0x000fe20000000000 */
[----:B------:R-:W-:Y:S01]  /*8900*/  @!P0 IMAD.IADD R9, R9, 0x1, -R8 ;  /* 0x0000000109098824 */ /* 0x000fe200078e0a08 */
[----:B------:R-:W-:Y:S01]  /*8910*/  ISETP.GT.U32.AND P0, PT, R8, R18, PT ;  /* 0x000000120800720c */ /* 0x000fe20003f04070 */
[----:B------:R-:W-:Y:S01]  /*8920*/  IMAD.HI.U32 R12, R20, R10, RZ ;  /* 0x0000000a140c7227 */ /* 0x000fe200078e00ff */
[----:B------:R-:W-:-:S03]  /*8930*/  IABS R23, R14 ;  /* 0x0000000e00177213 */ /* 0x000fc60000000000 */
[----:B------:R-:W-:Y:S01]  /*8940*/  @!P6 IMAD.IADD R13, R13, 0x1, -R8 ;  /* 0x000000010d0de824 */ /* 0x000fe200078e0a08 */
[----:B------:R-:W-:Y:S01]  /*8950*/  ISETP.GT.U32.AND P6, PT, R8, R9, PT ;  /* 0x000000090800720c */ /* 0x000fe20003fc4070 */
[----:B0-----:R-:W-:Y:S02]  /*8960*/  IMAD.MOV.U32 R5, RZ, RZ, R15 ;  /* 0x000000ffff057224 */ /* 0x001fe400078e000f */
[----:B------:R-:W-:Y:S02]  /*8970*/  IMAD.MOV R12, RZ, RZ, -R12 ;  /* 0x000000ffff0c7224 */ /* 0x000fe400078e0a0c */
[----:B------:R-:W-:-:S04]  /*8980*/  IMAD.HI.U32 R15, R20, R11, RZ ;  /* 0x0000000b140f7227 */ /* 0x000fc800078e00ff */
[----:B------:R-:W-:Y:S02]  /*8990*/  IMAD R10, R8, R12, R10 ;  /* 0x0000000c080a7224 */ /* 0x000fe400078e020a */
[----:B------:R-:W-:Y:S02]  /*89a0*/  IMAD.MOV R15, RZ, RZ, -R15 ;  /* 0x000000ffff0f7224 */ /* 0x000fe400078e0a0f */
[--C-:B------:R-:W-:Y:S01]  /*89b0*/  @!P0 IMAD.IADD R18, R18, 0x1, -R8.reuse ;  /* 0x0000000112128824 */ /* 0x100fe200078e0a08 */
[C---:B------:R-:W-:Y:S01]  /*89c0*/  ISETP.GT.U32.AND P0, PT, R8.reuse, R10, PT ;  /* 0x0000000a0800720c */ /* 0x040fe20003f04070 */
[C---:B------:R-:W-:Y:S02]  /*89d0*/  IMAD R11, R8.reuse, R15, R11 ;  /* 0x0000000f080b7224 */ /* 0x040fe400078e020b */
[----:B------:R-:W-:Y:S02]  /*89e0*/  @!P6 IMAD.IADD R9, R9, 0x1, -R8 ;  /* 0x000000010909e824 */ /* 0x000fe400078e0a08 */
[----:B------:R-:W-:Y:S01]  /*89f0*/  VIADD R12, R19, 0x104 ;  /* 0x00000104130c7836 */ /* 0x000fe20000000000 */
[C---:B------:R-:W-:Y:S01]  /*8a00*/  ISETP.GT.U32.AND P6, PT, R8.reuse, R11, PT ;  /* 0x0000000b0800720c */ /* 0x040fe20003fc4070 */
[----:B------:R-:W-:Y:S01]  /*8a10*/  @!P2 IMAD.MOV R5, RZ, RZ, -R5 ;  /* 0x000000ffff05a224 */ /* 0x000fe200078e0a05 */
[----:B------:R-:W-:Y:S01]  /*8a20*/  ISETP.GT.U32.AND P2, PT, R8, R13, PT ;  /* 0x0000000d0800720c */ /* 0x000fe20003f44070 */
[----:B------:R-:W-:Y:S01]  /*8a30*/  IMAD.HI.U32 R24, R20, R23, RZ ;  /* 0x0000001714187227 */ /* 0x000fe200078e00ff */
[----:B------:R-:W-:-:S02]  /*8a40*/  IABS R15, R12 ;  /* 0x0000000c000f7213 */ /* 0x000fc40000000000 */
[----:B------:R0:W-:Y:S01]  /*8a50*/  STL [R1+0x388], R5 ;  /* 0x0003880501007387 */ /* 0x0001e20000100800 */
[----:B------:R-:W-:Y:S01]  /*8a60*/  @!P0 IMAD.IADD R10, R10, 0x1, -R8 ;  /* 0x000000010a0a8824 */ /* 0x000fe200078e0a08 */
[----:B------:R-:W-:Y:S01]  /*8a70*/  ISETP.GE.AND P0, PT, R0, RZ, PT ;  /* 0x000000ff0000720c */ /* 0x000fe20003f06270 */
[----:B------:R-:W-:Y:S02]  /*8a80*/  IMAD.MOV R24, RZ, RZ, -R24 ;  /* 0x000000ffff187224 */ /* 0x000fe400078e0a18 */
[----:B------:R-:W-:-:S04]  /*8a90*/  IMAD.HI.U32 R22, R20, R15, RZ ;  /* 0x0000000f14167227 */ /* 0x000fc800078e00ff */
[----:B------:R-:W-:Y:S01]  /*8aa0*/  @!P6 IMAD.IADD R11, R11, 0x1, -R8 ;  /* 0x000000010b0be824 */ /* 0x000fe200078e0a08 */
[C---:B------:R-:W-:Y:S01]  /*8ab0*/  ISETP.GT.U32.AND P6, PT, R8.reuse, R10, PT ;  /* 0x0000000a0800720c */ /* 0x040fe20003fc4070 */
[----:B------:R-:W-:Y:S02]  /*8ac0*/  IMAD.MOV.U32 R6, RZ, RZ, R17 ;  /* 0x000000ffff067224 */ /* 0x000fe400078e0011 */
[----:B0-----:R-:W-:Y:S02]  /*8ad0*/  IMAD.MOV.U32 R5, RZ, RZ, R18 ;  /* 0x000000ffff057224 */ /* 0x001fe400078e0012 */
[C---:B------:R-:W-:Y:S02]  /*8ae0*/  IMAD R0, R8.reuse, R24, R23 ;  /* 0x0000001808007224 */ /* 0x040fe400078e0217 */
[----:B------:R-:W-:Y:S02]  /*8af0*/  IMAD.MOV R22, RZ, RZ, -R22 ;  /* 0x000000ffff167224 */ /* 0x000fe400078e0a16 */
[----:B------:R-:W-:Y:S01]  /*8b00*/  @!P4 IMAD.MOV R6, RZ, RZ, -R6 ;  /* 0x000000ffff06c224 */ /* 0x000fe200078e0a06 */
[C---:B------:R-:W-:Y:S01]  /*8b10*/  ISETP.GT.U32.AND P4, PT, R8.reuse, R0, PT ;  /* 0x000000000800720c */ /* 0x040fe20003f84070 */
[----:B------:R-:W-:Y:S01]  /*8b20*/  @!P3 IMAD.MOV R5, RZ, RZ, -R5 ;  /* 0x000000ffff05b224 */ /* 0x000fe200078e0a05 */
[C---:B------:R-:W-:Y:S01]  /*8b30*/  ISETP.GT.U32.AND P3, PT, R8.reuse, R11, PT ;  /* 0x0000000b0800720c */ /* 0x040fe20003f64070 */
[--C-:B------:R-:W-:Y:S01]  /*8b40*/  @!P2 IMAD.IADD R13, R13, 0x1, -R8.reuse ;  /* 0x000000010d0da824 */ /* 0x100fe200078e0a08 */
[----:B------:R0:W-:Y:S01]  /*8b50*/  STL [R1+0x37c], R6 ;  /* 0x00037c0601007387 */ /* 0x0001e20000100800 */
[----:B------:R-:W-:Y:S01]  /*8b60*/  IMAD R15, R8, R22, R15 ;  /* 0x00000016080f7224 */ /* 0x000fe200078e020f */
[----:B------:R-:W-:Y:S01]  /*8b70*/  ISETP.GE.AND P2, PT, R21, RZ, PT ;  /* 0x000000ff1500720c */ /* 0x000fe20003f46270 */
[----:B------:R-:W-:Y:S01]  /*8b80*/  @!P6 IMAD.IADD R10, R10, 0x1, -R8 ;  /* 0x000000010a0ae824 */ /* 0x000fe200078e0a08 */
[----:B------:R1:W-:Y:S01]  /*8b90*/  STL [R1+0x370], R5 ;  /* 0x0003700501007387 */ /* 0x0003e20000100800 */
[----:B------:R-:W-:Y:S01]  /*8ba0*/  VIADD R16, R19, 0x102 ;  /* 0x0000010213107836 */ /* 0x000fe20000000000 */
[----:B------:R-:W-:-:S03]  /*8bb0*/  ISETP.GT.U32.AND P6, PT, R8, R15, PT ;  /* 0x0000000f0800720c */ /* 0x000fc60003fc4070 */
[--C-:B------:R-:W-:Y:S01]  /*8bc0*/  @!P4 IMAD.IADD R0, R0, 0x1, -R8.reuse ;  /* 0x000000010000c824 */ /* 0x100fe200078e0a08 */
[----:B------:R-:W-:Y:S01]  /*8bd0*/  IABS R21, R16 ;  /* 0x0000001000157213 */ /* 0x000fe20000000000 */
[----:B0-----:R-:W-:Y:S02]  /*8be0*/  IMAD.MOV.U32 R6, RZ, RZ, R9 ;  /* 0x000000ffff067224 */ /* 0x001fe400078e0009 */
[----:B------:R-:W-:Y:S01]  /*8bf0*/  @!P3 IMAD.IADD R11, R11, 0x1, -R8 ;  /* 0x000000010b0bb824 */ /* 0x000fe200078e0a08 */
[----:B------:R-:W-:Y:S01]  /*8c00*/  ISETP.GE.AND P3, PT, R16, RZ, PT ;  /* 0x000000ff1000720c */ /* 0x000fe20003f66270 */
[----:B-1----:R-:W-:Y:S02]  /*8c10*/  IMAD.MOV.U32 R5, RZ, RZ, R13 ;  /* 0x000000ffff057224 */ /* 0x002fe400078e000d */
[----:B------:R-:W-:Y:S01]  /*8c20*/  @!P5 IMAD.MOV R6, RZ, RZ, -R6 ;  /* 0x000000ffff06d224 */ /* 0x000fe200078e0a06 */
[----:B------:R-:W-:Y:S01]  /*8c30*/  ISETP.GE.AND P5, PT, R14, RZ, PT ;  /* 0x000000ff0e00720c */ /* 0x000fe20003fa6270 */
[----:B------:R-:W-:Y:S01]  /*8c40*/  @!P1 IMAD.MOV R5, RZ, RZ, -R5 ;  /* 0x000000ffff059224 */ /* 0x000fe200078e0a05 */
[----:B------:R-:W-:Y:S01]  /*8c50*/  ISETP.GE.AND P1, PT, R12, RZ, PT ;  /* 0x000000ff0c00720c */ /* 0x000fe20003f26270 */
[----:B------:R-:W-:Y:S01]  /*8c60*/  VIADD R12, R19, 0x100 ;  /* 0x00000100130c7836 */ /* 0x000fe20000000000 */
[----:B------:R-:W-:Y:S01]  /*8c70*/  STL [R1+0x36c], R6 ;  /* 0x00036c0601007387 */ /* 0x000fe20000100800 */
[----:B------:R-:W-:-:S03]  /*8c80*/  IMAD.HI.U32 R9, R20, R21, RZ ;  /* 0x0000001514097227 */ /* 0x000fc600078e00ff */
[----:B------:R0:W-:Y:S01]  /*8c90*/  STL [R1+0x368], R5 ;  /* 0x0003680501007387 */ /* 0x0001e20000100800 */
[----:B------:R-:W-:Y:S01]  /*8ca0*/  IABS R23, R12 ;  /* 0x0000000c00177213 */ /* 0x000fe20000000000 */
[----:B------:R-:W-:Y:S01]  /*8cb0*/  @!P6 IMAD.IADD R15, R15, 0x1, -R8 ;  /* 0x000000010f0fe824 */ /* 0x000fe200078e0a08 */
[----:B------:R-:W-:Y:S01]  /*8cc0*/  ISETP.GT.U32.AND P6, PT, R8, R0, PT ;  /* 0x000000000800720c */ /* 0x000fe20003fc4070 */
[----:B------:R-:W-:Y:S01]  /*8cd0*/  IMAD.MOV R9, RZ, RZ, -R9 ;  /* 0x000000ffff097224 */ /* 0x000fe200078e0a09 */
[----:B------:R-:W-:Y:S01]  /*8ce0*/  ISETP.GE.AND P4, PT, R12, RZ, PT ;  /* 0x000000ff0c00720c */ /* 0x000fe20003f86270 */
[----:B------:R-:W-:Y:S02]  /*8cf0*/  VIADD R13, R19, 0xfe ;  /* 0x000000fe130d7836 */ /* 0x000fe40000000000 */
[----:B------:R-:W-:Y:S02]  /*8d00*/  IMAD R24, R8, R9, R21 ;  /* 0x0000000908187224 */ /* 0x000fe400078e0215 */
[----:B0-----:R-:W-:Y:S01]  /*8d10*/  IMAD.MOV.U32 R5, RZ, RZ, R10 ;  /* 0x000000ffff057224 */ /* 0x001fe200078e000a */
[----:B------:R-:W-:Y:S01]  /*8d20*/  IABS R17, R13 ;  /* 0x0000000d00117213 */ /* 0x000fe20000000000 */
[----:B------:R-:W-:-:S04]  /*8d30*/  IMAD.HI.U32 R10, R20, R23, RZ ;  /* 0x00000017140a7227 */ /* 0x000fc800078e00ff */
[----:B------:R-:W-:Y:S01]  /*8d40*/  @!P2 IMAD.MOV R5, RZ, RZ, -R5 ;  /* 0x000000ffff05a224 */ /* 0x000fe200078e0a05 */
[----:B------:R-:W-:Y:S01]  /*8d50*/  ISETP.GT.U32.AND P2, PT, R8, R15, PT ;  /* 0x0000000f0800720c */ /* 0x000fe20003f44070 */
[----:B------:R-:W-:Y:S02]  /*8d60*/  IMAD.MOV R10, RZ, RZ, -R10 ;  /* 0x000000ffff0a7224 */ /* 0x000fe400078e0a0a */
[----:B------:R-:W-:Y:S01]  /*8d70*/  @!P6 IMAD.IADD R0, R0, 0x1, -R8 ;  /* 0x000000010000e824 */ /* 0x000fe200078e0a08 */
[----:B------:R0:W-:Y:S01]  /*8d80*/  STL [R1+0x344], R5 ;  /* 0x0003440501007387 */ /* 0x0001e20000100800 */
[C---:B------:R-:W-:Y:S02]  /*8d90*/  IMAD R23, R8.reuse, R10, R23 ;  /* 0x0000000a08177224 */ /* 0x040fe400078e0217 */
[C---:B------:R-:W-:Y:S02]  /*8da0*/  VIADD R12, R19.reuse, 0xfc ;  /* 0x000000fc130c7836 */ /* 0x040fe40000000000 */
[----:B------:R-:W-:Y:S01]  /*8db0*/  VIADD R9, R19, 0xfa ;  /* 0x000000fa13097836 */ /* 0x000fe20000000000 */
[----:B------:R-:W-:Y:S01]  /*8dc0*/  ISETP.GT.U32.AND P6, PT, R8, R23, PT ;  /* 0x000000170800720c */ /* 0x000fe20003fc4070 */
[----:B------:R-:W-:Y:S01]  /*8dd0*/  IMAD.HI.U32 R10, R20, R17, RZ ;  /* 0x00000011140a7227 */ /* 0x000fe200078e00ff */
[----:B------:R-:W-:-:S02]  /*8de0*/  IABS R22, R12 ;  /* 0x0000000c00167213 */ /* 0x000fc40000000000 */
[----:B------:R-:W-:Y:S01]  /*8df0*/  IABS R21, R9 ;  /* 0x0000000900157213 */ /* 0x000fe20000000000 */
[----:B0-----:R-:W-:Y:S02]  /*8e00*/  IMAD.MOV.U32 R5, RZ, RZ, R11 ;  /* 0x000000ffff057224 */ /* 0x001fe400078e000b */
[----:B------:R-:W-:Y:S01]  /*8e10*/  @!P2 IMAD.IADD R15, R15, 0x1, -R8 ;  /* 0x000000010f0fa824 */ /* 0x000fe200078e0a08 */
[----:B------:R-:W-:Y:S01]  /*8e20*/  ISETP.GE.AND P2, PT, R13, RZ, PT ;  /* 0x000000ff0d00720c */ /* 0x000fe20003f46270 */
[----:B------:R-:W-:Y:S01]  /*8e30*/  @!P0 IMAD.MOV R5, RZ, RZ, -R5 ;  /* 0x000000ffff058224 */ /* 0x000fe200078e0a05 */
[----:B------:R-:W-:Y:S01]  /*8e40*/  ISETP.GT.U32.AND P0, PT, R8, R24, PT ;  /* 0x000000180800720c */ /* 0x000fe20003f04070 */
[----:B------:R-:W-:-:S03]  /*8e50*/  IMAD.HI.U32 R11, R20, R22, RZ ;  /* 0x00000016140b7227 */ /* 0x000fc600078e00ff */
[----:B------:R0:W-:Y:S01]  /*8e60*/  STL [R1+0x340], R5 ;  /* 0x0003400501007387 */ /* 0x0001e20000100800 */
[----:B------:R-:W-:Y:S02]  /*8e70*/  @!P6 IMAD.IADD R23, R23, 0x1, -R8 ;  /* 0x000000011717e824 */ /* 0x000fe400078e0a08 */
[----:B------:R-:W-:Y:S02]  /*8e80*/  IMAD.MOV R13, RZ, RZ, -R10 ;  /* 0x000000ffff0d7224 */ /* 0x000fe400078e0a0a */
[----:B------:R-:W-:Y:S01]  /*8e90*/  IMAD.HI.U32 R10, R20, R21, RZ ;  /* 0x00000015140a7227 */ /* 0x000fe200078e00ff */
[----:B------:R-:W-:-:S03]  /*8ea0*/  ISETP.GT.U32.AND P6, PT, R8, R23, PT ;  /* 0x000000170800720c */ /* 0x000fc60003fc4070 */
[----:B------:R-:W-:Y:S01]  /*8eb0*/  @!P0 IMAD.IADD R24, R24, 0x1, -R8 ;  /* 0x0000000118188824 */ /* 0x000fe200078e0a08 */
[----:B------:R-:W-:Y:S01]  /*8ec0*/  ISETP.GE.AND P0, PT, R12, RZ, PT ;  /* 0x000000ff0c00720c */ /* 0x000fe20003f06270 */
[----:B0-----:R-:W-:Y:S02]  /*8ed0*/  IMAD.MOV.U32 R5, RZ, RZ, R0 ;  /* 0x000000ffff057224 */ /* 0x001fe400078e0000 */
[----:B------:R-:W-:Y:S02]  /*8ee0*/  IMAD.MOV R11, RZ, RZ, -R11 ;  /* 0x000000ffff0b7224 */ /* 0x000fe400078e0a0b */
[----:B------:R-:W-:Y:S01]  /*8ef0*/  @!P5 IMAD.MOV R5, RZ, RZ, -R5 ;  /* 0x000000ffff05d224 */ /* 0x000fe200078e0a05 */
[C---:B------:R-:W-:Y:S01]  /*8f00*/  ISETP.GT.U32.AND P5, PT, R8.reuse, R24, PT ;  /* 0x000000180800720c */ /* 0x040fe20003fa4070 */
[C---:B------:R-:W-:Y:S02]  /*8f10*/  IMAD R17, R8.reuse, R13, R17 ;  /* 0x0000000d08117224 */ /* 0x040fe400078e0211 */
[----:B------:R-:W-:Y:S01]  /*8f20*/  IMAD.MOV R10, RZ, RZ, -R10 ;  /* 0x000000ffff0a7224 */ /* 0x000fe200078e0a0a */
[----:B------:R0:W-:Y:S01]  /*8f30*/  STL [R1+0x338], R5 ;  /* 0x0003380501007387 */ /* 0x0001e20000100800 */
[----:B------:R-:W-:-:S02]  /*8f40*/  IMAD R22, R8, R11, R22 ;  /* 0x0000000b08167224 */ /* 0x000fc400078e0216 */
[C---:B------:R-:W-:Y:S02]  /*8f50*/  IMAD R21, R8.reuse, R10, R21 ;  /* 0x0000000a08157224 */ /* 0x040fe400078e0215 */
[--C-:B------:R-:W-:Y:S02]  /*8f60*/  @!P6 IMAD.IADD R23, R23, 0x1, -R8.reuse ;  /* 0x000000011717e824 */ /* 0x100fe400078e0a08 */
[C---:B------:R-:W-:Y:S01]  /*8f70*/  VIADD R13, R19.reuse, 0xf8 ;  /* 0x000000f8130d7836 */ /* 0x040fe20000000000 */
[----:B------:R-:W-:Y:S01]  /*8f80*/  ISETP.GT.U32.AND P6, PT, R8, R21, PT ;  /* 0x000000150800720c */ /* 0x000fe20003fc4070 */
[----:B------:R-:W-:Y:S01]  /*8f90*/  @!P5 IMAD.IADD R24, R24, 0x1, -R8 ;  /* 0x000000011818d824 */ /* 0x000fe200078e0a08 */
[----:B------:R-:W-:Y:S01]  /*8fa0*/  ISETP.GT.U32.AND P5, PT, R8, R22, PT ;  /* 0x000000160800720c */ /* 0x000fe20003fa4070 */
[----:B0-----:R-:W-:Y:S01]  /*8fb0*/  IMAD.MOV.U32 R5, RZ, RZ, R15 ;  /* 0x000000ffff057224 */ /* 0x001fe200078e000f */
[----:B------:R-:W-:Y:S01]  /*8fc0*/  IABS R15, R13 ;  /* 0x0000000d000f7213 */ /* 0x000fe20000000000 */
[----:B------:R-:W-:-:S02]  /*8fd0*/  VIADD R0, R19, 0xf6 ;  /* 0x000000f613007836 */ /* 0x000fc40000000000 */
[----:B------:R-:W-:Y:S01]  /*8fe0*/  @!P1 IMAD.MOV R5, RZ, RZ, -R5 ;  /* 0x000000ffff059224 */ /* 0x000fe200078e0a05 */
[----:B------:R-:W-:Y:S01]  /*8ff0*/  ISETP.GT.U32.AND P1, PT, R8, R17, PT ;  /* 0x000000110800720c */ /* 0x000fe20003f24070 */
[----:B------:R-:W-:Y:S01]  /*9000*/  IMAD.HI.U32 R18, R20, R15, RZ ;  /* 0x0000000f14127227 */ /* 0x000fe200078e00ff */
[----:B------:R-:W-:Y:S02]  /*9010*/  IABS R12, R0 ;  /* 0x00000000000c7213 */ /* 0x000fe40000000000 */
[----:B------:R0:W-:Y:S01]  /*9020*/  STL [R1+0x33c], R5 ;  /* 0x00033c0501007387 */ /* 0x0001e20000100800 */
[--C-:B------:R-:W-:Y:S02]  /*9030*/  @!P6 IMAD.IADD R21, R21, 0x1, -R8.reuse ;  /* 0x000000011515e824 */ /* 0x100fe400078e0a08 */
[----:B------:R-:W-:Y:S02]  /*9040*/  @!P5 IMAD.IADD R22, R22, 0x1, -R8 ;  /* 0x000000011616d824 */ /* 0x000fe400078e0a08 */
[----:B------:R-:W-:-:S02]  /*9050*/  IMAD.MOV R18, RZ, RZ, -R18 ;  /* 0x000000ffff127224 */ /* 0x000fc400078e0a12 */
[----:B------:R-:W-:Y:S01]  /*9060*/  VIADD R16, R19, 0xf2 ;  /* 0x000000f213107836 */ /* 0x000fe20000000000 */
[----:B------:R-:W-:Y:S01]  /*9070*/  ISETP.GT.U32.AND P6, PT, R8, R22, PT ;  /* 0x000000160800720c */ /* 0x000fe20003fc4070 */
[----:B------:R-:W-:Y:S01]  /*9080*/  @!P1 IMAD.IADD R17, R17, 0x1, -R8 ;  /* 0x0000000111119824 */ /* 0x000fe200078e0a08 */
[----:B------:R-:W-:Y:S01]  /*9090*/  ISETP.GE.AND P1, PT, R9, RZ, PT ;  /* 0x000000ff0900720c */ /* 0x000fe20003f26270 */
[----:B------:R-:W-:Y:S01]  /*90a0*/  IMAD.HI.U32 R9, R20, R12, RZ ;  /* 0x0000000c14097227 */ /* 0x000fe200078e00ff */
[----:B------:R-:W-:Y:S02]  /*90b0*/  IABS R10, R16 ;  /* 0x00000010000a7213 */ /* 0x000fe40000000000 */
[C---:B------:R-:W-:Y:S01]  /*90c0*/  ISETP.GT.U32.AND P5, PT, R8.reuse, R17, PT ;  /* 0x000000110800720c */ /* 0x040fe20003fa4070 */
[----:B------:R-:W-:Y:S02]  /*90d0*/  IMAD.MOV R9, RZ, RZ, -R9 ;  /* 0x000000ffff097224 */ /* 0x000fe400078e0a09 */
[----:B------:R-:W-:-:S02]  /*90e0*/  IMAD R15, R8, R18, R15 ;  /* 0x00000012080f7224 */ /* 0x000fc400078e020f */
[----:B------:R-:W-:Y:S02]  /*90f0*/  IMAD R12, R8, R9, R12 ;  /* 0x00000009080c7224 */ /* 0x000fe400078e020c */
[----:B------:R-:W-:Y:S02]  /*9100*/  IMAD.MOV.U32 R6, RZ, RZ, R24 ;  /* 0x000000ffff067224 */ /* 0x000fe400078e0018 */
[----:B0-----:R-:W-:Y:S02]  /*9110*/  IMAD.MOV.U32 R5, RZ, RZ, R23 ;  /* 0x000000ffff057224 */ /* 0x001fe400078e0017 */
[--C-:B------:R-:W-:Y:S01]  /*9120*/  @!P6 IMAD.IADD R22, R22, 0x1, -R8.reuse ;  /* 0x000000011616e824 */ /* 0x100fe200078e0a08 */
[C---:B------:R-:W-:Y:S01]  /*9130*/  ISETP.GT.U32.AND P6, PT, R8.reuse, R12, PT ;  /* 0x0000000c0800720c */ /* 0x040fe20003fc4070 */
[----:B------:R-:W-:Y:S01]  /*9140*/  @!P5 IMAD.IADD R17, R17, 0x1, -R8 ;  /* 0x000000011111d824 */ /* 0x000fe200078e0a08 */
[C---:B------:R-:W-:Y:S01]  /*9150*/  ISETP.GT.U32.AND P5, PT, R8.reuse, R15, PT ;  /* 0x0000000f0800720c */ /* 0x040fe20003fa4070 */
[----:B------:R-:W-:Y:S01]  /*9160*/  @!P3 IMAD.MOV R6, RZ, RZ, -R6 ;  /* 0x000000ffff06b224 */ /* 0x000fe200078e0a06 */
[----:B------:R-:W-:Y:S01]  /*9170*/  ISETP.GT.U32.AND P3, PT, R8, R21, PT ;  /* 0x000000150800720c */ /* 0x000fe20003f64070 */
[----:B------:R-:W-:Y:S01]  /*9180*/  @!P4 IMAD.MOV R5, RZ, RZ, -R5 ;  /* 0x000000ffff05c224 */ /* 0x000fe200078e0a05 */
[----:B------:R-:W-:Y:S01]  /*9190*/  ISETP.GE.AND P4, PT, R13, RZ, PT ;  /* 0x000000ff0d00720c */ /* 0x000fe20003f86270 */
[----:B------:R-:W-:Y:S01]  /*91a0*/  IMAD.HI.U32 R13, R20, R10, RZ ;  /* 0x0000000a140d7227 */ /* 0x000fe200078e00ff */
[----:B------:R0:W-:Y:S03]  /*91b0*/  STL [R1+0x2e4], R6 ;  /* 0x0002e40601007387 */ /* 0x0001e60000100800 */
[----:B------:R-:W-:Y:S01]  /*91c0*/  VIADD R14, R19, 0xf4 ;  /* 0x000000f4130e7836 */ /* 0x000fe20000000000 */
[----:B------:R1:W-:Y:S01]  /*91d0*/  STL [R1+0x2a8], R5 ;  /* 0x0002a80501007387 */ /* 0x0003e20000100800 */
[----:B------:R-:W-:-:S02]  /*91e0*/  IMAD.MOV R13, RZ, RZ, -R13 ;  /* 0x000000ffff0d7224 */ /* 0x000fc400078e0a0d */
[----:B------:R-:W-:Y:S01]  /*91f0*/  @!P5 IMAD.IADD R15, R15, 0x1, -R8 ;  /* 0x000000010f0fd824 */ /* 0x000fe200078e0a08 */
[----:B------:R-:W-:Y:S01]  /*9200*/  IABS R11, R14 ;  /* 0x0000000e000b7213 */ /* 0x000fe20000000000 */
[----:B------:R-:W-:Y:S02]  /*9210*/  IMAD R10, R8, R13, R10 ;  /* 0x0000000d080a7224 */ /* 0x000fe400078e020a */
[----:B------:R-:W-:Y:S01]  /*9220*/  @!P6 IMAD.IADD R12, R12, 0x1, -R8 ;  /* 0x000000010c0ce824 */ /* 0x000fe200078e0a08 */
[----:B------:R-:W-:Y:S01]  /*9230*/  ISETP.GT.U32.AND P6, PT, R8, R15, PT ;  /* 0x0000000f0800720c */ /* 0x000fe20003fc4070 */
[----:B0-----:R-:W-:Y:S02]  /*9240*/  IMAD.MOV.U32 R6, RZ, RZ, R22 ;  /* 0x000000ffff067224 */ /* 0x001fe400078e0016 */
[----:B-1----:R-:W-:Y:S02]  /*9250*/  IMAD.MOV.U32 R5, RZ, RZ, R17 ;  /* 0x000000ffff057224 */ /* 0x002fe400078e0011 */
[----:B------:R-:W-:-:S04]  /*9260*/  IMAD.HI.U32 R18, R20, R11, RZ ;  /* 0x0000000b14127227 */ /* 0x000fc800078e00ff */
[----:B------:R-:W-:Y:S01]  /*9270*/  @!P2 IMAD.MOV R5, RZ, RZ, -R5 ;  /* 0x000000ffff05a224 */ /* 0x000fe200078e0a05 */
[C---:B------:R-:W-:Y:S01]  /*9280*/  ISETP.GT.U32.AND P2, PT, R8.reuse, R12, PT ;  /* 0x0000000c0800720c */ /* 0x040fe20003f44070 */
[----:B------:R-:W-:Y:S02]  /*9290*/  VIADD R9, R19, 0xf0 ;  /* 0x000000f013097836 */ /* 0x000fe40000000000 */
[----:B------:R-:W-:Y:S01]  /*92a0*/  @!P3 IMAD.IADD R21, R21, 0x1, -R8 ;  /* 0x000000011515b824 */ /* 0x000fe200078e0a08 */
[----:B------:R0:W-:Y:S01]  /*92b0*/  STL [R1+0x32c], R5 ;  /* 0x00032c0501007387 */ /* 0x0001e20000100800 */
[----:B------:R-:W-:Y:S01]  /*92c0*/  @!P0 IMAD.MOV R6, RZ, RZ, -R6 ;  /* 0x000000ffff068224 */ /* 0x000fe200078e0a06 */
[----:B------:R-:W-:Y:S01]  /*92d0*/  ISETP.GT.U32.AND P0, PT, R8, R10, PT ;  /* 0x0000000a0800720c */ /* 0x000fe20003f04070 */
[----:B------:R-:W-:Y:S01]  /*92e0*/  IMAD.MOV R18, RZ, RZ, -R18 ;  /* 0x000000ffff127224 */ /* 0x000fe200078e0a12 */
[----:B------:R-:W-:Y:S01]  /*92f0*/  ISETP.GE.AND P3, PT, R0, RZ, PT ;  /* 0x000000ff0000720c */ /* 0x000fe20003f66270 */
[----:B------:R-:W-:Y:S01]  /*9300*/  VIADD R13, R19, 0xee ;  /* 0x000000ee130d7836 */ /* 0x000fe20000000000 */
[----:B------:R-:W-:Y:S01]  /*9310*/  IABS R0, R9 ;  /* 0x0000000900007213 */ /* 0x000fe20000000000 */
[C---:B------:R-:W-:Y:S01]  /*9320*/  IMAD R11, R8.reuse, R18, R11 ;  /* 0x00000012080b7224 */ /* 0x040fe200078e020b */
[----:B------:R-:W-:Y:S01]  /*9330*/  STL [R1+0x308], R6 ;  /* 0x0003080601007387 */ /* 0x000fe20000100800 */
[----:B------:R-:W-:Y:S01]  /*9340*/  @!P6 IMAD.IADD R15, R15, 0x1, -R8 ;  /* 0x000000010f0fe824 */ /* 0x000fe200078e0a08 */
[----:B------:R-:W-:Y:S01]  /*9350*/  IABS R18, R13 ;  /* 0x0000000d00127213 */ /* 0x000fe20000000000 */
[----:B0-----:R-:W-:Y:S01]  /*9360*/  IMAD.MOV.U32 R5, RZ, RZ, R21 ;  /* 0x000000ffff057224 */ /* 0x001fe200078e0015 */
[----:B------:R-:W-:Y:S01]  /*9370*/  ISETP.GT.U32.AND P5, PT, R8, R11, PT ;  /* 0x0000000b0800720c */ /* 0x000fe20003fa4070 */
[----:B------:R-:W-:Y:S01]  /*9380*/  IMAD.HI.U32 R17, R20, R0, RZ ;  /* 0x0000000014117227 */ /* 0x000fe200078e00ff */
[----:B------:R-:W-:-:S03]  /*9390*/  ISETP.GE.AND P6, PT, R16, RZ, PT ;  /* 0x000000ff1000720c */ /* 0x000fc60003fc6270 */
[----:B------:R-:W-:Y:S01]  /*93a0*/  @!P1 IMAD.MOV R5, RZ, RZ, -R5 ;  /* 0x000000ffff059224 */ /* 0x000fe200078e0a05 */
[----:B------:R-:W-:Y:S01]  /*93b0*/  ISETP.GE.AND P1, PT, R14, RZ, PT ;  /* 0x000000ff0e00720c */ /* 0x000fe20003f26270 */
[----:B------:R-:W-:Y:S02]  /*93c0*/  IMAD.MOV R17, RZ, RZ, -R17 ;  /* 0x000000ffff117224 */ /* 0x000fe400078e0a11 */
[----:B------:R-:W-:Y:S01]  /*93d0*/  @!P0 IMAD.IADD R10, R10, 0x1, -R8 ;  /* 0x000000010a0a8824 */ /* 0x000fe200078e0a08 */
[----:B------:R0:W-:Y:S01]  /*93e0*/  STL [R1+0x30c], R5 ;  /* 0x00030c0501007387 */ /* 0x0001e20000100800 */
[----:B------:R-:W-:Y:S01]  /*93f0*/  IMAD.MOV.U32 R14, RZ, RZ, R18 ;  /* 0x000000ffff0e7224 */ /* 0x000fe200078e0012 */
[----:B------:R-:W-:Y:S01]  /*9400*/  ISETP.GE.AND P0, PT, R9, RZ, PT ;  /* 0x000000ff0900720c */ /* 0x000fe20003f06270 */
[----:B------:R-:W-:Y:S02]  /*9410*/  IMAD R0, R8, R17, R0 ;  /* 0x0000001108007224 */ /* 0x000fe400078e0200 */
[----:B------:R-:W-:-:S04]  /*9420*/  IMAD.HI.U32 R16, R20, R14, RZ ;  /* 0x0000000e14107227 */ /* 0x000fc800078e00ff */
[----:B------:R-:W-:Y:S01]  /*9430*/  @!P2 IMAD.IADD R12, R12, 0x1, -R8 ;  /* 0x000000010c0ca824 */ /* 0x000fe200078e0a08 */
[C---:B------:R-:W-:Y:S01]  /*9440*/  ISETP.GT.U32.AND P2, PT, R8.reuse, R0, PT ;  /* 0x000000000800720c */ /* 0x040fe20003f44070 */
[----:B0-----:R-:W-:Y:S02]  /*9450*/  IMAD.MOV.U32 R5, RZ, RZ, R15 ;  /* 0x000000ffff057224 */ /* 0x001fe400078e000f */
[----:B------:R-:W-:Y:S02]  /*9460*/  IMAD.MOV R16, RZ, RZ, -R16 ;  /* 0x000000ffff107224 */ /* 0x000fe400078e0a10 */
[----:B------:R-:W-:Y:S01]  /*9470*/  @!P4 IMAD.MOV R5, RZ, RZ, -R5 ;  /* 0x000000ffff05c224 */ /* 0x000fe200078e0a05 */
[C---:B------:R-:W-:Y:S01]  /*9480*/  ISETP.GT.U32.AND P4, PT, R8.reuse, R10, PT ;  /* 0x0000000a0800720c */ /* 0x040fe20003f84070 */
[----:B------:R-:W-:Y:S02]  /*9490*/  @!P5 IMAD.IADD R11, R11, 0x1, -R8 ;  /* 0x000000010b0bd824 */ /* 0x000fe400078e0a08 */
[C---:B------:R-:W-:Y:S01]  /*94a0*/  IMAD R9, R8.reuse, R16, R14 ;  /* 0x0000001008097224 */ /* 0x040fe200078e020e */
[----:B------:R0:W-:Y:S01]  /*94b0*/  STL [R1+0x310], R5 ;  /* 0x0003100501007387 */ /* 0x0001e20000100800 */
[----:B------:R-:W-:Y:S01]  /*94c0*/  VIADD R23, R19, 0xec ;  /* 0x000000ec13177836 */ /* 0x000fe20000000000 */
[----:B------:R-:W-:Y:S01]  /*94d0*/  ISETP.GT.U32.AND P5, PT, R8, R11, PT ;  /* 0x0000000b0800720c */ /* 0x000fe20003fa4070 */
[----:B------:R-:W-:-:S02]  /*94e0*/  @!P2 IMAD.IADD R0, R0, 0x1, -R8 ;  /* 0x000000010000a824 */ /* 0x000fc400078e0a08 */
[C---:B------:R-:W-:Y:S02]  /*94f0*/  VIADD R15, R19.reuse, 0xea ;  /* 0x000000ea130f7836 */ /* 0x040fe40000000000 */
[C---:B------:R-:W-:Y:S01]  /*9500*/  VIADD R14, R19.reuse, 0xe8 ;  /* 0x000000e8130e7836 */ /* 0x040fe20000000000 */
[----:B------:R-:W-:Y:S01]  /*9510*/  ISETP.GT.U32.AND P2, PT, R8, R0, PT ;  /* 0x000000000800720c */ /* 0x000fe20003f44070 */
[----:B------:R-:W-:Y:S01]  /*9520*/  @!P4 IMAD.IADD R10, R10, 0x1, -R8 ;  /* 0x000000010a0ac824 */ /* 0x000fe200078e0a08 */
[----:B------:R-:W-:Y:S01]  /*9530*/  ISETP.GT.U32.AND P4, PT, R8, R9, PT ;  /* 0x000000090800720c */ /* 0x000fe20003f84070 */
[----:B0-----:R-:W-:Y:S02]  /*9540*/  IMAD.MOV.U32 R5, RZ, RZ, R12 ;  /* 0x000000ffff057224 */ /* 0x001fe400078e000c */
[----:B------:R-:W-:Y:S02]  /*9550*/  VIADD R12, R19, 0xe6 ;  /* 0x000000e6130c7836 */ /* 0x000fe40000000000 */
[----:B------:R-:W-:Y:S01]  /*9560*/  @!P3 IMAD.MOV R5, RZ, RZ, -R5 ;  /* 0x000000ffff05b224 */ /* 0x000fe200078e0a05 */
[----:B------:R-:W-:Y:S01]  /*9570*/  ISETP.GE.AND P3, PT, R23, RZ, PT ;  /* 0x000000ff1700720c */ /* 0x000fe20003f66270 */
[--C-:B------:R-:W-:Y:S01]  /*9580*/  @!P5 IMAD.IADD R11, R11, 0x1, -R8.reuse ;  /* 0x000000010b0bd824 */ /* 0x100fe200078e0a08 */
[----:B------:R-:W-:Y:S01]  /*9590*/  IABS R23, R23 ;  /* 0x0000001700177213 */ /* 0x000fe20000000000 */
[----:B------:R-:W-:Y:S01]  /*95a0*/  VIADD R24, R19, 0xe4 ;  /* 0x000000e413187836 */ /* 0x000fe20000000000 */
[----:B------:R0:W-:Y:S01]  /*95b0*/  STL [R1+0x314], R5 ;  /* 0x0003140501007387 */ /* 0x0001e20000100800 */
[----:B------:R-:W-:Y:S01]  /*95c0*/  IMAD.MOV.U32 R6, RZ, RZ, R11 ;  /* 0x000000ffff067224 */ /* 0x000fe200078e000b */
[----:B------:R-:W-:Y:S01]  /*95d0*/  ISETP.GE.AND P5, PT, R13, RZ, PT ;  /* 0x000000ff0d00720c */ /* 0x000fe20003fa6270 */
[----:B------:R-:W-:-:S02]  /*95e0*/  @!P4 IMAD.IADD R9, R9, 0x1, -R8 ;  /* 0x000000010909c824 */ /* 0x000fc400078e0a08 */
[----:B------:R-:W-:Y:S01]  /*95f0*/  @!P1 IMAD.MOV R6, RZ, RZ, -R6 ;  /* 0x000000ffff069224 */ /* 0x000fe200078e0a06 */
[----:B------:R-:W-:Y:S01]  /*9600*/  ISETP.GE.AND P1, PT, R15, RZ, PT ;  /* 0x000000ff0f00720c */ /* 0x000fe20003f26270 */
[----:B------:R-:W-:Y:S01]  /*9610*/  IMAD.HI.U32 R13, R20, R23, RZ ;  /* 0x00000017140d7227 */ /* 0x000fe200078e00ff */
[----:B------:R-:W-:Y:S02]  /*9620*/  ISETP.GT.U32.AND P4, PT, R8, R9, PT ;  /* 0x000000090800720c */ /* 0x000fe40003f84070 */
[----:B------:R-:W-:Y:S01]  /*9630*/  IABS R15, R15 ;  /* 0x0000000f000f7213 */ /* 0x000fe20000000000 */
[----:B0-----:R-:W-:Y:S01]  /*9640*/  IMAD.MOV.U32 R5, RZ, RZ, R10 ;  /* 0x000000ffff057224 */ /* 0x001fe200078e000a */
[----:B------:R-:W-:Y:S01]  /*9650*/  STL [R1+0x324], R6 ;  /* 0x0003240601007387 */ /* 0x000fe20000100800 */
[----:B------:R-:W-:Y:S01]  /*9660*/  @!P2 IMAD.IADD R0, R0, 0x1, -R8 ;  /* 0x000000010000a824 */ /* 0x000fe200078e0a08 */
[----:B------:R-:W-:Y:S01]  /*9670*/  ISETP.GE.AND P2, PT, R12, RZ, PT ;  /* 0x000000ff0c00720c */ /* 0x000fe20003f46270 */
[----:B------:R-:W-:Y:S01]  /*9680*/  @!P6 IMAD.MOV R5, RZ, RZ, -R5 ;  /* 0x000000ffff05e224 */ /* 0x000fe200078e0a05 */
[----:B------:R-:W-:Y:S01]  /*9690*/  ISETP.GE.AND P6, PT, R14, RZ, PT ;  /* 0x000000ff0e00720c */ /* 0x000fe20003fc6270 */
[----:B------:R-:W-:Y:S01]  /*96a0*/  IMAD.MOV R13, RZ, RZ, -R13 ;  /* 0x000000ffff0d7224 */ /* 0x000fe200078e0a0d */
[----:B------:R-:W-:Y:S01]  /*96b0*/  IABS R14, R14 ;  /* 0x0000000e000e7213 */ /* 0x000fe20000000000 */
[----:B------:R-:W-:Y:S01]  /*96c0*/  IMAD.HI.U32 R11, R20, R15, RZ ;  /* 0x0000000f140b7227 */ /* 0x000fe200078e00ff */
[----:B------:R0:W-:Y:S01]  /*96d0*/  STL [R1+0x328], R5 ;  /* 0x0003280501007387 */ /* 0x0001e20000100800 */
[----:B------:R-:W-:-:S02]  /*96e0*/  IABS R12, R12 ;  /* 0x0000000c000c7213 */ /* 0x000fc40000000000 */
[----:B------:R-:W-:-:S04]  /*96f0*/  IMAD.HI.U32 R10, R20, R14, RZ ;  /* 0x0000000e140a7227 */ /* 0x000fc800078e00ff */
[C---:B------:R-:W-:Y:S02]  /*9700*/  IMAD R23, R8.reuse, R13, R23 ;  /* 0x0000000d08177224 */ /* 0x040fe400078e0217 */
[----:B------:R-:W-:Y:S02]  /*9710*/  IMAD.MOV R11, RZ, RZ, -R11 ;  /* 0x000000ffff0b7224 */ /* 0x000fe400078e0a0b */
[----:B0-----:R-:W-:Y:S02]  /*9720*/  IMAD.MOV.U32 R5, RZ, RZ, R0 ;  /* 0x000000ffff057224 */ /* 0x001fe400078e0000 */
[----:B------:R-:W-:Y:S02]  /*9730*/  IMAD.MOV R10, RZ, RZ, -R10 ;  /* 0x000000ffff0a7224 */ /* 0x000fe400078e0a0a */
[----:B------:R-:W-:Y:S01]  /*9740*/  @!P0 IMAD.MOV R5, RZ, RZ, -R5 ;  /* 0x000000ffff058224 */ /* 0x000fe200078e0a05 */
[----:B------:R-:W-:Y:S01]  /*9750*/  ISETP.GT.U32.AND P0, PT, R8, R23, PT ;  /* 0x000000170800720c */ /* 0x000fe20003f04070 */
[----:B------:R-:W-:-:S02]  /*9760*/  @!P4 IMAD.IADD R9, R9, 0x1, -R8 ;  /* 0x000000010909c824 */ /* 0x000fc400078e0a08 */
[C---:B------:R-:W-:Y:S01]  /*9770*/  IMAD R15, R8.reuse, R11, R15 ;  /* 0x0000000b080f7224 */ /* 0x040fe200078e020f */
[----:B------:R0:W-:Y:S01]  /*9780*/  STL [R1+0x318], R5 ;  /* 0x0003180501007387 */ /* 0x0001e20000100800 */
[C---:B------:R-:W-:Y:S02]  /*9790*/  IMAD R14, R8.reuse, R10, R14 ;  /* 0x0000000a080e7224 */ /* 0x040fe400078e020e */
[----:B------:R-:W-:Y:S01]  /*97a0*/  VIADD R18, R19, 0xe2 ;  /* 0x000000e213127836 */ /* 0x000fe20000000000 */
[----:B------:R-:W-:Y:S01]  /*97b0*/  ISETP.GT.U32.AND P4, PT, R8, R15, PT ;  /* 0x0000000f0800720c */ /* 0x000fe20003f84070 */
[----:B------:R-:W-:-:S03]  /*97c0*/  IMAD.HI.U32 R0, R20, R12, RZ ;  /* 0x0000000c14007227 */ /* 0x000fc600078e00ff */
[----:B------:R-:W-:Y:S01]  /*97d0*/  IABS R22, R18 ;  /* 0x0000001200167213 */ /* 0x000fe20000000000 */
[----:B------:R-:W-:Y:S02]  /*97e0*/  @!P0 IMAD.IADD R23, R23, 0x1, -R8 ;  /* 0x0000000117178824 */ /* 0x000fe400078e0a08 */
[----:B0-----:R-:W-:Y:S01]  /*97f0*/  IMAD.MOV.U32 R5, RZ, RZ, R9 ;  /* 0x000000ffff057224 */ /* 0x001fe200078e0009 */
[----:B------:R-:W-:Y:S01]  /*9800*/  IABS R9, R24 ;  /* 0x0000001800097213 */ /* 0x000fe20000000000 */
[----:B------:R-:W-:Y:S01]  /*9810*/  IMAD.MOV R0, RZ, RZ, -R0 ;  /* 0x000000ffff007224 */ /* 0x000fe200078e0a00 */
[C---:B------:R-:W-:Y:S01]  /*9820*/  ISETP.GT.U32.AND P0, PT, R8.reuse, R23, PT ;  /* 0x000000170800720c */ /* 0x040fe20003f04070 */
[----:B------:R-:W-:Y:S01]  /*9830*/  @!P5 IMAD.MOV R5, RZ, RZ, -R5 ;  /* 0x000000ffff05d224 */ /* 0x000fe200078e0a05 */
[C---:B------:R-:W-:Y:S01]  /*9840*/  ISETP.GT.U32.AND P5, PT, R8.reuse, R14, PT ;  /* 0x0000000e0800720c */ /* 0x040fe20003fa4070 */
[----:B------:R-:W-:Y:S02]  /*9850*/  @!P4 IMAD.IADD R15, R15, 0x1, -R8 ;  /* 0x000000010f0fc824 */ /* 0x000fe400078e0a08 */
[----:B------:R-:W-:Y:S01]  /*9860*/  IMAD R12, R8, R0, R12 ;  /* 0x00000000080c7224 */ /* 0x000fe200078e020c */
[----:B------:R0:W-:Y:S01]  /*9870*/  STL [R1+0x320], R5 ;  /* 0x0003200501007387 */ /* 0x0001e20000100800 */
[----:B------:R-:W-:Y:S01]  /*9880*/  IMAD.HI.U32 R16, R20, R9, RZ ;  /* 0x0000000914107227 */ /* 0x000fe200078e00ff */
[----:B------:R-:W-:-:S03]  /*9890*/  ISETP.GT.U32.AND P4, PT, R8, R15, PT ;  /* 0x0000000f0800720c */ /* 0x000fc60003f84070 */
[----:B------:R-:W-:-:S04]  /*98a0*/  IMAD.HI.U32 R13, R20, R22, RZ ;  /* 0x00000016140d7227 */ /* 0x000fc800078e00ff */
[----:B------:R-:W-:Y:S02]  /*98b0*/  @!P5 IMAD.IADD R14, R14, 0x1, -R8 ;  /* 0x000000010e0ed824 */ /* 0x000fe400078e0a08 */
[----:B------:R-:W-:Y:S02]  /*98c0*/  IMAD.MOV R16, RZ, RZ, -R16 ;  /* 0x000000ffff107224 */ /* 0x000fe400078e0a10 */
[----:B------:R-:W-:Y:S01]  /*98d0*/  IMAD.MOV R13, RZ, RZ, -R13 ;  /* 0x000000ffff0d7224 */ /* 0x000fe200078e0a0d */
[C---:B------:R-:W-:Y:S01]  /*98e0*/  ISETP.GT.U32.AND P5, PT, R8.reuse, R14, PT ;  /* 0x0000000e0800720c */ /* 0x040fe20003fa4070 */
[----:B------:R-:W-:Y:S01]  /*98f0*/  @!P0 IMAD.IADD R23, R23, 0x1, -R8 ;  /* 0x0000000117178824 */ /* 0x000fe200078e0a08 */
[C---:B------:R-:W-:Y:S01]  /*9900*/  ISETP.GT.U32.AND P0, PT, R8.reuse, R12, PT ;  /* 0x0000000c0800720c */ /* 0x040fe20003f04070 */
[C---:B------:R-:W-:Y:S02]  /*9910*/  IMAD R9, R8.reuse, R16, R9 ;  /* 0x0000001008097224 */ /* 0x040fe400078e0209 */
[----:B------:R-:W-:-:S02]  /*9920*/  IMAD R22, R8, R13, R22 ;  /* 0x0000000d08167224 */ /* 0x000fc400078e0216 */
[--C-:B------:R-:W-:Y:S01]  /*9930*/  @!P4 IMAD.IADD R15, R15, 0x1, -R8.reuse ;  /* 0x000000010f0fc824 */ /* 0x100fe200078e0a08 */
[----:B------:R-:W-:Y:S01]  /*9940*/  ISETP.GT.U32.AND P4, PT, R8, R9, PT ;  /* 0x000000090800720c */ /* 0x000fe20003f84070 */
[----:B0-----:R-:W-:Y:S02]  /*9950*/  IMAD.MOV.U32 R5, RZ, RZ, R23 ;  /* 0x000000ffff057224 */ /* 0x001fe400078e0017 */
[C---:B------:R-:W-:Y:S02]  /*9960*/  VIADD R0, R19.reuse, 0xe0 ;  /* 0x000000e013007836 */ /* 0x040fe40000000000 */
[--C-:B------:R-:W-:Y:S01]  /*9970*/  @!P5 IMAD.IADD R14, R14, 0x1, -R8.reuse ;  /* 0x000000010e0ed824 */ /* 0x100fe200078e0a08 */
[----:B------:R-:W-:Y:S01]  /*9980*/  ISETP.GT.U32.AND P5, PT, R8, R22, PT ;  /* 0x000000160800720c */ /* 0x000fe20003fa4070 */
[----:B------:R-:W-:Y:S01]  /*9990*/  VIADD R13, R19, 0xdc ;  /* 0x000000dc130d7836 */ /* 0x000fe20000000000 */
[----:B------:R-:W-:Y:S01]  /*99a0*/  IABS R10, R0 ;  /* 0x00000000000a7213 */ /* 0x000fe20000000000 */
[----:B------:R-:W-:-:S02]  /*99b0*/  @!P0 IMAD.IADD R12, R12, 0x1, -R8 ;  /* 0x000000010c0c8824 */ /* 0x000fc400078e0a08 */
[----:B------:R-:W-:Y:S01]  /*99c0*/  @!P3 IMAD.MOV R5, RZ, RZ, -R5 ;  /* 0x000000ffff05b224 */ /* 0x000fe200078e0a05 */
[----:B------:R-:W-:Y:S01]  /*99d0*/  IABS R23, R13 ;  /* 0x0000000d00177213 */ /* 0x000fe20000000000 */
[----:B------:R-:W-:Y:S01]  /*99e0*/  VIADD R11, R19, 0xde ;  /* 0x000000de130b7836 */ /* 0x000fe20000000000 */
[----:B------:R-:W-:Y:S01]  /*99f0*/  ISETP.GT.U32.AND P0, PT, R8, R12, PT ;  /* 0x0000000c0800720c */ /* 0x000fe20003f04070 */
[--C-:B------:R-:W-:Y:S01]  /*9a00*/  @!P4 IMAD.IADD R9, R9, 0x1, -R8.reuse ;  /* 0x000000010909c824 */ /* 0x100fe200078e0a08 */
[----:B------:R0:W-:Y:S01]  /*9a10*/  STL [R1+0x2f8], R5 ;  /* 0x0002f80501007387 */ /* 0x0001e20000100800 */
[----:B------:R-:W-:Y:S01]  /*9a20*/  ISETP.GE.AND P4, PT, R18, RZ, PT ;  /* 0x000000ff1200720c */ /* 0x000fe20003f86270 */
[----:B------:R-:W-:Y:S01]  /*9a30*/  IMAD.HI.U32 R17, R20, R10, RZ ;  /* 0x0000000a14117227 */ /* 0x000fe200078e00ff */
[----:B------:R-:W-:Y:S02]  /*9a40*/  IABS R21, R11 ;  /* 0x0000000b00157213 */ /* 0x000fe40000000000 */
[----:B------:R-:W-:Y:S01]  /*9a50*/  ISETP.GE.AND P3, PT, R24, RZ, PT ;  /* 0x000000ff1800720c */ /* 0x000fe20003f66270 */
[----:B------:R-:W-:Y:S01]  /*9a60*/  @!P5 IMAD.IADD R22, R22, 0x1, -R8 ;  /* 0x000000011616d824 */ /* 0x000fe200078e0a08 */
[----:B------:R-:W-:Y:S01]  /*9a70*/  ISETP.GT.U32.AND P5, PT, R8, R9, PT ;  /* 0x000000090800720c */ /* 0x000fe20003fa4070 */
[----:B------:R-:W-:-:S02]  /*9a80*/  IMAD.MOV.U32 R18, RZ, RZ, R23 ;  /* 0x000000ffff127224 */ /* 0x000fc400078e0017 */
[----:B0-----:R-:W-:Y:S02]  /*9a90*/  IMAD.MOV.U32 R5, RZ, RZ, R15 ;  /* 0x000000ffff057224 */ /* 0x001fe400078e000f */
[----:B------:R-:W-:-:S04]  /*9aa0*/  IMAD.HI.U32 R16, R20, R21, RZ ;  /* 0x0000001514107227 */ /* 0x000fc800078e00ff */
[----:B------:R-:W-:Y:S01]  /*9ab0*/  @!P1 IMAD.MOV R5, RZ, RZ, -R5 ;  /* 0x000000ffff059224 */ /* 0x000fe200078e0a05 */
[----:B------:R-:W-:Y:S01]  /*9ac0*/  ISETP.GT.U32.AND P1, PT, R8, R22, PT ;  /* 0x000000160800720c */ /* 0x000fe20003f24070 */
[----:B------:R-:W-:Y:S02]  /*9ad0*/  IMAD.MOV R17, RZ, RZ, -R17 ;  /* 0x000000ffff117224 */ /* 0x000fe400078e0a11 */
[----:B------:R-:W-:Y:S01]  /*9ae0*/  IMAD.HI.U32 R15, R20, R18, RZ ;  /* 0x00000012140f7227 */ /* 0x000fe200078e00ff */
[----:B------:R0:W-:Y:S03]  /*9af0*/  STL [R1+0x2ac], R5 ;  /* 0x0002ac0501007387 */ /* 0x0001e60000100800 */
[----:B------:R-:W-:Y:S02]  /*9b00*/  IMAD.MOV R16, RZ, RZ, -R16 ;  /* 0x000000ffff107224 */ /* 0x000fe400078e0a10 */
[----:B------:R-:W-:-:S02]  /*9b10*/  IMAD R10, R8, R17, R10 ;  /* 0x00000011080a7224 */ /* 0x000fc400078e020a */
[----:B------:R-:W-:Y:S02]  /*9b20*/  @!P0 IMAD.IADD R12, R12, 0x1, -R8 ;  /* 0x000000010c0c8824 */ /* 0x000fe400078e0a08 */
[----:B------:R-:W-:Y:S01]  /*9b30*/  IMAD.MOV R15, RZ, RZ, -R15 ;  /* 0x000000ffff0f7224 */ /* 0x000fe200078e0a0f */
[C---:B------:R-:W-:Y:S01]  /*9b40*/  ISETP.GT.U32.AND P0, PT, R8.reuse, R10, PT ;  /* 0x0000000a0800720c */ /* 0x040fe20003f04070 */
[C---:B------:R-:W-:Y:S02]  /*9b50*/  IMAD R21, R8.reuse, R16, R21 ;  /* 0x0000001008157224 */ /* 0x040fe400078e0215 */
[----:B0-----:R-:W-:Y:S02]  /*9b60*/  IMAD.MOV.U32 R5, RZ, RZ, R12 ;  /* 0x000000ffff057224 */ /* 0x001fe400078e000c */
[----:B------:R-:W-:Y:S02]  /*9b70*/  IMAD R18, R8, R15, R18 ;  /* 0x0000000f08127224 */ /* 0x000fe400078e0212 */
[----:B------:R-:W-:-:S02]  /*9b80*/  IMAD.MOV.U32 R6, RZ, RZ, R14 ;  /* 0x000000ffff067224 */ /* 0x000fc400078e000e */
[----:B------:R-:W-:Y:S01]  /*9b90*/  @!P2 IMAD.MOV R5, RZ, RZ, -R5 ;  /* 0x000000ffff05a224 */ /* 0x000fe200078e0a05 */
[----:B------:R-:W-:Y:S01]  /*9ba0*/  ISETP.GT.U32.AND P2, PT, R8, R21, PT ;  /* 0x000000150800720c */ /* 0x000fe20003f44070 */
[----:B------:R-:W-:Y:S01]  /*9bb0*/  @!P1 IMAD.IADD R22, R22, 0x1, -R8 ;  /* 0x0000000116169824 */ /* 0x000fe200078e0a08 */
[----:B------:R-:W-:Y:S01]  /*9bc0*/  ISETP.GT.U32.AND P1, PT, R8, R18, PT ;  /* 0x000000120800720c */ /* 0x000fe20003f24070 */
[----:B------:R-:W-:Y:S01]  /*9bd0*/  @!P6 IMAD.MOV R6, RZ, RZ, -R6 ;  /* 0x000000ffff06e224 */ /* 0x000fe200078e0a06 */
[----:B------:R-:W-:Y:S01]  /*9be0*/  ISETP.GE.AND P6, PT, R0, RZ, PT ;  /* 0x000000ff0000720c */ /* 0x000fe20003fc6270 */
[----:B------:R-:W-:Y:S01]  /*9bf0*/  @!P5 IMAD.IADD R9, R9, 0x1, -R8 ;  /* 0x000000010909d824 */ /* 0x000fe200078e0a08 */
[----:B------:R-:W-:Y:S01]  /*9c00*/  ISETP.GE.AND P5, PT, R11, RZ, PT ;  /* 0x000000ff0b00720c */ /* 0x000fe20003fa6270 */
[C---:B------:R-:W-:Y:S01]  /*9c10*/  VIADD R0, R19.reuse, 0xda ;  /* 0x000000da13007836 */ /* 0x040fe20000000000 */
[----:B------:R-:W-:Y:S01]  /*9c20*/  STL [R1+0x278], R6 ;  /* 0x0002780601007387 */ /* 0x000fe20000100800 */
[----:B------:R-:W-:-:S02]  /*9c30*/  VIADD R11, R19, 0xd8 ;  /* 0x000000d8130b7836 */ /* 0x000fc40000000000 */
        /* <DEDUP_REMOVED lines=9> */
[----:B------:R-:W-:Y:S01]  /*9cd0*/  ISETP.GT.U32.AND P1, PT, R8, R18, PT ;  /* 0x000000120800720c */ /* 0x000fe20003f24070 */
[----:B0-----:R-:W-:Y:S02]  /*9ce0*/  IMAD.MOV.U32 R5, RZ, RZ, R9 ;  /* 0x000000ffff057224 */ /* 0x001fe400078e0009 */
[----:B------:R-:W-:Y:S02]  /*9cf0*/  IMAD.MOV.U32 R9, RZ, RZ, R14 ;  /* 0x000000ffff097224 */ /* 0x000fe400078e000e */
[----:B------:R-:W-:Y:S02]  /*9d00*/  IMAD.MOV R13, RZ, RZ, -R13 ;  /* 0x000000ffff0d7224 */ /* 0x000fe400078e0a0d */
[----:B------:R-:W-:-:S04]  /*9d10*/  IMAD.HI.U32 R15, R20, R9, RZ ;  /* 0x00000009140f7227 */ /* 0x000fc800078e00ff */
[----:B------:R-:W-:Y:S02]  /*9d20*/  IMAD R12, R8, R13, R12 ;  /* 0x0000000d080c7224 */ /* 0x000fe400078e020c */
[----:B------:R-:W-:Y:S02]  /*9d30*/  IMAD.MOV R15, RZ, RZ, -R15 ;  /* 0x000000ffff0f7224 */ /* 0x000fe400078e0a0f */
[----:B------:R-:W-:Y:S01]  /*9d40*/  @!P2 IMAD.IADD R10, R10, 0x1, -R8 ;  /* 0x000000010a0aa824 */ /* 0x000fe200078e0a08 */
[C---:B------:R-:W-:Y:S01]  /*9d50*/  ISETP.GT.U32.AND P2, PT, R8.reuse, R12, PT ;  /* 0x0000000c0800720c */ /* 0x040fe20003f44070 */
[C---:B------:R-:W-:Y:S02]  /*9d60*/  IMAD R9, R8.reuse, R15, R9 ;  /* 0x0000000f08097224 */ /* 0x040fe400078e0209 */
[----:B------:R-:W-:Y:S01]  /*9d70*/  @!P3 IMAD.MOV R5, RZ, RZ, -R5 ;  /* 0x000000ffff05b224 */ /* 0x000fe200078e0a05 */
[----:B------:R-:W-:Y:S01]  /*9d80*/  ISETP.GT.U32.AND P3, PT, R8, R21, PT ;  /* 0x000000150800720c */ /* 0x000fe20003f64070 */
[----:B------:R-:W-:-:S02]  /*9d90*/  VIADD R16, R19, 0xd6 ;  /* 0x000000d613107836 */ /* 0x000fc40000000000 */
[----:B------:R-:W-:Y:S01]  /*9da0*/  @!P1 IMAD.IADD R18, R18, 0x1, -R8 ;  /* 0x0000000112129824 */ /* 0x000fe200078e0a08 */
[----:B------:R-:W-:Y:S01]  /*9db0*/  ISETP.GT.U32.AND P1, PT, R8, R9, PT ;  /* 0x000000090800720c */ /* 0x000fe20003f24070 */
[----:B------:R-:W-:Y:S01]  /*9dc0*/  VIADD R14, R19, 0xd4 ;  /* 0x000000d4130e7836 */ /* 0x000fe20000000000 */
[----:B------:R-:W-:Y:S01]  /*9dd0*/  IABS R13, R16 ;  /* 0x00000010000d7213 */ /* 0x000fe20000000000 */
[----:B------:R-:W-:Y:S01]  /*9de0*/  IMAD.MOV.U32 R6, RZ, RZ, R22 ;  /* 0x000000ffff067224 */ /* 0x000fe200078e0016 */
[----:B------:R0:W-:Y:S01]  /*9df0*/  STL [R1+0x2a4], R5 ;  /* 0x0002a40501007387 */ /* 0x0001e20000100800 */
[----:B------:R-:W-:Y:S01]  /*9e00*/  @!P2 IMAD.IADD R12, R12, 0x1, -R8 ;  /* 0x000000010c0ca824 */ /* 0x000fe200078e0a08 */
[----:B------:R-:W-:Y:S01]  /*9e10*/  IABS R24, R14 ;  /* 0x0000000e00187213 */ /* 0x000fe20000000000 */
[----:B------:R-:W-:Y:S01]  /*9e20*/  IMAD.HI.U32 R17, R20, R13, RZ ;  /* 0x0000000d14117227 */ /* 0x000fe200078e00ff */
[----:B------:R-:W-:-:S03]  /*9e30*/  ISETP.GE.AND P2, PT, R11, RZ, PT ;  /* 0x000000ff0b00720c */ /* 0x000fc60003f46270 */
[--C-:B------:R-:W-:Y:S01]  /*9e40*/  @!P3 IMAD.IADD R21, R21, 0x1, -R8.reuse ;  /* 0x000000011515b824 */ /* 0x100fe200078e0a08 */
[----:B------:R-:W-:Y:S01]  /*9e50*/  ISETP.GE.AND P3, PT, R0, RZ, PT ;  /* 0x000000ff0000720c */ /* 0x000fe20003f66270 */
[----:B------:R-:W-:Y:S02]  /*9e60*/  VIADD R0, R19, 0xd2 ;  /* 0x000000d213007836 */ /* 0x000fe40000000000 */
[----:B------:R-:W-:Y:S02]  /*9e70*/  IMAD.MOV R17, RZ, RZ, -R17 ;  /* 0x000000ffff117224 */ /* 0x000fe400078e0a11 */
[----:B------:R-:W-:Y:S01]  /*9e80*/  @!P1 IMAD.IADD R9, R9, 0x1, -R8 ;  /* 0x0000000109099824 */ /* 0x000fe200078e0a08 */
[C---:B------:R-:W-:Y:S01]  /*9e90*/  ISETP.GT.U32.AND P1, PT, R8.reuse, R12, PT ;  /* 0x0000000c0800720c */ /* 0x040fe20003f24070 */
[----:B------:R-:W-:Y:S02]  /*9ea0*/  @!P4 IMAD.MOV R6, RZ, RZ, -R6 ;  /* 0x000000ffff06c224 */ /* 0x000fe400078e0a06 */
[----:B------:R-:W-:Y:S01]  /*9eb0*/  IMAD R13, R8, R17, R13 ;  /* 0x00000011080d7224 */ /* 0x000fe200078e020d */
[----:B------:R-:W-:Y:S01]  /*9ec0*/  IABS R17, R0 ;  /* 0x0000000000117213 */ /* 0x000fe20000000000 */
[----:B0-----:R-:W-:Y:S01]  /*9ed0*/  IMAD.MOV.U32 R5, RZ, RZ, R10 ;  /* 0x000000ffff057224 */ /* 0x001fe200078e000a */
[----:B------:R0:W-:Y:S01]  /*9ee0*/  STL [R1+0x280], R6 ;  /* 0x0002800601007387 */ /* 0x0001e20000100800 */
[----:B------:R-:W-:Y:S01]  /*9ef0*/  IMAD.HI.U32 R15, R20, R24, RZ ;  /* 0x00000018140f7227 */ /* 0x000fe200078e00ff */
[----:B------:R-:W-:-:S03]  /*9f00*/  ISETP.GT.U32.AND P4, PT, R8, R9, PT ;  /* 0x000000090800720c */ /* 0x000fc60003f84070 */
[----:B------:R-:W-:Y:S01]  /*9f10*/  @!P6 IMAD.MOV R5, RZ, RZ, -R5 ;  /* 0x000000ffff05e224 */ /* 0x000fe200078e0a05 */
[----:B------:R-:W-:Y:S01]  /*9f20*/  ISETP.GT.U32.AND P6, PT, R8, R13, PT ;  /* 0x0000000d0800720c */ /* 0x000fe20003fc4070 */
[----:B------:R-:W-:-:S03]  /*9f30*/  IMAD.HI.U32 R10, R20, R17, RZ ;  /* 0x00000011140a7227 */ /* 0x000fc600078e00ff */
[----:B------:R1:W-:Y:S01]  /*9f40*/  STL [R1+0x29c], R5 ;  /* 0x00029c0501007387 */ /* 0x0003e20000100800 */
[----:B0-----:R-:W-:Y:S02]  /*9f50*/  IMAD.MOV.U32 R6, RZ, RZ, R21 ;  /* 0x000000ffff067224 */ /* 0x001fe400078e0015 */
[----:B------:R-:W-:Y:S02]  /*9f60*/  IMAD.MOV R15, RZ, RZ, -R15 ;  /* 0x000000ffff0f7224 */ /* 0x000fe400078e0a0f */
[----:B------:R-:W-:Y:S02]  /*9f70*/  VIADD R11, R19, 0xd0 ;  /* 0x000000d0130b7836 */ /* 0x000fe40000000000 */
[----:B------:R-:W-:Y:S02]  /*9f80*/  @!P5 IMAD.MOV R6, RZ, RZ, -R6 ;  /* 0x000000ffff06d224 */ /* 0x000fe400078e0a06 */
[----:B------:R-:W-:Y:S01]  /*9f90*/  @!P1 IMAD.IADD R12, R12, 0x1, -R8 ;  /* 0x000000010c0c9824 */ /* 0x000fe200078e0a08 */
[----:B------:R-:W-:Y:S01]  /*9fa0*/  ISETP.GE.AND P1, PT, R14, RZ, PT ;  /* 0x000000ff0e00720c */ /* 0x000fe20003f26270 */
[----:B------:R-:W-:Y:S01]  /*9fb0*/  IMAD.MOV R10, RZ, RZ, -R10 ;  /* 0x000000ffff0a7224 */ /* 0x000fe200078e0a0a */
[----:B------:R0:W-:Y:S01]  /*9fc0*/  STL [R1+0x284], R6 ;  /* 0x0002840601007387 */ /* 0x0001e20000100800 */
[C---:B------:R-:W-:Y:S01]  /*9fd0*/  IMAD R24, R8.reuse, R15, R24 ;  /* 0x0000000f08187224 */ /* 0x040fe200078e0218 */
[----:B------:R-:W-:Y:S01]  /*9fe0*/  IABS R15, R11 ;  /* 0x0000000b000f7213 */ /* 0x000fe20000000000 */
[----:B------:R-:W-:-:S02]  /*9ff0*/  IMAD R17, R8, R10, R17 ;  /* 0x0000000a08117224 */ /* 0x000fc400078e0211 */
[----:B-1----:R-:W-:Y:S01]  /*a000*/  IMAD.MOV.U32 R5, RZ, RZ, R18 ;  /* 0x000000ffff057224 */ /* 0x002fe200078e0012 */
[----:B------:R-:W-:Y:S01]  /*a010*/  ISETP.GT.U32.AND P5, PT, R8, R24, PT ;  /* 0x000000180800720c */ /* 0x000fe20003fa4070 */
[----:B------:R-:W-:-:S04]  /*a020*/  IMAD.HI.U32 R18, R20, R15, RZ ;  /* 0x0000000f14127227 */ /* 0x000fc800078e00ff */
[----:B0-----:R-:W-:Y:S02]  /*a030*/  IMAD.MOV.U32 R6, RZ, RZ, R12 ;  /* 0x000000ffff067224 */ /* 0x001fe400078e000c */
[----:B------:R-:W-:Y:S02]  /*a040*/  @!P6 IMAD.IADD R13, R13, 0x1, -R8 ;  /* 0x000000010d0de824 */ /* 0x000fe400078e0a08 */
[----:B------:R-:W-:Y:S01]  /*a050*/  @!P3 IMAD.MOV R6, RZ, RZ, -R6 ;  /* 0x000000ffff06b224 */ /* 0x000fe200078e0a06 */
[C---:B------:R-:W-:Y:S01]  /*a060*/  ISETP.GT.U32.AND P3, PT, R8.reuse, R17, PT ;  /* 0x000000110800720c */ /* 0x040fe20003f64070 */
[----:B------:R-:W-:Y:S01]  /*a070*/  @!P0 IMAD.MOV R5, RZ, RZ, -R5 ;  /* 0x000000ffff058224 */ /* 0x000fe200078e0a05 */
[----:B------:R-:W-:Y:S01]  /*a080*/  ISETP.GT.U32.AND P6, PT, R8, R13, PT ;  /* 0x0000000d0800720c */ /* 0x000fe20003fc4070 */
[----:B------:R-:W-:Y:S01]  /*a090*/  IMAD.MOV R18, RZ, RZ, -R18 ;  /* 0x000000ffff127224 */ /* 0x000fe200078e0a12 */
[----:B------:R-:W-:Y:S01]  /*a0a0*/  ISETP.GE.AND P0, PT, R16, RZ, PT ;  /* 0x000000ff1000720c */ /* 0x000fe20003f06270 */
[--C-:B------:R-:W-:Y:S01]  /*a0b0*/  @!P4 IMAD.IADD R9, R9, 0x1, -R8.reuse ;  /* 0x000000010909c824 */ /* 0x100fe200078e0a08 */
[----:B------:R0:W-:Y:S01]  /*a0c0*/  STL [R1+0x298], R5 ;  /* 0x0002980501007387 */ /* 0x0001e20000100800 */
[----:B------:R-:W-:Y:S01]  /*a0d0*/  IMAD R15, R8, R18, R15 ;  /* 0x00000012080f7224 */ /* 0x000fe200078e020f */
[----:B------:R-:W-:Y:S01]  /*a0e0*/  ISETP.GE.AND P4, PT, R0, RZ, PT ;  /* 0x000000ff0000720c */ /* 0x000fe20003f86270 */
[----:B------:R-:W-:Y:S01]  /*a0f0*/  VIADD R0, R19, 0xce ;  /* 0x000000ce13007836 */ /* 0x000fe20000000000 */
[----:B------:R-:W-:Y:S01]  /*a100*/  STL [R1+0x28c], R6 ;  /* 0x00028c0601007387 */ /* 0x000fe20000100800 */
[----:B------:R-:W-:-:S02]  /*a110*/  @!P5 IMAD.IADD R24, R24, 0x1, -R8 ;  /* 0x000000011818d824 */ /* 0x000fc400078e0a08 */
[--C-:B------:R-:W-:Y:S01]  /*a120*/  @!P3 IMAD.IADD R17, R17, 0x1, -R8.reuse ;  /* 0x000000011111b824 */ /* 0x100fe200078e0a08 */
[----:B------:R-:W-:Y:S01]  /*a130*/  IABS R14, R0 ;  /* 0x00000000000e7213 */ /* 0x000fe20000000000 */
[----:B------:R-:W-:Y:S01]  /*a140*/  @!P6 IMAD.IADD R13, R13, 0x1, -R8 ;  /* 0x000000010d0de824 */ /* 0x000fe200078e0a08 */
[----:B------:R-:W-:Y:S01]  /*a150*/  ISETP.GT.U32.AND P5, PT, R8, R24, PT ;  /* 0x000000180800720c */ /* 0x000fe20003fa4070 */
[----:B0-----:R-:W-:Y:S01]  /*a160*/  IMAD.MOV.U32 R5, RZ, RZ, R9 ;  /* 0x000000ffff057224 */ /* 0x001fe200078e0009 */
[----:B------:R-:W-:Y:S01]  /*a170*/  ISETP.GE.AND P6, PT, R11, RZ, PT ;  /* 0x000000ff0b00720c */ /* 0x000fe20003fc6270 */
[----:B------:R-:W-:Y:S01]  /*a180*/  IMAD.HI.U32 R11, R20, R14, RZ ;  /* 0x0000000e140b7227 */ /* 0x000fe200078e00ff */
[----:B------:R-:W-:-:S03]  /*a190*/  ISETP.GT.U32.AND P3, PT, R8, R17, PT ;  /* 0x000000110800720c */ /* 0x000fc60003f64070 */
[----:B------:R-:W-:Y:S01]  /*a1a0*/  @!P2 IMAD.MOV R5, RZ, RZ, -R5 ;  /* 0x000000ffff05a224 */ /* 0x000fe200078e0a05 */
[----:B------:R-:W-:Y:S01]  /*a1b0*/  ISETP.GT.U32.AND P2, PT, R8, R15, PT ;  /* 0x0000000f0800720c */ /* 0x000fe20003f44070 */
[----:B------:R-:W-:Y:S02]  /*a1c0*/  VIADD R10, R19, 0xcc ;  /* 0x000000cc130a7836 */ /* 0x000fe40000000000 */
[----:B------:R-:W-:Y:S01]  /*a1d0*/  IMAD.MOV R11, RZ, RZ, -R11 ;  /* 0x000000ffff0b7224 */ /* 0x000fe200078e0a0b */
[----:B------:R0:W-:Y:S01]  /*a1e0*/  STL [R1+0x294], R5 ;  /* 0x0002940501007387 */ /* 0x0001e20000100800 */
[----:B------:R-:W-:Y:S01]  /*a1f0*/  @!P5 IMAD.IADD R24, R24, 0x1, -R8 ;  /* 0x000000011818d824 */ /* 0x000fe200078e0a08 */
[----:B------:R-:W-:Y:S01]  /*a200*/  IABS R9, R10 ;  /* 0x0000000a00097213 */ /* 0x000fe20000000000 */
[----:B------:R-:W-:Y:S01]  /*a210*/  IMAD R14, R8, R11, R14 ;  /* 0x0000000b080e7224 */ /* 0x000fe200078e020e */
[----:B------:R-:W-:Y:S01]  /*a220*/  ISETP.GE.AND P5, PT, R0, RZ, PT ;  /* 0x000000ff0000720c */ /* 0x000fe20003fa6270 */
[----:B------:R-:W-:-:S02]  /*a230*/  @!P3 IMAD.IADD R17, R17, 0x1, -R8 ;  /* 0x000000011111b824 */ /* 0x000fc400078e0a08 */
[----:B------:R-:W-:Y:S01]  /*a240*/  IMAD.HI.U32 R0, R20, R9, RZ ;  /* 0x0000000914007227 */ /* 0x000fe200078e00ff */
[----:B------:R-:W-:-:S03]  /*a250*/  ISETP.GT.U32.AND P3, PT, R8, R14, PT ;  /* 0x0000000e0800720c */ /* 0x000fc60003f64070 */
[----:B------:R-:W-:Y:S02]  /*a260*/  @!P2 IMAD.IADD R15, R15, 0x1, -R8 ;  /* 0x000000010f0fa824 */ /* 0x000fe400078e0a08 */
[----:B0-----:R-:W-:Y:S02]  /*a270*/  IMAD.MOV.U32 R5, RZ, RZ, R13 ;  /* 0x000000ffff057224 */ /* 0x001fe400078e000d */
[----:B------:R-:W-:Y:S01]  /*a280*/  IMAD.MOV R0, RZ, RZ, -R0 ;  /* 0x000000ffff007224 */ /* 0x000fe200078e0a00 */
[----:B------:R-:W-:Y:S01]  /*a290*/  ISETP.GT.U32.AND P2, PT, R8, R15, PT ;  /* 0x0000000f0800720c */ /* 0x000fe20003f44070 */
[C---:B------:R-:W-:Y:S02]  /*a2a0*/  VIADD R12, R19.reuse, 0xca ;  /* 0x000000ca130c7836 */ /* 0x040fe40000000000 */
[----:B------:R-:W-:Y:S01]  /*a2b0*/  @!P0 IMAD.MOV R5, RZ, RZ, -R5 ;  /* 0x000000ffff058224 */ /* 0x000fe200078e0a05 */
[----:B------:R-:W-:Y:S01]  /*a2c0*/  ISETP.GE.AND P0, PT, R10, RZ, PT ;  /* 0x000000ff0a00720c */ /* 0x000fe20003f06270 */
[----:B------:R-:W-:Y:S01]  /*a2d0*/  IMAD R9, R8, R0, R9 ;  /* 0x0000000008097224 */ /* 0x000fe200078e0209 */
[----:B------:R-:W-:Y:S01]  /*a2e0*/  IABS R16, R12 ;  /* 0x0000000c00107213 */ /* 0x000fe20000000000 */
[----:B------:R-:W-:Y:S01]  /*a2f0*/  VIADD R11, R19, 0xc8 ;  /* 0x000000c8130b7836 */ /* 0x000fe20000000000 */
[----:B------:R0:W-:Y:S01]  /*a300*/  STL [R1+0x290], R5 ;  /* 0x0002900501007387 */ /* 0x0001e20000100800 */
[----:B------:R-:W-:-:S02]  /*a310*/  @!P3 IMAD.IADD R14, R14, 0x1, -R8 ;  /* 0x000000010e0eb824 */ /* 0x000fc400078e0a08 */
[----:B------:R-:W-:Y:S01]  /*a320*/  IMAD.HI.U32 R0, R20, R16, RZ ;  /* 0x0000001014007227 */ /* 0x000fe200078e00ff */
[----:B------:R-:W-:-:S03]  /*a330*/  IABS R22, R11 ;  /* 0x0000000b00167213 */ /* 0x000fc60000000000 */
[----:B------:R-:W-:Y:S01]  /*a340*/  @!P2 IMAD.IADD R15, R15, 0x1, -R8 ;  /* 0x000000010f0fa824 */ /* 0x000fe200078e0a08 */
[----:B------:R-:W-:Y:S01]  /*a350*/  ISETP.GT.U32.AND P2, PT, R8, R9, PT ;  /* 0x000000090800720c */ /* 0x000fe20003f44070 */
[----:B------:R-:W-:Y:S02]  /*a360*/  IMAD.MOV R0, RZ, RZ, -R0 ;  /* 0x000000ffff007224 */ /* 0x000fe400078e0a00 */
[----:B0-----:R-:W-:Y:S02]  /*a370*/  IMAD.MOV.U32 R5, RZ, RZ, R24 ;  /* 0x000000ffff057224 */ /* 0x001fe400078e0018 */
[----:B------:R-:W-:-:S04]  /*a380*/  IMAD.HI.U32 R25, R20, R22, RZ ;  /* 0x0000001614197227 */ /* 0x000fc800078e00ff */
[----:B------:R-:W-:Y:S01]  /*a390*/  @!P1 IMAD.MOV R5, RZ, RZ, -R5 ;  /* 0x000000ffff059224 */ /* 0x000fe200078e0a05 */
[C---:B------:R-:W-:Y:S01]  /*a3a0*/  ISETP.GT.U32.AND P1, PT, R8.reuse, R14, PT ;  /* 0x0000000e0800720c */ /* 0x040fe20003f24070 */
[C---:B------:R-:W-:Y:S02]  /*a3b0*/  VIADD R13, R19.reuse, 0xc6 ;  /* 0x000000c6130d7836 */ /* 0x040fe40000000000 */
[----:B------:R-:W-:Y:S01]  /*a3c0*/  VIADD R10, R19, 0xc4 ;  /* 0x000000c4130a7836 */ /* 0x000fe20000000000 */
[----:B------:R0:W-:Y:S01]  /*a3d0*/  STL [R1+0x288], R5 ;  /* 0x0002880501007387 */ /* 0x0001e20000100800 */
[----:B------:R-:W-:Y:S01]  /*a3e0*/  IMAD R16, R8, R0, R16 ;  /* 0x0000000008107224 */ /* 0x000fe200078e0210 */
[----:B------:R-:W-:Y:S01]  /*a3f0*/  IABS R23, R13 ;  /* 0x0000000d00177213 */ /* 0x000fe20000000000 */
[----:B------:R-:W-:Y:S01]  /*a400*/  IMAD.MOV R25, RZ, RZ, -R25 ;  /* 0x000000ffff197224 */ /* 0x000fe200078e0a19 */
[----:B------:R-:W-:Y:S01]  /*a410*/  IABS R18, R10 ;  /* 0x0000000a00127213 */ /* 0x000fe20000000000 */
[----:B------:R-:W-:Y:S01]  /*a420*/  @!P2 IMAD.IADD R9, R9, 0x1, -R8 ;  /* 0x000000010909a824 */ /* 0x000fe200078e0a08 */
[----:B------:R-:W-:Y:S01]  /*a430*/  ISETP.GE.AND P2, PT, R12, RZ, PT ;  /* 0x000000ff0c00720c */ /* 0x000fe20003f46270 */
[C---:B------:R-:W-:Y:S01]  /*a440*/  IMAD R12, R8.reuse, R25, R22 ;  /* 0x00000019080c7224 */ /* 0x040fe200078e0216 */
[----:B------:R-:W-:Y:S01]  /*a450*/  ISETP.GT.U32.AND P3, PT, R8, R16, PT ;  /* 0x000000100800720c */ /* 0x000fe20003f64070 */
[----:B------:R-:W-:-:S02]  /*a460*/  @!P1 IMAD.IADD R14, R14, 0x1, -R8 ;  /* 0x000000010e0e9824 */ /* 0x000fc400078e0a08 */
[----:B0-----:R-:W-:Y:S01]  /*a470*/  IMAD.MOV.U32 R5, RZ, RZ, R17 ;  /* 0x000000ffff057224 */ /* 0x001fe200078e0011 */
[----:B------:R-:W-:Y:S01]  /*a480*/  ISETP.GT.U32.AND P1, PT, R8, R12, PT ;  /* 0x0000000c0800720c */ /* 0x000fe20003f24070 */
[----:B------:R-:W-:-:S04]  /*a490*/  IMAD.HI.U32 R21, R20, R23, RZ ;  /* 0x0000001714157227 */ /* 0x000fc800078e00ff */
[----:B------:R-:W-:-:S04]  /*a4a0*/  IMAD.HI.U32 R17, R20, R18, RZ ;  /* 0x0000001214117227 */ /* 0x000fc800078e00ff */
[----:B------:R-:W-:Y:S02]  /*a4b0*/  @!P4 IMAD.MOV R5, RZ, RZ, -R5 ;  /* 0x000000ffff05c224 */ /* 0x000fe400078e0a05 */
[----:B------:R-:W-:Y:S02]  /*a4c0*/  IMAD.MOV R21, RZ, RZ, -R21 ;  /* 0x000000ffff157224 */ /* 0x000fe400078e0a15 */
[----:B------:R-:W-:Y:S01]  /*a4d0*/  IMAD.MOV R17, RZ, RZ, -R17 ;  /* 0x000000ffff117224 */ /* 0x000fe200078e0a11 */
[----:B------:R0:W-:Y:S01]  /*a4e0*/  STL [R1+0x27c], R5 ;  /* 0x00027c0501007387 */ /* 0x0001e20000100800 */
[----:B------:R-:W-:Y:S02]  /*a4f0*/  IMAD R23, R8, R21, R23 ;  /* 0x0000001508177224 */ /* 0x000fe400078e0217 */
[----:B------:R-:W-:Y:S01]  /*a500*/  @!P3 IMAD.IADD R16, R16, 0x1, -R8 ;  /* 0x000000011010b824 */ /* 0x000fe200078e0a08 */
[C---:B------:R-:W-:Y:S01]  /*a510*/  ISETP.GT.U32.AND P3, PT, R8.reuse, R9, PT ;  /* 0x000000090800720c */ /* 0x040fe20003f64070 */
[----:B------:R-:W-:-:S02]  /*a520*/  IMAD R18, R8, R17, R18 ;  /* 0x0000001108127224 */ /* 0x000fc400078e0212 */
[----:B------:R-:W-:Y:S01]  /*a530*/  @!P1 IMAD.IADD R12, R12, 0x1, -R8 ;  /* 0x000000010c0c9824 */ /* 0x000fe200078e0a08 */
[C---:B------:R-:W-:Y:S01]  /*a540*/  ISETP.GT.U32.AND P4, PT, R8.reuse, R16, PT ;  /* 0x000000100800720c */ /* 0x040fe20003f84070 */
[----:B------:R-:W-:Y:S01]  /*a550*/  IMAD.MOV.U32 R6, RZ, RZ, R15 ;  /* 0x000000ffff067224 */ /* 0x000fe200078e000f */
[C---:B------:R-:W-:Y:S01]  /*a560*/  ISETP.GT.U32.AND P1, PT, R8.reuse, R18, PT ;  /* 0x000000120800720c */ /* 0x040fe20003f24070 */
[----:B0-----:R-:W-:Y:S02]  /*a570*/  IMAD.MOV.U32 R5, RZ, RZ, R14 ;  /* 0x000000ffff057224 */ /* 0x001fe400078e000e */
[----:B------:R-:W-:Y:S02]  /*a580*/  VIADD R0, R19, 0xc2 ;  /* 0x000000c213007836 */ /* 0x000fe40000000000 */
[----:B------:R-:W-:Y:S01]  /*a590*/  @!P5 IMAD.MOV R5, RZ, RZ, -R5 ;  /* 0x000000ffff05d224 */ /* 0x000fe200078e0a05 */
[----:B------:R-:W-:Y:S01]  /*a5a0*/  ISETP.GT.U32.AND P5, PT, R8, R23, PT ;  /* 0x000000170800720c */ /* 0x000fe20003fa4070 */
[----:B------:R-:W-:Y:S01]  /*a5b0*/  @!P6 IMAD.MOV R6, RZ, RZ, -R6 ;  /* 0x000000ffff06e224 */ /* 0x000fe200078e0a06 */
[----:B------:R-:W-:Y:S01]  /*a5c0*/  IABS R22, R0 ;  /* 0x0000000000167213 */ /* 0x000fe20000000000 */
[--C-:B------:R-:W-:Y:S01]  /*a5d0*/  @!P3 IMAD.IADD R9, R9, 0x1, -R8.reuse ;  /* 0x000000010909b824 */ /* 0x100fe200078e0a08 */
[----:B------:R-:W-:Y:S01]  /*a5e0*/  ISETP.GE.AND P3, PT, R13, RZ, PT ;  /* 0x000000ff0d00720c */ /* 0x000fe20003f66270 */
[----:B------:R-:W-:Y:S01]  /*a5f0*/  VIADD R21, R19, 0xc0 ;  /* 0x000000c013157836 */ /* 0x000fe20000000000 */
[----:B------:R-:W-:Y:S01]  /*a600*/  STL [R1+0x264], R6 ;  /* 0x0002640601007387 */ /* 0x000fe20000100800 */
[--C-:B------:R-:W-:Y:S01]  /*a610*/  @!P1 IMAD.IADD R18, R18, 0x1, -R8.reuse ;  /* 0x0000000112129824 */ /* 0x100fe200078e0a08 */
[----:B------:R-:W-:Y:S01]  /*a620*/  ISETP.GE.AND P6, PT, R11, RZ, PT ;  /* 0x000000ff0b00720c */ /* 0x000fe20003fc6270 */
[----:B------:R-:W-:Y:S01]  /*a630*/  IMAD.HI.U32 R15, R20, R22, RZ ;  /* 0x00000016140f7227 */ /* 0x000fe200078e00ff */
[----:B------:R0:W-:Y:S02]  /*a640*/  STL [R1+0x268], R5 ;  /* 0x0002680501007387 */ /* 0x0001e40000100800 */
[C---:B------:R-:W-:Y:S01]  /*a650*/  ISETP.GT.U32.AND P1, PT, R8.reuse, R18, PT ;  /* 0x000000120800720c */ /* 0x040fe20003f24070 */
[----:B------:R-:W-:Y:S01]  /*a660*/  @!P5 IMAD.IADD R23, R23, 0x1, -R8 ;  /* 0x000000011717d824 */ /* 0x000fe200078e0a08 */
[----:B------:R-:W-:Y:S01]  /*a670*/  ISETP.GT.U32.AND P5, PT, R8, R12, PT ;  /* 0x0000000c0800720c */ /* 0x000fe20003fa4070 */
[----:B------:R-:W-:-:S02]  /*a680*/  IMAD.MOV R15, RZ, RZ, -R15 ;  /* 0x000000ffff0f7224 */ /* 0x000fc400078e0a0f */
[----:B------:R-:W-:Y:S01]  /*a690*/  @!P4 IMAD.IADD R16, R16, 0x1, -R8 ;  /* 0x000000011010c824 */ /* 0x000fe200078e0a08 */
[----:B------:R-:W-:Y:S01]  /*a6a0*/  ISETP.GE.AND P4, PT, R10, RZ, PT ;  /* 0x000000ff0a00720c */ /* 0x000fe20003f86270 */
[C---:B------:R-:W-:Y:S02]  /*a6b0*/  IMAD R10, R8.reuse, R15, R22 ;  /* 0x0000000f080a7224 */ /* 0x040fe400078e0216 */
[----:B0-----:R-:W-:Y:S01]  /*a6c0*/  IMAD.MOV.U32 R5, RZ, RZ, R9 ;  /* 0x000000ffff057224 */ /* 0x001fe200078e0009 */
[----:B------:R-:W-:Y:S01]  /*a6d0*/  IABS R9, R21 ;  /* 0x0000001500097213 */ /* 0x000fe20000000000 */
[----:B------:R-:W-:Y:S02]  /*a6e0*/  VIADD R11, R19, 0xbc ;  /* 0x000000bc130b7836 */ /* 0x000fe40000000000 */
[----:B------:R-:W-:Y:S01]  /*a6f0*/  @!P0 IMAD.MOV R5, RZ, RZ, -R5 ;  /* 0x000000ffff058224 */ /* 0x000fe200078e0a05 */
[----:B------:R-:W-:Y:S01]  /*a700*/  ISETP.GT.U32.AND P0, PT, R8, R23, PT ;  /* 0x000000170800720c */ /* 0x000fe20003f04070 */
[----:B------:R-:W-:Y:S01]  /*a710*/  IMAD.HI.U32 R13, R20, R9, RZ ;  /* 0x00000009140d7227 */ /* 0x000fe200078e00ff */
[----:B------:R-:W-:-:S02]  /*a720*/  IABS R17, R11 ;  /* 0x0000000b00117213 */ /* 0x000fc40000000000 */
[----:B------:R0:W-:Y:S01]  /*a730*/  STL [R1+0x270], R5 ;  /* 0x0002700501007387 */ /* 0x0001e20000100800 */
[----:B------:R-:W-:Y:S02]  /*a740*/  IMAD.MOV R13, RZ, RZ, -R13 ;  /* 0x000000ffff0d7224 */ /* 0x000fe400078e0a0d */
[--C-:B------:R-:W-:Y:S01]  /*a750*/  @!P5 IMAD.IADD R12, R12, 0x1, -R8.reuse ;  /* 0x000000010c0cd824 */ /* 0x100fe200078e0a08 */
[C---:B------:R-:W-:Y:S01]  /*a760*/  ISETP.GT.U32.AND P5, PT, R8.reuse, R10, PT ;  /* 0x0000000a0800720c */ /* 0x040fe20003fa4070 */
[----:B------:R-:W-:Y:S02]  /*a770*/  IMAD R9, R8, R13, R9 ;  /* 0x0000000d08097224 */ /* 0x000fe400078e0209 */
[----:B------:R-:W-:Y:S02]  /*a780*/  @!P1 IMAD.IADD R18, R18, 0x1, -R8 ;  /* 0x0000000112129824 */ /* 0x000fe400078e0a08 */
[C---:B------:R-:W-:Y:S01]  /*a790*/  VIADD R15, R19.reuse, 0xba ;  /* 0x000000ba130f7836 */ /* 0x040fe20000000000 */
[----:B------:R-:W-:Y:S01]  /*a7a0*/  ISETP.GT.U32.AND P1, PT, R8, R9, PT ;  /* 0x000000090800720c */ /* 0x000fe20003f24070 */
[----:B------:R-:W-:-:S02]  /*a7b0*/  VIADD R22, R19, 0xbe ;  /* 0x000000be13167836 */ /* 0x000fc40000000000 */
[----:B------:R-:W-:Y:S01]  /*a7c0*/  @!P0 IMAD.IADD R23, R23, 0x1, -R8 ;  /* 0x0000000117178824 */ /* 0x000fe200078e0a08 */
[----:B------:R-:W-:Y:S01]  /*a7d0*/  IABS R14, R15 ;  /* 0x0000000f000e7213 */ /* 0x000fe20000000000 */
[----:B------:R-:W-:Y:S01]  /*a7e0*/  IMAD.MOV.U32 R6, RZ, RZ, R16 ;  /* 0x000000ffff067224 */ /* 0x000fe200078e0010 */
[----:B------:R-:W-:Y:S01]  /*a7f0*/  ISETP.GE.AND P0, PT, R0, RZ, PT ;  /* 0x000000ff0000720c */ /* 0x000fe20003f06270 */
[----:B------:R-:W-:Y:S01]  /*a800*/  @!P5 IMAD.IADD R10, R10, 0x1, -R8 ;  /* 0x000000010a0ad824 */ /* 0x000fe200078e0a08 */
[----:B------:R-:W-:Y:S01]  /*a810*/  IABS R24, R22 ;  /* 0x0000001600187213 */ /* 0x000fe20000000000 */
[----:B------:R-:W-:Y:S01]  /*a820*/  IMAD.HI.U32 R0, R20, R17, RZ ;  /* 0x0000001114007227 */ /* 0x000fe200078e00ff */
[----:B------:R-:W-:-:S03]  /*a830*/  ISETP.GE.AND P5, PT, R21, RZ, PT ;  /* 0x000000ff1500720c */ /* 0x000fc60003fa6270 */
[----:B------:R-:W-:Y:S01]  /*a840*/  @!P1 IMAD.IADD R9, R9, 0x1, -R8 ;  /* 0x0000000109099824 */ /* 0x000fe200078e0a08 */
[----:B------:R-:W-:Y:S01]  /*a850*/  ISETP.GT.U32.AND P1, PT, R8, R10, PT ;  /* 0x0000000a0800720c */ /* 0x000fe20003f24070 */
[----:B------:R-:W-:Y:S02]  /*a860*/  @!P2 IMAD.MOV R6, RZ, RZ, -R6 ;  /* 0x000000ffff06a224 */ /* 0x000fe400078e0a06 */
[----:B------:R-:W-:-:S03]  /*a870*/  IMAD.HI.U32 R13, R20, R14, RZ ;  /* 0x0000000e140d7227 */ /* 0x000fc600078e00ff */
[----:B------:R1:W-:Y:S01]  /*a880*/  STL [R1+0x1e8], R6 ;  /* 0x0001e80601007387 */ /* 0x0003e20000100800 */
[----:B------:R-:W-:Y:S02]  /*a890*/  IMAD.MOV R0, RZ, RZ, -R0 ;  /* 0x000000ffff007224 */ /* 0x000fe400078e0a00 */
[----:B0-----:R-:W-:Y:S02]  /*a8a0*/  IMAD.MOV.U32 R5, RZ, RZ, R12 ;  /* 0x000000ffff057224 */ /* 0x001fe400078e000c */
[----:B------:R-:W-:-:S04]  /*a8b0*/  IMAD.HI.U32 R25, R20, R24, RZ ;  /* 0x0000001814197227 */ /* 0x000fc800078e00ff */
[----:B------:R-:W-:Y:S02]  /*a8c0*/  IMAD.MOV R13, RZ, RZ, -R13 ;  /* 0x000000ffff0d7224 */ /* 0x000fe400078e0a0d */
[C---:B------:R-:W-:Y:S02]  /*a8d0*/  IMAD R17, R8.reuse, R0, R17 ;  /* 0x0000000008117224 */ /* 0x040fe400078e0211 */
[----:B-1----:R-:W-:Y:S02]  /*a8e0*/  IMAD.MOV.U32 R6, RZ, RZ, R23 ;  /* 0x000000ffff067224 */ /* 0x002fe400078e0017 */
[----:B------:R-:W-:Y:S01]  /*a8f0*/  @!P6 IMAD.MOV R5, RZ, RZ, -R5 ;  /* 0x000000ffff05e224 */ /* 0x000fe200078e0a05 */
[C---:B------:R-:W-:Y:S01]  /*a900*/  ISETP.GT.U32.AND P6, PT, R8.reuse, R9, PT ;  /* 0x000000090800720c */ /* 0x040fe20003fc4070 */
[----:B------:R-:W-:Y:S02]  /*a910*/  IMAD.MOV R25, RZ, RZ, -R25 ;  /* 0x000000ffff197224 */ /* 0x000fe400078e0a19 */
[C---:B------:R-:W-:Y:S01]  /*a920*/  IMAD R14, R8.reuse, R13, R14 ;  /* 0x0000000d080e7224 */ /* 0x040fe200078e020e */
[----:B------:R0:W-:Y:S01]  /*a930*/  STL [R1+0x1d8], R5 ;  /* 0x0001d80501007387 */ /* 0x0001e20000100800 */
[----:B------:R-:W-:Y:S01]  /*a940*/  @!P3 IMAD.MOV R6, RZ, RZ, -R6 ;  /* 0x000000ffff06b224 */ /* 0x000fe200078e0a06 */
[C---:B------:R-:W-:Y:S01]  /*a950*/  ISETP.GT.U32.AND P3, PT, R8.reuse, R17, PT ;  /* 0x000000110800720c */ /* 0x040fe20003f64070 */
[----:B------:R-:W-:-:S02]  /*a960*/  IMAD R21, R8, R25, R24 ;  /* 0x0000001908157224 */ /* 0x000fc400078e0218 */
[----:B------:R-:W-:Y:S01]  /*a970*/  @!P1 IMAD.IADD R10, R10, 0x1, -R8 ;  /* 0x000000010a0a9824 */ /* 0x000fe200078e0a08 */
[C---:B------:R-:W-:Y:S01]  /*a980*/  ISETP.GT.U32.AND P1, PT, R8.reuse, R14, PT ;  /* 0x0000000e0800720c */ /* 0x040fe20003f24070 */
[C---:B------:R-:W-:Y:S01]  /*a990*/  VIADD R0, R19.reuse, 0xb8 ;  /* 0x000000b813007836 */ /* 0x040fe20000000000 */
[----:B------:R-:W-:Y:S01]  /*a9a0*/  ISETP.GT.U32.AND P2, PT, R8, R21, PT ;  /* 0x000000150800720c */ /* 0x000fe20003f44070 */
[----:B------:R-:W-:Y:S01]  /*a9b0*/  VIADD R13, R19, 0xb6 ;  /* 0x000000b6130d7836 */ /* 0x000fe20000000000 */
[----:B------:R-:W-:Y:S01]  /*a9c0*/  STL [R1+0x1bc], R6 ;  /* 0x0001bc0601007387 */ /* 0x000fe20000100800 */
[----:B0-----:R-:W-:Y:S01]  /*a9d0*/  IMAD.MOV.U32 R5, RZ, RZ, R18 ;  /* 0x000000ffff057224 */ /* 0x001fe200078e0012 */
[----:B------:R-:W-:Y:S01]  /*a9e0*/  IABS R16, R0 ;  /* 0x0000000000107213 */ /* 0x000fe20000000000 */
[--C-:B------:R-:W-:Y:S01]  /*a9f0*/  @!P6 IMAD.IADD R9, R9, 0x1, -R8.reuse ;  /* 0x000000010909e824 */ /* 0x100fe200078e0a08 */
[----:B------:R-:W-:Y:S01]  /*aa00*/  IABS R12, R13 ;  /* 0x0000000d000c7213 */ /* 0x000fe20000000000 */
[----:B------:R-:W-:Y:S01]  /*aa10*/  @!P4 IMAD.MOV R5, RZ, RZ, -R5 ;  /* 0x000000ffff05c224 */ /* 0x000fe200078e0a05 */
[----:B------:R-:W-:Y:S01]  /*aa20*/  ISETP.GE.AND P6, PT, R11, RZ, PT ;  /* 0x000000ff0b00720c */ /* 0x000fe20003fc6270 */
[--C-:B------:R-:W-:Y:S01]  /*aa30*/  @!P3 IMAD.IADD R17, R17, 0x1, -R8.reuse ;  /* 0x000000011111b824 */ /* 0x100fe200078e0a08 */
[----:B------:R-:W-:Y:S01]  /*aa40*/  ISETP.GE.AND P4, PT, R22, RZ, PT ;  /* 0x000000ff1600720c */ /* 0x000fe20003f86270 */
[----:B------:R-:W-:Y:S01]  /*aa50*/  IMAD.HI.U32 R18, R20, R16, RZ ;  /* 0x0000001014127227 */ /* 0x000fe200078e00ff */
[----:B------:R0:W-:Y:S03]  /*aa60*/  STL [R1+0x258], R5 ;  /* 0x0002580501007387 */ /* 0x0001e60000100800 */
[----:B------:R-:W-:Y:S01]  /*aa70*/  @!P1 IMAD.IADD R14, R14, 0x1, -R8 ;  /* 0x000000010e0e9824 */ /* 0x000fe200078e0a08 */
[----:B------:R-:W-:Y:S01]  /*aa80*/  ISETP.GT.U32.AND P1, PT, R8, R17, PT ;  /* 0x000000110800720c */ /* 0x000fe20003f24070 */
[----:B------:R-:W-:-:S02]  /*aa90*/  IMAD.MOV R18, RZ, RZ, -R18 ;  /* 0x000000ffff127224 */ /* 0x000fc400078e0a12 */
[----:B------:R-:W-:-:S04]  /*aaa0*/  IMAD.HI.U32 R11, R20, R12, RZ ;  /* 0x0000000c140b7227 */ /* 0x000fc800078e00ff */
[----:B0-----:R-:W-:Y:S02]  /*aab0*/  IMAD.MOV.U32 R5, RZ, RZ, R10 ;  /* 0x000000ffff057224 */ /* 0x001fe400078e000a */
[----:B------:R-:W-:Y:S01]  /*aac0*/  @!P2 IMAD.IADD R21, R21, 0x1, -R8 ;  /* 0x000000011515a824 */ /* 0x000fe200078e0a08 */
[----:B------:R-:W-:Y:S01]  /*aad0*/  ISETP.GE.AND P2, PT, R15, RZ, PT ;  /* 0x000000ff0f00720c */ /* 0x000fe20003f46270 */
[----:B------:R-:W-:Y:S01]  /*aae0*/  @!P0 IMAD.MOV R5, RZ, RZ, -R5 ;  /* 0x000000ffff058224 */ /* 0x000fe200078e0a05 */
[C---:B------:R-:W-:Y:S01]  /*aaf0*/  ISETP.GT.U32.AND P0, PT, R8.reuse, R14, PT ;  /* 0x0000000e0800720c */ /* 0x040fe20003f04070 */
[C---:B------:R-:W-:Y:S01]  /*ab00*/  IMAD R16, R8.reuse, R18, R16 ;  /* 0x0000001208107224 */ /* 0x040fe200078e0210 */
[----:B------:R-:W-:Y:S01]  /*ab10*/  ISETP.GT.U32.AND P3, PT, R8, R21, PT ;  /* 0x000000150800720c */ /* 0x000fe20003f64070 */
[----:B------:R-:W-:Y:S01]  /*ab20*/  IMAD.MOV R11, RZ, RZ, -R11 ;  /* 0x000000ffff0b7224 */ /* 0x000fe200078e0a0b */
[----:B------:R0:W-:Y:S01]  /*ab30*/  STL [R1+0x1ec], R5 ;  /* 0x0001ec0501007387 */ /* 0x0001e20000100800 */
[----:B------:R-:W-:-:S02]  /*ab40*/  VIADD R10, R19, 0xb4 ;  /* 0x000000b4130a7836 */ /* 0x000fc40000000000 */
[C---:B------:R-:W-:Y:S02]  /*ab50*/  IMAD R12, R8.reuse, R11, R12 ;  /* 0x0000000b080c7224 */ /* 0x040fe400078e020c */
[--C-:B------:R-:W-:Y:S02]  /*ab60*/  @!P1 IMAD.IADD R17, R17, 0x1, -R8.reuse ;  /* 0x0000000111119824 */ /* 0x100fe400078e0a08 */
[----:B------:R-:W-:Y:S01]  /*ab70*/  VIADD R11, R19, 0xb2 ;  /* 0x000000b2130b7836 */ /* 0x000fe20000000000 */
[----:B------:R-:W-:Y:S01]  /*ab80*/  ISETP.GT.U32.AND P1, PT, R8, R12, PT ;  /* 0x0000000c0800720c */ /* 0x000fe20003f24070 */
[--C-:B------:R-:W-:Y:S01]  /*ab90*/  @!P0 IMAD.IADD R14, R14, 0x1, -R8.reuse ;  /* 0x000000010e0e8824 */ /* 0x100fe200078e0a08 */
[----:B------:R-:W-:Y:S01]  /*aba0*/  ISETP.GE.AND P0, PT, R13, RZ, PT ;  /* 0x000000ff0d00720c */ /* 0x000fe20003f06270 */
[----:B0-----:R-:W-:Y:S01]  /*abb0*/  IMAD.MOV.U32 R5, RZ, RZ, R9 ;  /* 0x000000ffff057224 */ /* 0x001fe200078e0009 */
[----:B------:R-:W-:Y:S01]  /*abc0*/  IABS R9, R10 ;  /* 0x0000000a00097213 */ /* 0x000fe20000000000 */
[----:B------:R-:W-:Y:S01]  /*abd0*/  @!P3 IMAD.IADD R21, R21, 0x1, -R8 ;  /* 0x000000011515b824 */ /* 0x000fe200078e0a08 */
[----:B------:R-:W-:Y:S01]  /*abe0*/  ISETP.GE.AND P3, PT, R0, RZ, PT ;  /* 0x000000ff0000720c */ /* 0x000fe20003f66270 */
[----:B------:R-:W-:Y:S01]  /*abf0*/  @!P5 IMAD.MOV R5, RZ, RZ, -R5 ;  /* 0x000000ffff05d224 */ /* 0x000fe200078e0a05 */
[----:B------:R-:W-:Y:S01]  /*ac00*/  ISETP.GT.U32.AND P5, PT, R8, R16, PT ;  /* 0x000000100800720c */ /* 0x000fe20003fa4070 */
[----:B------:R-:W-:Y:S01]  /*ac10*/  IMAD.HI.U32 R18, R20, R9, RZ ;  /* 0x0000000914127227 */ /* 0x000fe200078e00ff */
[----:B------:R-:W-:-:S02]  /*ac20*/  IABS R0, R11 ;  /* 0x0000000b00007213 */ /* 0x000fc40000000000 */
[----:B------:R0:W-:Y:S01]  /*ac30*/  STL [R1+0x244], R5 ;  /* 0x0002440501007387 */ /* 0x0001e20000100800 */
[----:B------:R-:W-:Y:S02]  /*ac40*/  IMAD.MOV R18, RZ, RZ, -R18 ;  /* 0x000000ffff127224 */ /* 0x000fe400078e0a12 */
[----:B------:R-:W-:Y:S02]  /*ac50*/  VIADD R13, R19, 0xb0 ;  /* 0x000000b0130d7836 */ /* 0x000fe40000000000 */
[----:B------:R-:W-:Y:S02]  /*ac60*/  @!P1 IMAD.IADD R12, R12, 0x1, -R8 ;  /* 0x000000010c0c9824 */ /* 0x000fe400078e0a08 */
[----:B------:R-:W-:-:S04]  /*ac70*/  IMAD.HI.U32 R15, R20, R0, RZ ;  /* 0x00000000140f7227 */ /* 0x000fc800078e00ff */
[----:B------:R-:W-:Y:S01]  /*ac80*/  @!P5 IMAD.IADD R16, R16, 0x1, -R8 ;  /* 0x000000011010d824 */ /* 0x000fe200078e0a08 */
[----:B------:R-:W-:Y:S01]  /*ac90*/  ISETP.GE.AND P5, PT, R10, RZ, PT ;  /* 0x000000ff0a00720c */ /* 0x000fe20003fa6270 */
[C---:B------:R-:W-:Y:S01]  /*aca0*/  IMAD R9, R8.reuse, R18, R9 ;  /* 0x0000001208097224 */ /* 0x040fe200078e0209 */
[----:B------:R-:W-:Y:S01]  /*acb0*/  IABS R10, R13 ;  /* 0x0000000d000a7213 */ /* 0x000fe20000000000 */
[----:B------:R-:W-:Y:S01]  /*acc0*/  IMAD.MOV.U32 R6, RZ, RZ, R17 ;  /* 0x000000ffff067224 */ /* 0x000fe200078e0011 */
[C---:B------:R-:W-:Y:S01]  /*acd0*/  ISETP.GT.U32.AND P1, PT, R8.reuse, R16, PT ;  /* 0x000000100800720c */ /* 0x040fe20003f24070 */
[----:B------:R-:W-:Y:S02]  /*ace0*/  IMAD.MOV R15, RZ, RZ, -R15 ;  /* 0x000000ffff0f7224 */ /* 0x000fe400078e0a0f */
[----:B------:R-:W-:Y:S01]  /*acf0*/  @!P6 IMAD.MOV R6, RZ, RZ, -R6 ;  /* 0x000000ffff06e224 */ /* 0x000fe200078e0a06 */
[----:B------:R-:W-:Y:S01]  /*ad00*/  ISETP.GT.U32.AND P6, PT, R8, R9, PT ;  /* 0x000000090800720c */ /* 0x000fe20003fc4070 */
[----:B0-----:R-:W-:-:S02]  /*ad10*/  IMAD.MOV.U32 R5, RZ, RZ, R21 ;  /* 0x000000ffff057224 */ /* 0x001fc400078e0015 */
[----:B------:R-:W-:Y:S02]  /*ad20*/  IMAD R0, R8, R15, R0 ;  /* 0x0000000f08007224 */ /* 0x000fe400078e0200 */
[----:B------:R-:W-:-:S04]  /*ad30*/  IMAD.HI.U32 R15, R20, R10, RZ ;  /* 0x0000000a140f7227 */ /* 0x000fc800078e00ff */
[----:B------:R-:W-:Y:S01]  /*ad40*/  @!P4 IMAD.MOV R5, RZ, RZ, -R5 ;  /* 0x000000ffff05c224 */ /* 0x000fe200078e0a05 */
[----:B------:R-:W-:Y:S01]  /*ad50*/  ISETP.GT.U32.AND P4, PT, R8, R12, PT ;  /* 0x0000000c0800720c */ /* 0x000fe20003f84070 */
[----:B------:R-:W-:Y:S02]  /*ad60*/  IMAD.MOV R15, RZ, RZ, -R15 ;  /* 0x000000ffff0f7224 */ /* 0x000fe400078e0a0f */
[----:B------:R-:W-:Y:S01]  /*ad70*/  @!P1 IMAD.IADD R16, R16, 0x1, -R8 ;  /* 0x0000000110109824 */ /* 0x000fe200078e0a08 */
[----:B------:R0:W-:Y:S01]  /*ad80*/  STL [R1+0x1f0], R5 ;  /* 0x0001f00501007387 */ /* 0x0001e20000100800 */
[C---:B------:R-:W-:Y:S01]  /*ad90*/  IMAD R10, R8.reuse, R15, R10 ;  /* 0x0000000f080a7224 */ /* 0x040fe200078e020a */
[----:B------:R-:W-:Y:S01]  /*ada0*/  ISETP.GT.U32.AND P1, PT, R8, R0, PT ;  /* 0x000000000800720c */ /* 0x000fe20003f24070 */
[----:B------:R-:W-:Y:S01]  /*adb0*/  @!P6 IMAD.IADD R9, R9, 0x1, -R8 ;  /* 0x000000010909e824 */ /* 0x000fe200078e0a08 */
[----:B------:R1:W-:Y:S01]  /*adc0*/  STL [R1+0x208], R6 ;  /* 0x0002080601007387 */ /* 0x0003e20000100800 */
[----:B------:R-:W-:-:S02]  /*add0*/  VIADD R17, R19, 0xa8 ;  /* 0x000000a813117836 */ /* 0x000fc40000000000 */
[----:B------:R-:W-:Y:S01]  /*ade0*/  VIADD R23, R19, 0xa4 ;  /* 0x000000a413177836 */ /* 0x000fe20000000000 */
[----:B------:R-:W-:Y:S01]  /*adf0*/  ISETP.GT.U32.AND P6, PT, R8, R9, PT ;  /* 0x000000090800720c */ /* 0x000fe20003fc4070 */
[----:B------:R-:W-:Y:S01]  /*ae00*/  @!P4 IMAD.IADD R12, R12, 0x1, -R8 ;  /* 0x000000010c0cc824 */ /* 0x000fe200078e0a08 */
[----:B------:R-:W-:Y:S01]  /*ae10*/  ISETP.GE.AND P4, PT, R13, RZ, PT ;  /* 0x000000ff0d00720c */ /* 0x000fe20003f86270 */
[----:B0-----:R-:W-:Y:S02]  /*ae20*/  IMAD.MOV.U32 R5, RZ, RZ, R14 ;  /* 0x000000ffff057224 */ /* 0x001fe400078e000e */
[----:B------:R-:W-:Y:S02]  /*ae30*/  VIADD R14, R19, 0xac ;  /* 0x000000ac130e7836 */ /* 0x000fe40000000000 */
[----:B-1----:R-:W-:Y:S02]  /*ae40*/  IMAD.MOV.U32 R6, RZ, RZ, R16 ;  /* 0x000000ffff067224 */ /* 0x002fe400078e0010 */
[----:B------:R-:W-:Y:S01]  /*ae50*/  @!P2 IMAD.MOV R5, RZ, RZ, -R5 ;  /* 0x000000ffff05a224 */ /* 0x000fe200078e0a05 */
[----:B------:R-:W-:Y:S01]  /*ae60*/  ISETP.GE.AND P2, PT, R11, RZ, PT ;  /* 0x000000ff0b00720c */ /* 0x000fe20003f46270 */
[----:B------:R-:W-:Y:S01]  /*ae70*/  @!P3 IMAD.MOV R6, RZ, RZ, -R6 ;  /* 0x000000ffff06b224 */ /* 0x000fe200078e0a06 */
[----:B------:R-:W-:Y:S01]  /*ae80*/  ISETP.GT.U32.AND P3, PT, R8, R10, PT ;  /* 0x0000000a0800720c */ /* 0x000fe20003f64070 */
[----:B------:R-:W-:Y:S01]  /*ae90*/  VIADD R11, R19, 0xae ;  /* 0x000000ae130b7836 */ /* 0x000fe20000000000 */
[----:B------:R-:W-:Y:S01]  /*aea0*/  IABS R25, R14 ;  /* 0x0000000e00197213 */ /* 0x000fe20000000000 */
[--C-:B------:R-:W-:Y:S01]  /*aeb0*/  @!P6 IMAD.IADD R9, R9, 0x1, -R8.reuse ;  /* 0x000000010909e824 */ /* 0x100fe200078e0a08 */
[----:B------:R-:W-:Y:S01]  /*aec0*/  ISETP.GE.AND P6, PT, R14, RZ, PT ;  /* 0x000000ff0e00720c */ /* 0x000fe20003fc6270 */
[----:B------:R0:W-:Y:S01]  /*aed0*/  STL [R1+0x218], R5 ;  /* 0x0002180501007387 */ /* 0x0001e20000100800 */
[----:B------:R-:W-:Y:S01]  /*aee0*/  IABS R26, R11 ;  /* 0x0000000b001a7213 */ /* 0x000fe20000000000 */
[----:B------:R-:W-:-:S02]  /*aef0*/  @!P1 IMAD.IADD R0, R0, 0x1, -R8 ;  /* 0x0000000100009824 */ /* 0x000fc400078e0a08 */
[----:B------:R1:W-:Y:S01]  /*af00*/  STL [R1+0x200], R6 ;  /* 0x0002000601007387 */ /* 0x0003e20000100800 */
[----:B------:R-:W-:Y:S02]  /*af10*/  VIADD R13, R19, 0xaa ;  /* 0x000000aa130d7836 */ /* 0x000fe40000000000 */
[----:B------:R-:W-:Y:S01]  /*af20*/  IMAD.HI.U32 R16, R20, R26, RZ ;  /* 0x0000001a14107227 */ /* 0x000fe200078e00ff */
[----:B------:R-:W-:Y:S02]  /*af30*/  ISETP.GT.U32.AND P1, PT, R8, R0, PT ;  /* 0x000000000800720c */ /* 0x000fe40003f24070 */
[----:B------:R-:W-:Y:S01]  /*af40*/  IABS R15, R13 ;  /* 0x0000000d000f7213 */ /* 0x000fe20000000000 */
[----:B------:R-:W-:Y:S02]  /*af50*/  @!P3 IMAD.IADD R10, R10, 0x1, -R8 ;  /* 0x000000010a0ab824 */ /* 0x000fe400078e0a08 */
[----:B------:R-:W-:Y:S02]  /*af60*/  IMAD.MOV R14, RZ, RZ, -R16 ;  /* 0x000000ffff0e7224 */ /* 0x000fe400078e0a10 */
[----:B0-----:R-:W-:Y:S01]  /*af70*/  IMAD.MOV.U32 R5, RZ, RZ, R12 ;  /* 0x000000ffff057224 */ /* 0x001fe200078e000c */
[----:B------:R-:W-:Y:S01]  /*af80*/  ISETP.GT.U32.AND P3, PT, R8, R10, PT ;  /* 0x0000000a0800720c */ /* 0x000fe20003f64070 */
[----:B------:R-:W-:-:S04]  /*af90*/  IMAD.HI.U32 R12, R20, R25, RZ ;  /* 0x00000019140c7227 */ /* 0x000fc800078e00ff */
[C---:B------:R-:W-:Y:S01]  /*afa0*/  IMAD R26, R8.reuse, R14, R26 ;  /* 0x0000000e081a7224 */ /* 0x040fe200078e021a */
[----:B------:R-:W-:Y:S01]  /*afb0*/  IABS R14, R23 ;  /* 0x00000017000e7213 */ /* 0x000fe20000000000 */
[----:B-1----:R-:W-:Y:S02]  /*afc0*/  IMAD.MOV.U32 R6, RZ, RZ, R9 ;  /* 0x000000ffff067224 */ /* 0x002fe400078e0009 */
[----:B------:R-:W-:Y:S02]  /*afd0*/  IMAD.MOV R12, RZ, RZ, -R12 ;  /* 0x000000ffff0c7224 */ /* 0x000fe400078e0a0c */
[----:B------:R-:W-:Y:S01]  /*afe0*/  @!P5 IMAD.MOV R6, RZ, RZ, -R6 ;  /* 0x000000ffff06d224 */ /* 0x000fe200078e0a06 */
[C---:B------:R-:W-:Y:S01]  /*aff0*/  ISETP.GT.U32.AND P5, PT, R8.reuse, R26, PT ;  /* 0x0000001a0800720c */ /* 0x040fe20003fa4070 */
[----:B------:R-:W-:Y:S02]  /*b000*/  IMAD R25, R8, R12, R25 ;  /* 0x0000000c08197224 */ /* 0x000fe400078e0219 */
[----:B------:R-:W-:-:S02]  /*b010*/  @!P3 IMAD.IADD R10, R10, 0x1, -R8 ;  /* 0x000000010a0ab824 */ /* 0x000fc400078e0a08 */
[----:B------:R-:W-:Y:S01]  /*b020*/  @!P0 IMAD.MOV R5, RZ, RZ, -R5 ;  /* 0x000000ffff058224 */ /* 0x000fe200078e0a05 */
[----:B------:R-:W-:Y:S01]  /*b030*/  ISETP.GT.U32.AND P3, PT, R8, R25, PT ;  /* 0x000000190800720c */ /* 0x000fe20003f64070 */
[--C-:B------:R-:W-:Y:S01]  /*b040*/  @!P1 IMAD.IADD R0, R0, 0x1, -R8.reuse ;  /* 0x0000000100009824 */ /* 0x100fe200078e0a08 */
[----:B------:R-:W-:Y:S01]  /*b050*/  ISETP.GE.AND P0, PT, R11, RZ, PT ;  /* 0x000000ff0b00720c */ /* 0x000fe20003f06270 */
[----:B------:R-:W-:Y:S01]  /*b060*/  IMAD.HI.U32 R11, R20, R15, RZ ;  /* 0x0000000f140b7227 */ /* 0x000fe200078e00ff */
[----:B------:R0:W-:Y:S01]  /*b070*/  STL [R1+0x204], R5 ;  /* 0x0002040501007387 */ /* 0x0001e20000100800 */
[----:B------:R-:W-:Y:S02]  /*b080*/  ISETP.GE.AND P1, PT, R13, RZ, PT ;  /* 0x000000ff0d00720c */ /* 0x000fe40003f26270 */
[----:B------:R-:W-:Y:S01]  /*b090*/  @!P5 IMAD.IADD R26, R26, 0x1, -R8 ;  /* 0x000000011a1ad824 */ /* 0x000fe200078e0a08 */
[----:B------:R-:W-:Y:S01]  /*b0a0*/  STL [R1+0x1f8], R6 ;  /* 0x0001f80601007387 */ /* 0x000fe20000100800 */
[----:B------:R-:W-:-:S02]  /*b0b0*/  IMAD.MOV R11, RZ, RZ, -R11 ;  /* 0x000000ffff0b7224 */ /* 0x000fc400078e0a0b */
[----:B------:R-:W-:Y:S01]  /*b0c0*/  VIADD R13, R19, 0xa6 ;  /* 0x000000a6130d7836 */ /* 0x000fe20000000000 */
[C---:B------:R-:W-:Y:S01]  /*b0d0*/  ISETP.GT.U32.AND P5, PT, R8.reuse, R26, PT ;  /* 0x0000001a0800720c */ /* 0x040fe20003fa4070 */
[----:B------:R-:W-:Y:S02]  /*b0e0*/  @!P3 IMAD.IADD R25, R25, 0x1, -R8 ;  /* 0x000000011919b824 */ /* 0x000fe400078e0a08 */
[----:B0-----:R-:W-:Y:S01]  /*b0f0*/  IMAD.MOV.U32 R5, RZ, RZ, R0 ;  /* 0x000000ffff057224 */ /* 0x001fe200078e0000 */
[----:B------:R-:W-:Y:S01]  /*b100*/  IABS R16, R13 ;  /* 0x0000000d00107213 */ /* 0x000fe20000000000 */
[C---:B------:R-:W-:Y:S01]  /*b110*/  IMAD R15, R8.reuse, R11, R15 ;  /* 0x0000000b080f7224 */ /* 0x040fe200078e020f */
[----:B------:R-:W-:Y:S01]  /*b120*/  ISETP.GT.U32.AND P3, PT, R8, R25, PT ;  /* 0x000000190800720c */ /* 0x000fe20003f64070 */
[----:B------:R-:W-:Y:S01]  /*b130*/  @!P2 IMAD.MOV R5, RZ, RZ, -R5 ;  /* 0x000000ffff05a224 */ /* 0x000fe200078e0a05 */
[----:B------:R-:W-:Y:S01]  /*b140*/  ISETP.GE.AND P2, PT, R17, RZ, PT ;  /* 0x000000ff1100720c */ /* 0x000fe20003f46270 */
[----:B------:R-:W-:Y:S01]  /*b150*/  IMAD.HI.U32 R11, R20, R16, RZ ;  /* 0x00000010140b7227 */ /* 0x000fe200078e00ff */
[----:B------:R-:W-:-:S02]  /*b160*/  IABS R17, R17 ;  /* 0x0000001100117213 */ /* 0x000fc40000000000 */
[----:B------:R0:W-:Y:S01]  /*b170*/  STL [R1+0x1fc], R5 ;  /* 0x0001fc0501007387 */ /* 0x0001e20000100800 */
[----:B------:R-:W-:Y:S01]  /*b180*/  @!P5 IMAD.IADD R26, R26, 0x1, -R8 ;  /* 0x000000011a1ad824 */ /* 0x000fe200078e0a08 */
[----:B------:R-:W-:Y:S01]  /*b190*/  ISETP.GE.AND P5, PT, R13, RZ, PT ;  /* 0x000000ff0d00720c */ /* 0x000fe20003fa6270 */
[----:B------:R-:W-:-:S04]  /*b1a0*/  IMAD.HI.U32 R18, R20, R17, RZ ;  /* 0x0000001114127227 */ /* 0x000fc800078e00ff */
[----:B------:R-:W-:Y:S02]  /*b1b0*/  IMAD.MOV R18, RZ, RZ, -R18 ;  /* 0x000000ffff127224 */ /* 0x000fe400078e0a12 */
[----:B------:R-:W-:Y:S02]  /*b1c0*/  @!P3 IMAD.IADD R25, R25, 0x1, -R8 ;  /* 0x000000011919b824 */ /* 0x000fe400078e0a08 */
[----:B0-----:R-:W-:Y:S02]  /*b1d0*/  IMAD.MOV.U32 R5, RZ, RZ, R10 ;  /* 0x000000ffff057224 */ /* 0x001fe400078e000a */
[C---:B------:R-:W-:Y:S02]  /*b1e0*/  IMAD R13, R8.reuse, R18, R17 ;  /* 0x00000012080d7224 */ /* 0x040fe400078e0211 */
[----:B------:R-:W-:Y:S01]  /*b1f0*/  @!P4 IMAD.MOV R5, RZ, RZ, -R5 ;  /* 0x000000ffff05c224 */ /* 0x000fe200078e0a05 */
[----:B------:R-:W-:Y:S01]  /*b200*/  ISETP.GT.U32.AND P4, PT, R8, R15, PT ;  /* 0x0000000f0800720c */ /* 0x000fe20003f84070 */
[----:B------:R-:W-:Y:S01]  /*b210*/  IMAD.HI.U32 R21, R20, R14, RZ ;  /* 0x0000000e14157227 */ /* 0x000fe200078e00ff */
[----:B------:R-:W-:-:S02]  /*b220*/  ISETP.GT.U32.AND P3, PT, R8, R13, PT ;  /* 0x0000000d0800720c */ /* 0x000fc40003f64070 */
[----:B------:R0:W-:Y:S01]  /*b230*/  STL [R1+0x1f4], R5 ;  /* 0x0001f40501007387 */ /* 0x0001e20000100800 */
[----:B------:R-:W-:Y:S02]  /*b240*/  IMAD.MOV R11, RZ, RZ, -R11 ;  /* 0x000000ffff0b7224 */ /* 0x000fe400078e0a0b */
[C---:B------:R-:W-:Y:S02]  /*b250*/  VIADD R9, R19.reuse, 0xa2 ;  /* 0x000000a213097836 */ /* 0x040fe40000000000 */
[----:B------:R-:W-:Y:S02]  /*b260*/  IMAD.MOV R10, RZ, RZ, -R21 ;  /* 0x000000ffff0a7224 */ /* 0x000fe400078e0a15 */
[C---:B------:R-:W-:Y:S01]  /*b270*/  IMAD R16, R8.reuse, R11, R16 ;  /* 0x0000000b08107224 */ /* 0x040fe200078e0210 */
[----:B------:R-:W-:Y:S01]  /*b280*/  IABS R12, R9 ;  /* 0x00000009000c7213 */ /* 0x000fe20000000000 */
[----:B------:R-:W-:Y:S02]  /*b290*/  VIADD R21, R19, 0xa0 ;  /* 0x000000a013157836 */ /* 0x000fe40000000000 */
[--C-:B------:R-:W-:Y:S01]  /*b2a0*/  @!P4 IMAD.IADD R15, R15, 0x1, -R8.reuse ;  /* 0x000000010f0fc824 */ /* 0x100fe200078e0a08 */
[C---:B------:R-:W-:Y:S01]  /*b2b0*/  ISETP.GT.U32.AND P4, PT, R8.reuse, R16, PT ;  /* 0x000000100800720c */ /* 0x040fe20003f84070 */
[----:B------:R-:W-:Y:S01]  /*b2c0*/  @!P3 IMAD.IADD R13, R13, 0x1, -R8 ;  /* 0x000000010d0db824 */ /* 0x000fe200078e0a08 */
[----:B------:R-:W-:Y:S01]  /*b2d0*/  IABS R11, R21 ;  /* 0x00000015000b7213 */ /* 0x000fe20000000000 */
[----:B0-----:R-:W-:Y:S01]  /*b2e0*/  IMAD.MOV.U32 R5, RZ, RZ, R26 ;  /* 0x000000ffff057224 */ /* 0x001fe200078e001a */
[----:B------:R-:W-:Y:S01]  /*b2f0*/  ISETP.GT.U32.AND P3, PT, R8, R15, PT ;  /* 0x0000000f0800720c */ /* 0x000fe20003f64070 */
[----:B------:R-:W-:-:S04]  /*b300*/  IMAD.HI.U32 R0, R20, R12, RZ ;  /* 0x0000000c14007227 */ /* 0x000fc800078e00ff */
[----:B------:R-:W-:Y:S01]  /*b310*/  @!P0 IMAD.MOV R5, RZ, RZ, -R5 ;  /* 0x000000ffff058224 */ /* 0x000fe200078e0a05 */
[----:B------:R-:W-:Y:S01]  /*b320*/  ISETP.GT.U32.AND P0, PT, R8, R13, PT ;  /* 0x0000000d0800720c */ /* 0x000fe20003f04070 */
[----:B------:R-:W-:Y:S02]  /*b330*/  IMAD.MOV R0, RZ, RZ, -R0 ;  /* 0x000000ffff007224 */ /* 0x000fe400078e0a00 */
[----:B------:R-:W-:Y:S01]  /*b340*/  IMAD.HI.U32 R26, R20, R11, RZ ;  /* 0x0000000b141a7227 */ /* 0x000fe200078e00ff */
[----:B------:R0:W-:Y:S03]  /*b350*/  STL [R1+0x1d4], R5 ;  /* 0x0001d40501007387 */ /* 0x0001e60000100800 */
[----:B------:R-:W-:Y:S02]  /*b360*/  VIADD R22, R19, 0x9e ;  /* 0x0000009e13167836 */ /* 0x000fe40000000000 */
[----:B------:R-:W-:-:S02]  /*b370*/  IMAD R14, R8, R10, R14 ;  /* 0x0000000a080e7224 */ /* 0x000fc400078e020e */
[----:B------:R-:W-:Y:S01]  /*b380*/  IMAD R12, R8, R0, R12 ;  /* 0x00000000080c7224 */ /* 0x000fe200078e020c */
[----:B------:R-:W-:Y:S01]  /*b390*/  IABS R10, R22 ;  /* 0x00000016000a7213 */ /* 0x000fe20000000000 */
[----:B------:R-:W-:Y:S02]  /*b3a0*/  IMAD.MOV R26, RZ, RZ, -R26 ;  /* 0x000000ffff1a7224 */ /* 0x000fe400078e0a1a */
[----:B0-----:R-:W-:Y:S02]  /*b3b0*/  IMAD.MOV.U32 R5, RZ, RZ, R25 ;  /* 0x000000ffff057224 */ /* 0x001fe400078e0019 */
[--C-:B------:R-:W-:Y:S02]  /*b3c0*/  @!P4 IMAD.IADD R16, R16, 0x1, -R8.reuse ;  /* 0x000000011010c824 */ /* 0x100fe400078e0a08 */
[----:B------:R-:W-:Y:S01]  /*b3d0*/  @!P6 IMAD.MOV R5, RZ, RZ, -R5 ;  /* 0x000000ffff05e224 */ /* 0x000fe200078e0a05 */
[C---:B------:R-:W-:Y:S01]  /*b3e0*/  ISETP.GT.U32.AND P6, PT, R8.reuse, R14, PT ;  /* 0x0000000e0800720c */ /* 0x040fe20003fc4070 */
[--C-:B------:R-:W-:Y:S01]  /*b3f0*/  @!P3 IMAD.IADD R15, R15, 0x1, -R8.reuse ;  /* 0x000000010f0fb824 */ /* 0x100fe200078e0a08 */
[C---:B------:R-:W-:Y:S01]  /*b400*/  ISETP.GT.U32.AND P3, PT, R8.reuse, R12, PT ;  /* 0x0000000c0800720c */ /* 0x040fe20003f64070 */
[C---:B------:R-:W-:Y:S01]  /*b410*/  IMAD R11, R8.reuse, R26, R11 ;  /* 0x0000001a080b7224 */ /* 0x040fe200078e020b */
[----:B------:R-:W-:Y:S01]  /*b420*/  ISETP.GT.U32.AND P4, PT, R8, R16, PT ;  /* 0x000000100800720c */ /* 0x000fe20003f84070 */
[----:B------:R-:W-:Y:S01]  /*b430*/  @!P0 IMAD.IADD R13, R13, 0x1, -R8 ;  /* 0x000000010d0d8824 */ /* 0x000fe200078e0a08 */
[----:B------:R0:W-:Y:S01]  /*b440*/  STL [R1+0x1d0], R5 ;  /* 0x0001d00501007387 */ /* 0x0001e20000100800 */
[----:B------:R-:W-:Y:S01]  /*b450*/  IMAD.HI.U32 R27, R20, R10, RZ ;  /* 0x0000000a141b7227 */ /* 0x000fe200078e00ff */
[----:B------:R-:W-:-:S03]  /*b460*/  ISETP.GT.U32.AND P0, PT, R8, R11, PT ;  /* 0x0000000b0800720c */ /* 0x000fc60003f04070 */
[C---:B------:R-:W-:Y:S02]  /*b470*/  VIADD R17, R19.reuse, 0x9c ;  /* 0x0000009c13117836 */ /* 0x040fe40000000000 */
[----:B------:R-:W-:Y:S02]  /*b480*/  IMAD.MOV R27, RZ, RZ, -R27 ;  /* 0x000000ffff1b7224 */ /* 0x000fe400078e0a1b */
[----:B------:R-:W-:Y:S01]  /*b490*/  VIADD R18, R19, 0x9a ;  /* 0x0000009a13127836 */ /* 0x000fe20000000000 */
[----:B------:R-:W-:Y:S01]  /*b4a0*/  IABS R24, R17 ;  /* 0x0000001100187213 */ /* 0x000fe20000000000 */
[----:B------:R-:W-:Y:S02]  /*b4b0*/  IMAD R10, R8, R27, R10 ;  /* 0x0000001b080a7224 */ /* 0x000fe400078e020a */
[----:B------:R-:W-:Y:S01]  /*b4c0*/  IMAD.MOV.U32 R6, RZ, RZ, R15 ;  /* 0x000000ffff067224 */ /* 0x000fe200078e000f */
[----:B------:R-:W-:Y:S01]  /*b4d0*/  IABS R0, R18 ;  /* 0x0000001200007213 */ /* 0x000fe20000000000 */
[--C-:B------:R-:W-:Y:S01]  /*b4e0*/  @!P6 IMAD.IADD R14, R14, 0x1, -R8.reuse ;  /* 0x000000010e0ee824 */ /* 0x100fe200078e0a08 */
[----:B------:R-:W-:Y:S01]  /*b4f0*/  ISETP.GE.AND P6, PT, R23, RZ, PT ;  /* 0x000000ff1700720c */ /* 0x000fe20003fc6270 */
[----:B------:R-:W-:Y:S01]  /*b500*/  @!P3 IMAD.IADD R12, R12, 0x1, -R8 ;  /* 0x000000010c0cb824 */ /* 0x000fe200078e0a08 */
[----:B------:R-:W-:Y:S01]  /*b510*/  ISETP.GE.AND P3, PT, R9, RZ, PT ;  /* 0x000000ff0900720c */ /* 0x000fe20003f66270 */
[----:B0-----:R-:W-:-:S02]  /*b520*/  IMAD.MOV.U32 R5, RZ, RZ, R13 ;  /* 0x000000ffff057224 */ /* 0x001fc400078e000d */
[----:B------:R-:W-:-:S04]  /*b530*/  IMAD.HI.U32 R25, R20, R24, RZ ;  /* 0x0000001814197227 */ /* 0x000fc800078e00ff */
[----:B------:R-:W-:Y:S01]  /*b540*/  @!P4 IMAD.IADD R16, R16, 0x1, -R8 ;  /* 0x000000011010c824 */ /* 0x000fe200078e0a08 */
[C---:B------:R-:W-:Y:S01]  /*b550*/  ISETP.GT.U32.AND P4, PT, R8.reuse, R10, PT ;  /* 0x0000000a0800720c */ /* 0x040fe20003f84070 */
[----:B------:R-:W-:Y:S01]  /*b560*/  @!P1 IMAD.MOV R6, RZ, RZ, -R6 ;  /* 0x000000ffff069224 */ /* 0x000fe200078e0a06 */
[C---:B------:R-:W-:Y:S01]  /*b570*/  ISETP.GT.U32.AND P1, PT, R8.reuse, R12, PT ;  /* 0x0000000c0800720c */ /* 0x040fe20003f24070 */
[----:B------:R-:W-:Y:S01]  /*b580*/  @!P0 IMAD.IADD R11, R11, 0x1, -R8 ;  /* 0x000000010b0b8824 */ /* 0x000fe200078e0a08 */
[----:B------:R-:W-:Y:S01]  /*b590*/  ISETP.GT.U32.AND P0, PT, R8, R14, PT ;  /* 0x0000000e0800720c */ /* 0x000fe20003f04070 */
[----:B------:R-:W-:Y:S01]  /*b5a0*/  @!P2 IMAD.MOV R5, RZ, RZ, -R5 ;  /* 0x000000ffff05a224 */ /* 0x000fe200078e0a05 */
[----:B------:R-:W-:Y:S01]  /*b5b0*/  STL [R1+0x190], R6 ;  /* 0x0001900601007387 */ /* 0x000fe20000100800 */
[----:B------:R-:W-:Y:S01]  /*b5c0*/  IMAD.HI.U32 R26, R20, R0, RZ ;  /* 0x00000000141a7227 */ /* 0x000fe200078e00ff */
[----:B------:R-:W-:Y:S02]  /*b5d0*/  ISETP.GT.U32.AND P2, PT, R8, R11, PT ;  /* 0x0000000b0800720c */ /* 0x000fe40003f44070 */
[----:B------:R0:W-:Y:S01]  /*b5e0*/  STL [R1+0x168], R5 ;  /* 0x0001680501007387 */ /* 0x0001e20000100800 */
[----:B------:R-:W-:-:S02]  /*b5f0*/  IMAD.MOV R25, RZ, RZ, -R25 ;  /* 0x000000ffff197224 */ /* 0x000fc400078e0a19 */
[----:B------:R-:W-:Y:S02]  /*b600*/  IMAD.MOV R26, RZ, RZ, -R26 ;  /* 0x000000ffff1a7224 */ /* 0x000fe400078e0a1a */
[C---:B------:R-:W-:Y:S02]  /*b610*/  IMAD R9, R8.reuse, R25, R24 ;  /* 0x0000001908097224 */ /* 0x040fe400078e0218 */
[----:B------:R-:W-:Y:S02]  /*b620*/  IMAD R0, R8, R26, R0 ;  /* 0x0000001a08007224 */ /* 0x000fe400078e0200 */
[----:B------:R-:W-:Y:S02]  /*b630*/  VIADD R24, R19, 0x98 ;  /* 0x0000009813187836 */ /* 0x000fe40000000000 */
[----:B0-----:R-:W-:Y:S02]  /*b640*/  IMAD.MOV.U32 R5, RZ, RZ, R16 ;  /* 0x000000ffff057224 */ /* 0x001fe400078e0010 */
[--C-:B------:R-:W-:Y:S01]  /*b650*/  @!P4 IMAD.IADD R10, R10, 0x1, -R8.reuse ;  /* 0x000000010a0ac824 */ /* 0x100fe200078e0a08 */
[----:B------:R-:W-:Y:S01]  /*b660*/  IABS R15, R24 ;  /* 0x00000018000f7213 */ /* 0x000fe20000000000 */
[----:B------:R-:W-:Y:S01]  /*b670*/  @!P5 IMAD.MOV R5, RZ, RZ, -R5 ;  /* 0x000000ffff05d224 */ /* 0x000fe200078e0a05 */
[----:B------:R-:W-:Y:S01]  /*b680*/  ISETP.GT.U32.AND P5, PT, R8, R9, PT ;  /* 0x000000090800720c */ /* 0x000fe20003fa4070 */
[--C-:B------:R-:W-:Y:S01]  /*b690*/  @!P0 IMAD.IADD R14, R14, 0x1, -R8.reuse ;  /* 0x000000010e0e8824 */ /* 0x100fe200078e0a08 */
[----:B------:R-:W-:Y:S01]  /*b6a0*/  ISETP.GT.U32.AND P4, PT, R8, R10, PT ;  /* 0x0000000a0800720c */ /* 0x000fe20003f84070 */
[----:B------:R-:W-:Y:S01]  /*b6b0*/  @!P1 IMAD.IADD R12, R12, 0x1, -R8 ;  /* 0x000000010c0c9824 */ /* 0x000fe200078e0a08 */
[----:B------:R-:W-:Y:S01]  /*b6c0*/  ISETP.GT.U32.AND P1, PT, R8, R0, PT ;  /* 0x000000000800720c */ /* 0x000fe20003f24070 */
[----:B------:R-:W-:Y:S01]  /*b6d0*/  IMAD.MOV.U32 R6, RZ, RZ, R14 ;  /* 0x000000ffff067224 */ /* 0x000fe200078e000e */
[----:B------:R-:W-:Y:S01]  /*b6e0*/  ISETP.GE.AND P0, PT, R21, RZ, PT ;  /* 0x000000ff1500720c */ /* 0x000fe20003f06270 */
[----:B------:R-:W-:Y:S01]  /*b6f0*/  IMAD.HI.U32 R16, R20, R15, RZ ;  /* 0x0000000f14107227 */ /* 0x000fe200078e00ff */
[----:B------:R0:W-:Y:S03]  /*b700*/  STL [R1+0x164], R5 ;  /* 0x0001640501007387 */ /* 0x0001e60000100800 */
[----:B------:R-:W-:Y:S01]  /*b710*/  @!P6 IMAD.MOV R6, RZ, RZ, -R6 ;  /* 0x000000ffff06e224 */ /* 0x000fe200078e0a06 */
[----:B------:R-:W-:Y:S01]  /*b720*/  ISETP.GE.AND P6, PT, R24, RZ, PT ;  /* 0x000000ff1800720c */ /* 0x000fe20003fc6270 */
[----:B------:R-:W-:-:S02]  /*b730*/  VIADD R23, R19, 0x96 ;  /* 0x0000009613177836 */ /* 0x000fc40000000000 */
[--C-:B------:R-:W-:Y:S01]  /*b740*/  @!P2 IMAD.IADD R11, R11, 0x1, -R8.reuse ;  /* 0x000000010b0ba824 */ /* 0x100fe200078e0a08 */
[----:B------:R-:W-:Y:S01]  /*b750*/  ISETP.GE.AND P2, PT, R22, RZ, PT ;  /* 0x000000ff1600720c */ /* 0x000fe20003f46270 */
[----:B------:R-:W-:Y:S01]  /*b760*/  @!P5 IMAD.IADD R9, R9, 0x1, -R8 ;  /* 0x000000010909d824 */ /* 0x000fe200078e0a08 */
[----:B------:R1:W-:Y:S01]  /*b770*/  STL [R1+0xc0], R6 ;  /* 0x0000c00601007387 */ /* 0x0003e20000100800 */
[----:B------:R-:W-:Y:S01]  /*b780*/  IMAD.MOV R16, RZ, RZ, -R16 ;  /* 0x000000ffff107224 */ /* 0x000fe200078e0a10 */
[----:B------:R-:W-:Y:S01]  /*b790*/  IABS R13, R23 ;  /* 0x00000017000d7213 */ /* 0x000fe20000000000 */
[----:B0-----:R-:W-:Y:S01]  /*b7a0*/  IMAD.MOV.U32 R5, RZ, RZ, R12 ;  /* 0x000000ffff057224 */ /* 0x001fe200078e000c */
[----:B------:R-:W-:Y:S01]  /*b7b0*/  ISETP.GE.AND P5, PT, R18, RZ, PT ;  /* 0x000000ff1200720c */ /* 0x000fe20003fa6270 */
[----:B------:R-:W-:Y:S01]  /*b7c0*/  @!P1 IMAD.IADD R0, R0, 0x1, -R8 ;  /* 0x0000000100009824 */ /* 0x000fe200078e0a08 */
[C---:B------:R-:W-:Y:S01]  /*b7d0*/  ISETP.GT.U32.AND P1, PT, R8.reuse, R9, PT ;  /* 0x000000090800720c */ /* 0x040fe20003f24070 */
[----:B------:R-:W-:-:S02]  /*b7e0*/  IMAD R12, R8, R16, R15 ;  /* 0x00000010080c7224 */ /* 0x000fc400078e020f */
[----:B------:R-:W-:Y:S01]  /*b7f0*/  @!P3 IMAD.MOV R5, RZ, RZ, -R5 ;  /* 0x000000ffff05b224 */ /* 0x000fe200078e0a05 */
[----:B------:R-:W-:Y:S01]  /*b800*/  ISETP.GT.U32.AND P3, PT, R8, R0, PT ;  /* 0x000000000800720c */ /* 0x000fe20003f64070 */
[----:B-1----:R-:W-:Y:S02]  /*b810*/  IMAD.MOV.U32 R6, RZ, RZ, R11 ;  /* 0x000000ffff067224 */ /* 0x002fe400078e000b */
[----:B------:R-:W-:Y:S01]  /*b820*/  @!P4 IMAD.IADD R10, R10, 0x1, -R8 ;  /* 0x000000010a0ac824 */ /* 0x000fe200078e0a08 */
[----:B------:R-:W-:Y:S01]  /*b830*/  ISETP.GE.AND P4, PT, R17, RZ, PT ;  /* 0x000000ff1100720c */ /* 0x000fe20003f86270 */
[----:B------:R-:W-:Y:S01]  /*b840*/  @!P0 IMAD.MOV R6, RZ, RZ, -R6 ;  /* 0x000000ffff068224 */ /* 0x000fe200078e0a06 */
[----:B------:R-:W-:Y:S01]  /*b850*/  ISETP.GT.U32.AND P0, PT, R8, R12, PT ;  /* 0x0000000c0800720c */ /* 0x000fe20003f04070 */
[----:B------:R-:W-:Y:S01]  /*b860*/  IMAD.HI.U32 R17, R20, R13, RZ ;  /* 0x0000000d14117227 */ /* 0x000fe200078e00ff */
[----:B------:R0:W-:Y:S03]  /*b870*/  STL [R1+0x80], R5 ;  /* 0x0000800501007387 */ /* 0x0001e60000100800 */
[----:B------:R-:W-:Y:S01]  /*b880*/  IMAD.MOV R14, RZ, RZ, -R17 ;  /* 0x000000ffff0e7224 */ /* 0x000fe200078e0a11 */
[----:B------:R-:W-:Y:S01]  /*b890*/  STL [R1+0x78], R6 ;  /* 0x0000780601007387 */ /* 0x000fe20000100800 */
[----:B------:R-:W-:Y:S01]  /*b8a0*/  @!P1 IMAD.IADD R9, R9, 0x1, -R8 ;  /* 0x0000000109099824 */ /* 0x000fe200078e0a08 */
[----:B------:R-:W-:Y:S01]  /*b8b0*/  ISETP.GE.AND P1, PT, R23, RZ, PT ;  /* 0x000000ff1700720c */ /* 0x000fe20003f26270 */
[----:B------:R-:W-:-:S02]  /*b8c0*/  IMAD R11, R8, R14, R13 ;  /* 0x0000000e080b7224 */ /* 0x000fc400078e020d */
[C---:B------:R-:W-:Y:S02]  /*b8d0*/  VIADD R13, R19.reuse, 0x92 ;  /* 0x00000092130d7836 */ /* 0x040fe40000000000 */
[----:B0-----:R-:W-:Y:S02]  /*b8e0*/  IMAD.MOV.U32 R5, RZ, RZ, R10 ;  /* 0x000000ffff057224 */ /* 0x001fe400078e000a */
        /* <DEDUP_REMOVED lines=8> */
[----:B------:R-:W-:Y:S01]  /*b970*/  ISETP.GE.AND P3, PT, R10, RZ, PT ;  /* 0x000000ff0a00720c */ /* 0x000fe20003f66270 */
[----:B------:R-:W-:Y:S01]  /*b980*/  IMAD.MOV.U32 R10, RZ, RZ, R14 ;  /* 0x000000ffff0a7224 */ /* 0x000fe200078e000e */
[----:B------:R-:W-:Y:S01]  /*b990*/  ISETP.GE.AND P0, PT, R13, RZ, PT ;  /* 0x000000ff0d00720c */ /* 0x000fe20003f06270 */
[----:B------:R-:W-:-:S02]  /*b9a0*/  VIADD R17, R19, 0x90 ;  /* 0x0000009013117836 */ /* 0x000fc40000000000 */
[----:B------:R-:W-:-:S04]  /*b9b0*/  IMAD.HI.U32 R13, R20, R10, RZ ;  /* 0x0000000a140d7227 */ /* 0x000fc800078e00ff */
[----:B0-----:R-:W-:Y:S02]  /*b9c0*/  IMAD.MOV.U32 R5, RZ, RZ, R9 ;  /* 0x000000ffff057224 */ /* 0x001fe400078e0009 */
[----:B------:R-:W-:-:S04]  /*b9d0*/  IMAD.HI.U32 R9, R20, R16, RZ ;  /* 0x0000001014097227 */ /* 0x000fc800078e00ff */
[----:B------:R-:W-:Y:S01]  /*b9e0*/  @!P4 IMAD.MOV R5, RZ, RZ, -R5 ;  /* 0x000000ffff05c224 */ /* 0x000fe200078e0a05 */
[C---:B------:R-:W-:Y:S01]  /*b9f0*/  ISETP.GT.U32.AND P4, PT, R8.reuse, R12, PT ;  /* 0x0000000c0800720c */ /* 0x040fe20003f84070 */
[----:B------:R-:W-:Y:S02]  /*ba00*/  @!P2 IMAD.IADD R11, R11, 0x1, -R8 ;  /* 0x000000010b0ba824 */ /* 0x000fe400078e0a08 */
[----:B------:R-:W-:Y:S01]  /*ba10*/  IMAD.MOV R9, RZ, RZ, -R9 ;  /* 0x000000ffff097224 */ /* 0x000fe200078e0a09 */
[----:B------:R0:W-:Y:S01]  /*ba20*/  STL [R1+0x140], R5 ;  /* 0x0001400501007387 */ /* 0x0001e20000100800 */
[C---:B------:R-:W-:Y:S01]  /*ba30*/  VIADD R15, R19.reuse, 0x8c ;  /* 0x0000008c130f7836 */ /* 0x040fe20000000000 */
[C---:B------:R-:W-:Y:S01]  /*ba40*/  ISETP.GT.U32.AND P2, PT, R8.reuse, R11, PT ;  /* 0x0000000b0800720c */ /* 0x040fe20003f44070 */
[----:B------:R-:W-:Y:S02]  /*ba50*/  IMAD R16, R8, R9, R16 ;  /* 0x0000000908107224 */ /* 0x000fe400078e0210 */
[----:B------:R-:W-:-:S02]  /*ba60*/  VIADD R9, R19, 0x8a ;  /* 0x0000008a13097836 */ /* 0x000fc40000000000 */
[----:B------:R-:W-:Y:S02]  /*ba70*/  VIADD R24, R19, 0x88 ;  /* 0x0000008813187836 */ /* 0x000fe40000000000 */
[----:B------:R-:W-:Y:S01]  /*ba80*/  @!P4 IMAD.IADD R12, R12, 0x1, -R8 ;  /* 0x000000010c0cc824 */ /* 0x000fe200078e0a08 */
[C---:B------:R-:W-:Y:S01]  /*ba90*/  ISETP.GT.U32.AND P4, PT, R8.reuse, R16, PT ;  /* 0x000000100800720c */ /* 0x040fe20003f84070 */
[----:B0-----:R-:W-:Y:S01]  /*baa0*/  IMAD.MOV.U32 R5, RZ, RZ, R0 ;  /* 0x000000ffff057224 */ /* 0x001fe200078e0000 */
[----:B------:R-:W-:Y:S01]  /*bab0*/  IABS R14, R9 ;  /* 0x00000009000e7213 */ /* 0x000fe20000000000 */
[----:B------:R-:W-:Y:S02]  /*bac0*/  IMAD.MOV R0, RZ, RZ, -R13 ;  /* 0x000000ffff007224 */ /* 0x000fe400078e0a0d */
[----:B------:R-:W-:Y:S02]  /*bad0*/  IMAD.MOV.U32 R6, RZ, RZ, R12 ;  /* 0x000000ffff067224 */ /* 0x000fe400078e000c */
[----:B------:R-:W-:-:S02]  /*bae0*/  IMAD R10, R8, R0, R10 ;  /* 0x00000000080a7224 */ /* 0x000fc400078e020a */
[----:B------:R-:W-:Y:S02]  /*baf0*/  @!P6 IMAD.MOV R6, RZ, RZ, -R6 ;  /* 0x000000ffff06e224 */ /* 0x000fe400078e0a06 */
[----:B------:R-:W-:Y:S01]  /*bb00*/  @!P5 IMAD.MOV R5, RZ, RZ, -R5 ;  /* 0x000000ffff05d224 */ /* 0x000fe200078e0a05 */
[----:B------:R-:W-:Y:S01]  /*bb10*/  ISETP.GT.U32.AND P6, PT, R8, R10, PT ;  /* 0x0000000a0800720c */ /* 0x000fe20003fc4070 */
[--C-:B------:R-:W-:Y:S01]  /*bb20*/  @!P2 IMAD.IADD R11, R11, 0x1, -R8.reuse ;  /* 0x000000010b0ba824 */ /* 0x100fe200078e0a08 */
[----:B------:R-:W-:Y:S01]  /*bb30*/  ISETP.GE.AND P5, PT, R17, RZ, PT ;  /* 0x000000ff1100720c */ /* 0x000fe20003fa6270 */
[----:B------:R-:W-:Y:S01]  /*bb40*/  @!P4 IMAD.IADD R16, R16, 0x1, -R8 ;  /* 0x000000011010c824 */ /* 0x000fe200078e0a08 */
[----:B------:R0:W-:Y:S01]  /*bb50*/  STL [R1+0x144], R5 ;  /* 0x0001440501007387 */ /* 0x0001e20000100800 */
[----:B------:R-:W-:Y:S01]  /*bb60*/  IABS R17, R17 ;  /* 0x0000001100117213 */ /* 0x000fe20000000000 */
[----:B------:R-:W-:Y:S02]  /*bb70*/  VIADD R13, R19, 0x8e ;  /* 0x0000008e130d7836 */ /* 0x000fe40000000000 */
[----:B------:R-:W-:Y:S01]  /*bb80*/  ISETP.GT.U32.AND P4, PT, R8, R16, PT ;  /* 0x000000100800720c */ /* 0x000fe20003f84070 */
[----:B------:R-:W-:Y:S01]  /*bb90*/  STL [R1+0x148], R6 ;  /* 0x0001480601007387 */ /* 0x000fe20000100800 */
[----:B------:R-:W-:Y:S01]  /*bba0*/  IMAD.HI.U32 R0, R20, R17, RZ ;  /* 0x0000001114007227 */ /* 0x000fe200078e00ff */
[----:B------:R-:W-:-:S02]  /*bbb0*/  ISETP.GE.AND P2, PT, R13, RZ, PT ;  /* 0x000000ff0d00720c */ /* 0x000fc40003f46270 */
[----:B------:R-:W-:Y:S01]  /*bbc0*/  IABS R13, R13 ;  /* 0x0000000d000d7213 */ /* 0x000fe20000000000 */
[----:B0-----:R-:W-:Y:S02]  /*bbd0*/  IMAD.MOV.U32 R5, RZ, RZ, R11 ;  /* 0x000000ffff057224 */ /* 0x001fe400078e000b */
[----:B------:R-:W-:Y:S02]  /*bbe0*/  @!P6 IMAD.IADD R10, R10, 0x1, -R8 ;  /* 0x000000010a0ae824 */ /* 0x000fe400078e0a08 */
[----:B------:R-:W-:Y:S01]  /*bbf0*/  @!P1 IMAD.MOV R5, RZ, RZ, -R5 ;  /* 0x000000ffff059224 */ /* 0x000fe200078e0a05 */
[----:B------:R-:W-:Y:S01]  /*bc00*/  ISETP.GE.AND P1, PT, R15, RZ, PT ;  /* 0x000000ff0f00720c */ /* 0x000fe20003f26270 */
[----:B------:R-:W-:Y:S01]  /*bc10*/  IMAD.MOV R12, RZ, RZ, -R0 ;  /* 0x000000ffff0c7224 */ /* 0x000fe200078e0a00 */
[----:B------:R-:W-:Y:S01]  /*bc20*/  IABS R15, R15 ;  /* 0x0000000f000f7213 */ /* 0x000fe20000000000 */
[----:B------:R-:W-:Y:S01]  /*bc30*/  IMAD.HI.U32 R0, R20, R13, RZ ;  /* 0x0000000d14007227 */ /* 0x000fe200078e00ff */
[----:B------:R-:W-:Y:S01]  /*bc40*/  ISETP.GT.U32.AND P6, PT, R8, R10, PT ;  /* 0x0000000a0800720c */ /* 0x000fe20003fc4070 */
[----:B------:R0:W-:Y:S02]  /*bc50*/  STL [R1+0x160], R5 ;  /* 0x0001600501007387 */ /* 0x0001e40000100800 */
[----:B------:R-:W-:-:S04]  /*bc60*/  IMAD.HI.U32 R11, R20, R15, RZ ;  /* 0x0000000f140b7227 */ /* 0x000fc800078e00ff */
[----:B------:R-:W-:Y:S02]  /*bc70*/  IMAD R17, R8, R12, R17 ;  /* 0x0000000c08117224 */ /* 0x000fe400078e0211 */
[----:B------:R-:W-:Y:S02]  /*bc80*/  IMAD.MOV R11, RZ, RZ, -R11 ;  /* 0x000000ffff0b7224 */ /* 0x000fe400078e0a0b */
[----:B------:R-:W-:Y:S01]  /*bc90*/  @!P4 IMAD.IADD R16, R16, 0x1, -R8 ;  /* 0x000000011010c824 */ /* 0x000fe200078e0a08 */
[C---:B------:R-:W-:Y:S01]  /*bca0*/  ISETP.GT.U32.AND P4, PT, R8.reuse, R17, PT ;  /* 0x000000110800720c */ /* 0x040fe20003f84070 */
[----:B------:R-:W-:Y:S02]  /*bcb0*/  IMAD.MOV R0, RZ, RZ, -R0 ;  /* 0x000000ffff007224 */ /* 0x000fe400078e0a00 */
[----:B------:R-:W-:Y:S02]  /*bcc0*/  IMAD R15, R8, R11, R15 ;  /* 0x0000000b080f7224 */ /* 0x000fe400078e020f */
[----:B------:R-:W-:-:S04]  /*bcd0*/  IMAD.HI.U32 R12, R20, R14, RZ ;  /* 0x0000000e140c7227 */ /* 0x000fc800078e00ff */
[----:B------:R-:W-:Y:S01]  /*bce0*/  IMAD R13, R8, R0, R13 ;  /* 0x00000000080d7224 */ /* 0x000fe200078e020d */
[----:B------:R-:W-:Y:S01]  /*bcf0*/  IABS R0, R24 ;  /* 0x0000001800007213 */ /* 0x000fe20000000000 */
[----:B0-----:R-:W-:Y:S02]  /*bd00*/  IMAD.MOV.U32 R5, RZ, RZ, R16 ;  /* 0x000000ffff057224 */ /* 0x001fe400078e0010 */
[----:B------:R-:W-:Y:S01]  /*bd10*/  @!P6 IMAD.IADD R10, R10, 0x1, -R8 ;  /* 0x000000010a0ae824 */ /* 0x000fe200078e0a08 */
[C---:B------:R-:W-:Y:S01]  /*bd20*/  ISETP.GT.U32.AND P6, PT, R8.reuse, R15, PT ;  /* 0x0000000f0800720c */ /* 0x040fe20003fc4070 */
[----:B------:R-:W-:Y:S02]  /*bd30*/  IMAD.MOV R12, RZ, RZ, -R12 ;  /* 0x000000ffff0c7224 */ /* 0x000fe400078e0a0c */
[----:B------:R-:W-:Y:S01]  /*bd40*/  @!P3 IMAD.MOV R5, RZ, RZ, -R5 ;  /* 0x000000ffff05b224 */ /* 0x000fe200078e0a05 */
[C---:B------:R-:W-:Y:S01]  /*bd50*/  ISETP.GT.U32.AND P3, PT, R8.reuse, R13, PT ;  /* 0x0000000d0800720c */ /* 0x040fe20003f64070 */
[----:B------:R-:W-:-:S02]  /*bd60*/  IMAD R14, R8, R12, R14 ;  /* 0x0000000c080e7224 */ /* 0x000fc400078e020e */
[----:B------:R-:W-:Y:S01]  /*bd70*/  @!P4 IMAD.IADD R17, R17, 0x1, -R8 ;  /* 0x000000011111c824 */ /* 0x000fe200078e0a08 */
[----:B------:R0:W-:Y:S01]  /*bd80*/  STL [R1+0x150], R5 ;  /* 0x0001500501007387 */ /* 0x0001e20000100800 */
[----:B------:R-:W-:Y:S01]  /*bd90*/  VIADD R21, R19, 0x86 ;  /* 0x0000008613157836 */ /* 0x000fe20000000000 */
[----:B------:R-:W-:Y:S01]  /*bda0*/  ISETP.GT.U32.AND P4, PT, R8, R14, PT ;  /* 0x0000000e0800720c */ /* 0x000fe20003f84070 */
[----:B------:R-:W-:-:S03]  /*bdb0*/  IMAD.HI.U32 R11, R20, R0, RZ ;  /* 0x00000000140b7227 */ /* 0x000fc600078e00ff */
[----:B------:R-:W-:Y:S01]  /*bdc0*/  IABS R16, R21 ;  /* 0x0000001500107213 */ /* 0x000fe20000000000 */
[--C-:B------:R-:W-:Y:S02]  /*bdd0*/  @!P6 IMAD.IADD R15, R15, 0x1, -R8.reuse ;  /* 0x000000010f0fe824 */ /* 0x100fe400078e0a08 */
[----:B------:R-:W-:Y:S01]  /*bde0*/  @!P3 IMAD.IADD R13, R13, 0x1, -R8 ;  /* 0x000000010d0db824 */ /* 0x000fe200078e0a08 */
[----:B------:R-:W-:Y:S01]  /*bdf0*/  ISETP.GT.U32.AND P3, PT, R8, R17, PT ;  /* 0x000000110800720c */ /* 0x000fe20003f64070 */
[----:B0-----:R-:W-:Y:S02]  /*be00*/  IMAD.MOV.U32 R5, RZ, RZ, R10 ;  /* 0x000000ffff057224 */ /* 0x001fe400078e000a */
[----:B------:R-:W-:Y:S01]  /*be10*/  IMAD.HI.U32 R10, R20, R16, RZ ;  /* 0x00000010140a7227 */ /* 0x000fe200078e00ff */
[----:B------:R-:W-:-:S03]  /*be20*/  ISETP.GT.U32.AND P6, PT, R8, R13, PT ;  /* 0x0000000d0800720c */ /* 0x000fc60003fc4070 */
[----:B------:R-:W-:Y:S01]  /*be30*/  @!P0 IMAD.MOV R5, RZ, RZ, -R5 ;  /* 0x000000ffff058224 */ /* 0x000fe200078e0a05 */
[----:B------:R-:W-:Y:S01]  /*be40*/  ISETP.GT.U32.AND P0, PT, R8, R15, PT ;  /* 0x0000000f0800720c */ /* 0x000fe20003f04070 */
[----:B------:R-:W-:Y:S02]  /*be50*/  @!P4 IMAD.IADD R14, R14, 0x1, -R8 ;  /* 0x000000010e0ec824 */ /* 0x000fe400078e0a08 */
[----:B------:R-:W-:Y:S01]  /*be60*/  IMAD.MOV R11, RZ, RZ, -R11 ;  /* 0x000000ffff0b7224 */ /* 0x000fe200078e0a0b */
[----:B------:R0:W-:Y:S01]  /*be70*/  STL [R1+0x14c], R5 ;  /* 0x00014c0501007387 */ /* 0x0001e20000100800 */
[----:B------:R-:W-:Y:S01]  /*be80*/  IMAD.MOV R10, RZ, RZ, -R10 ;  /* 0x000000ffff0a7224 */ /* 0x000fe200078e0a0a */
[C---:B------:R-:W-:Y:S01]  /*be90*/  ISETP.GT.U32.AND P4, PT, R8.reuse, R14, PT ;  /* 0x0000000e0800720c */ /* 0x040fe20003f84070 */
[C---:B------:R-:W-:Y:S02]  /*bea0*/  IMAD R0, R8.reuse, R11, R0 ;  /* 0x0000000b08007224 */ /* 0x040fe400078e0200 */
[----:B------:R-:W-:-:S02]  /*beb0*/  IMAD R16, R8, R10, R16 ;  /* 0x0000000a08107224 */ /* 0x000fc400078e0210 */
[--C-:B------:R-:W-:Y:S01]  /*bec0*/  @!P3 IMAD.IADD R17, R17, 0x1, -R8.reuse ;  /* 0x000000011111b824 */ /* 0x100fe200078e0a08 */
[C---:B------:R-:W-:Y:S01]  /*bed0*/  ISETP.GT.U32.AND P3, PT, R8.reuse, R0, PT ;  /* 0x000000000800720c */ /* 0x040fe20003f64070 */
[--C-:B------:R-:W-:Y:S01]  /*bee0*/  @!P0 IMAD.IADD R15, R15, 0x1, -R8.reuse ;  /* 0x000000010f0f8824 */ /* 0x100fe200078e0a08 */
[----:B------:R-:W-:Y:S01]  /*bef0*/  ISETP.GT.U32.AND P0, PT, R8, R16, PT ;  /* 0x000000100800720c */ /* 0x000fe20003f04070 */
[C---:B------:R-:W-:Y:S02]  /*bf00*/  VIADD R11, R19.reuse, 0x82 ;  /* 0x00000082130b7836 */ /* 0x040fe40000000000 */
[----:B------:R-:W-:Y:S02]  /*bf10*/  VIADD R10, R19, 0x80 ;  /* 0x00000080130a7836 */ /* 0x000fe40000000000 */
[--C-:B------:R-:W-:Y:S01]  /*bf20*/  @!P6 IMAD.IADD R13, R13, 0x1, -R8.reuse ;  /* 0x000000010d0de824 */ /* 0x100fe200078e0a08 */
[----:B------:R-:W-:Y:S01]  /*bf30*/  IABS R22, R11 ;  /* 0x0000000b00167213 */ /* 0x000fe20000000000 */
[----:B------:R-:W-:Y:S01]  /*bf40*/  VIADD R12, R19, 0x84 ;  /* 0x00000084130c7836 */ /* 0x000fe20000000000 */
[----:B------:R-:W-:Y:S01]  /*bf50*/  ISETP.GE.AND P6, PT, R9, RZ, PT ;  /* 0x000000ff0900720c */ /* 0x000fe20003fc6270 */
[----:B------:R-:W-:Y:S01]  /*bf60*/  @!P4 IMAD.IADD R14, R14, 0x1, -R8 ;  /* 0x000000010e0ec824 */ /* 0x000fe200078e0a08 */
[----:B------:R-:W-:Y:S01]  /*bf70*/  ISETP.GE.AND P4, PT, R24, RZ, PT ;  /* 0x000000ff1800720c */ /* 0x000fe20003f86270 */
[----:B------:R-:W-:Y:S01]  /*bf80*/  IMAD.MOV.U32 R6, RZ, RZ, R17 ;  /* 0x000000ffff067224 */ /* 0x000fe200078e0011 */
[----:B------:R-:W-:Y:S01]  /*bf90*/  IABS R24, R10 ;  /* 0x0000000a00187213 */ /* 0x000fe20000000000 */
[----:B0-----:R-:W-:Y:S01]  /*bfa0*/  IMAD.MOV.U32 R5, RZ, RZ, R13 ;  /* 0x000000ffff057224 */ /* 0x001fe200078e000d */
[----:B------:R-:W-:Y:S01]  /*bfb0*/  IABS R23, R12 ;  /* 0x0000000c00177213 */ /* 0x000fe20000000000 */
[----:B------:R-:W-:-:S04]  /*bfc0*/  IMAD.HI.U32 R9, R20, R22, RZ ;  /* 0x0000001614097227 */ /* 0x000fc800078e00ff */
[--C-:B------:R-:W-:Y:S01]  /*bfd0*/  @!P3 IMAD.IADD R0, R0, 0x1, -R8.reuse ;  /* 0x000000010000b824 */ /* 0x100fe200078e0a08 */
[----:B------:R-:W-:Y:S01]  /*bfe0*/  ISETP.GE.AND P3, PT, R21, RZ, PT ;  /* 0x000000ff1500720c */ /* 0x000fe20003f66270 */
[----:B------:R-:W-:Y:S02]  /*bff0*/  @!P0 IMAD.IADD R16, R16, 0x1, -R8 ;  /* 0x0000000110108824 */ /* 0x000fe400078e0a08 */
[----:B------:R-:W-:Y:S01]  /*c000*/  @!P5 IMAD.MOV R6, RZ, RZ, -R6 ;  /* 0x000000ffff06d224 */ /* 0x000fe200078e0a06 */
[C---:B------:R-:W-:Y:S01]  /*c010*/  ISETP.GT.U32.AND P0, PT, R8.reuse, R0, PT ;  /* 0x000000000800720c */ /* 0x040fe20003f04070 */
[----:B------:R-:W-:Y:S02]  /*c020*/  IMAD.MOV.U32 R21, RZ, RZ, R24 ;  /* 0x000000ffff157224 */ /* 0x000fe400078e0018 */
[----:B------:R-:W-:Y:S01]  /*c030*/  @!P2 IMAD.MOV R5, RZ, RZ, -R5 ;  /* 0x000000ffff05a224 */ /* 0x000fe200078e0a05 */
[----:B------:R-:W-:Y:S01]  /*c040*/  ISETP.GT.U32.AND P2, PT, R8, R16, PT ;  /* 0x000000100800720c */ /* 0x000fe20003f44070 */
[----:B------:R-:W-:Y:S01]  /*c050*/  IMAD.MOV R9, RZ, RZ, -R9 ;  /* 0x000000ffff097224 */ /* 0x000fe200078e0a09 */
[----:B------:R-:W-:Y:S01]  /*c060*/  STL [R1+0x128], R6 ;  /* 0x0001280601007387 */ /* 0x000fe20000100800 */
[----:B------:R-:W-:-:S03]  /*c070*/  IMAD.HI.U32 R18, R20, R23, RZ ;  /* 0x0000001714127227 */ /* 0x000fc600078e00ff */
[----:B------:R0:W-:Y:S01]  /*c080*/  STL [R1+0x12c], R5 ;  /* 0x00012c0501007387 */ /* 0x0001e20000100800 */
[----:B------:R-:W-:-:S04]  /*c090*/  IMAD.HI.U32 R17, R20, R21, RZ ;  /* 0x0000001514117227 */ /* 0x000fc800078e00ff */
[C---:B------:R-:W-:Y:S02]  /*c0a0*/  IMAD R22, R8.reuse, R9, R22 ;  /* 0x0000000908167224 */ /* 0x040fe400078e0216 */
[----:B------:R-:W-:Y:S02]  /*c0b0*/  IMAD.MOV R18, RZ, RZ, -R18 ;  /* 0x000000ffff127224 */ /* 0x000fe400078e0a12 */
[----:B------:R-:W-:Y:S02]  /*c0c0*/  IMAD.MOV R13, RZ, RZ, -R17 ;  /* 0x000000ffff0d7224 */ /* 0x000fe400078e0a11 */
[----:B0-----:R-:W-:Y:S02]  /*c0d0*/  IMAD.MOV.U32 R5, RZ, RZ, R14 ;  /* 0x000000ffff057224 */ /* 0x001fe400078e000e */
[C---:B------:R-:W-:Y:S02]  /*c0e0*/  IMAD R23, R8.reuse, R18, R23 ;  /* 0x0000001208177224 */ /* 0x040fe400078e0217 */
[----:B------:R-:W-:Y:S01]  /*c0f0*/  @!P6 IMAD.MOV R5, RZ, RZ, -R5 ;  /* 0x000000ffff05e224 */ /* 0x000fe200078e0a05 */
[C---:B------:R-:W-:Y:S01]  /*c100*/  ISETP.GT.U32.AND P6, PT, R8.reuse, R22, PT ;  /* 0x000000160800720c */ /* 0x040fe20003fc4070 */
[C---:B------:R-:W-:Y:S01]  /*c110*/  IMAD R21, R8.reuse, R13, R21 ;  /* 0x0000000d08157224 */ /* 0x040fe200078e0215 */
[----:B------:R-:W-:Y:S01]  /*c120*/  ISETP.GT.U32.AND P5, PT, R8, R23, PT ;  /* 0x000000170800720c */ /* 0x000fe20003fa4070 */
[----:B------:R-:W-:-:S02]  /*c130*/  IMAD.MOV.U32 R6, RZ, RZ, R15 ;  /* 0x000000ffff067224 */ /* 0x000fc400078e000f */
[----:B------:R-:W-:Y:S01]  /*c140*/  @!P2 IMAD.IADD R16, R16, 0x1, -R8 ;  /* 0x000000011010a824 */ /* 0x000fe200078e0a08 */
[----:B------:R-:W-:Y:S01]  /*c150*/  ISETP.GT.U32.AND P2, PT, R8, R21, PT ;  /* 0x000000150800720c */ /* 0x000fe20003f44070 */
[----:B------:R-:W-:Y:S01]  /*c160*/  @!P1 IMAD.MOV R6, RZ, RZ, -R6 ;  /* 0x000000ffff069224 */ /* 0x000fe200078e0a06 */
[----:B------:R-:W-:Y:S01]  /*c170*/  ISETP.GE.AND P1, PT, R12, RZ, PT ;  /* 0x000000ff0c00720c */ /* 0x000fe20003f26270 */
[--C-:B------:R-:W-:Y:S01]  /*c180*/  @!P0 IMAD.IADD R0, R0, 0x1, -R8.reuse ;  /* 0x0000000100008824 */ /* 0x100fe200078e0a08 */
[----:B------:R-:W-:Y:S01]  /*c190*/  ISETP.GE.AND P0, PT, R11, RZ, PT ;  /* 0x000000ff0b00720c */ /* 0x000fe20003f06270 */
[----:B------:R-:W-:Y:S01]  /*c1a0*/  VIADD R11, R19, 0x7c ;  /* 0x0000007c130b7836 */ /* 0x000fe20000000000 */
[----:B------:R-:W-:Y:S01]  /*c1b0*/  STL [R1+0x130], R6 ;  /* 0x0001300601007387 */ /* 0x000fe20000100800 */
[--C-:B------:R-:W-:Y:S02]  /*c1c0*/  @!P6 IMAD.IADD R22, R22, 0x1, -R8.reuse ;  /* 0x000000011616e824 */ /* 0x100fe400078e0a08 */
[--C-:B------:R-:W-:Y:S01]  /*c1d0*/  @!P5 IMAD.IADD R23, R23, 0x1, -R8.reuse ;  /* 0x000000011717d824 */ /* 0x100fe200078e0a08 */
[----:B------:R0:W-:Y:S01]  /*c1e0*/  STL [R1+0x134], R5 ;  /* 0x0001340501007387 */ /* 0x0001e20000100800 */
[----:B------:R-:W-:Y:S01]  /*c1f0*/  ISETP.GE.AND P5, PT, R10, RZ, PT ;  /* 0x000000ff0a00720c */ /* 0x000fe20003fa6270 */
[----:B------:R-:W-:Y:S01]  /*c200*/  VIADD R9, R19, 0x7e ;  /* 0x0000007e13097836 */ /* 0x000fe20000000000 */
[----:B------:R-:W-:Y:S01]  /*c210*/  IABS R10, R11 ;  /* 0x0000000b000a7213 */ /* 0x000fe20000000000 */
[----:B------:R-:W-:Y:S01]  /*c220*/  @!P2 IMAD.IADD R21, R21, 0x1, -R8 ;  /* 0x000000011515a824 */ /* 0x000fe200078e0a08 */
[----:B------:R-:W-:Y:S01]  /*c230*/  ISETP.GT.U32.AND P6, PT, R8, R23, PT ;  /* 0x000000170800720c */ /* 0x000fe20003fc4070 */
[----:B------:R-:W-:Y:S01]  /*c240*/  VIADD R12, R19, 0x7a ;  /* 0x0000007a130c7836 */ /* 0x000fe20000000000 */
[----:B------:R-:W-:Y:S01]  /*c250*/  IABS R15, R9 ;  /* 0x00000009000f7213 */ /* 0x000fe20000000000 */
[----:B------:R-:W-:Y:S01]  /*c260*/  IMAD.HI.U32 R13, R20, R10, RZ ;  /* 0x0000000a140d7227 */ /* 0x000fe200078e00ff */
[----:B------:R-:W-:-:S02]  /*c270*/  ISETP.GT.U32.AND P2, PT, R8, R21, PT ;  /* 0x000000150800720c */ /* 0x000fc40003f44070 */
[----:B------:R-:W-:Y:S01]  /*c280*/  IABS R18, R12 ;  /* 0x0000000c00127213 */ /* 0x000fe20000000000 */
[----:B0-----:R-:W-:Y:S02]  /*c290*/  IMAD.MOV.U32 R5, RZ, RZ, R0 ;  /* 0x000000ffff057224 */ /* 0x001fe400078e0000 */
[----:B------:R-:W-:Y:S02]  /*c2a0*/  IMAD.MOV R13, RZ, RZ, -R13 ;  /* 0x000000ffff0d7224 */ /* 0x000fe400078e0a0d */
[----:B------:R-:W-:Y:S01]  /*c2b0*/  @!P4 IMAD.MOV R5, RZ, RZ, -R5 ;  /* 0x000000ffff05c224 */ /* 0x000fe200078e0a05 */
[----:B------:R-:W-:Y:S01]  /*c2c0*/  ISETP.GT.U32.AND P4, PT, R8, R22, PT ;  /* 0x000000160800720c */ /* 0x000fe20003f84070 */
[----:B------:R-:W-:-:S03]  /*c2d0*/  IMAD.HI.U32 R14, R20, R15, RZ ;  /* 0x0000000f140e7227 */ /* 0x000fc600078e00ff */
[----:B------:R0:W-:Y:S01]  /*c2e0*/  STL [R1+0x138], R5 ;  /* 0x0001380501007387 */ /* 0x0001e20000100800 */
[----:B------:R-:W-:Y:S02]  /*c2f0*/  IMAD.MOV R14, RZ, RZ, -R14 ;  /* 0x000000ffff0e7224 */ /* 0x000fe400078e0a0e */
[--C-:B------:R-:W-:Y:S02]  /*c300*/  @!P2 IMAD.IADD R21, R21, 0x1, -R8.reuse ;  /* 0x000000011515a824 */ /* 0x100fe400078e0a08 */
[----:B------:R-:W-:Y:S02]  /*c310*/  IMAD R15, R8, R14, R15 ;  /* 0x0000000e080f7224 */ /* 0x000fe400078e020f */
[--C-:B------:R-:W-:Y:S02]  /*c320*/  @!P6 IMAD.IADD R23, R23, 0x1, -R8.reuse ;  /* 0x000000011717e824 */ /* 0x100fe400078e0a08 */
[----:B------:R-:W-:Y:S01]  /*c330*/  @!P4 IMAD.IADD R22, R22, 0x1, -R8 ;  /* 0x000000011616c824 */ /* 0x000fe200078e0a08 */
[----:B------:R-:W-:Y:S01]  /*c340*/  ISETP.GE.AND P4, PT, R9, RZ, PT ;  /* 0x000000ff0900720c */ /* 0x000fe20003f86270 */
[C---:B------:R-:W-:Y:S01]  /*c350*/  IMAD R9, R8.reuse, R13, R10 ;  /* 0x0000000d08097224 */ /* 0x040fe200078e020a */
[----:B------:R-:W-:Y:S01]  /*c360*/  ISETP.GT.U32.AND P6, PT, R8, R15, PT ;  /* 0x0000000f0800720c */ /* 0x000fe20003fc4070 */
[----:B------:R-:W-:-:S02]  /*c370*/  VIADD R13, R19, 0x76 ;  /* 0x00000076130d7836 */ /* 0x000fc40000000000 */
[----:B------:R-:W-:Y:S01]  /*c380*/  IMAD.MOV.U32 R6, RZ, RZ, R16 ;  /* 0x000000ffff067224 */ /* 0x000fe200078e0010 */
[----:B------:R-:W-:Y:S01]  /*c390*/  ISETP.GT.U32.AND P2, PT, R8, R9, PT ;  /* 0x000000090800720c */ /* 0x000fe20003f44070 */
[----:B0-----:R-:W-:Y:S01]  /*c3a0*/  IMAD.MOV.U32 R5, RZ, RZ, R23 ;  /* 0x000000ffff057224 */ /* 0x001fe200078e0017 */
[----:B------:R-:W-:Y:S01]  /*c3b0*/  IABS R17, R13 ;  /* 0x0000000d00117213 */ /* 0x000fe20000000000 */
[----:B------:R-:W-:Y:S02]  /*c3c0*/  @!P3 IMAD.MOV R6, RZ, RZ, -R6 ;  /* 0x000000ffff06b224 */ /* 0x000fe400078e0a06 */
[----:B------:R-:W-:Y:S02]  /*c3d0*/  VIADD R0, R19, 0x78 ;  /* 0x0000007813007836 */ /* 0x000fe40000000000 */
[----:B------:R-:W-:Y:S01]  /*c3e0*/  IMAD.HI.U32 R16, R20, R17, RZ ;  /* 0x0000001114107227 */ /* 0x000fe200078e00ff */
[----:B------:R0:W-:Y:S02]  /*c3f0*/  STL [R1+0x70], R6 ;  /* 0x0000700601007387 */ /* 0x0001e40000100800 */
[----:B------:R-:W-:Y:S01]  /*c400*/  IABS R14, R0 ;  /* 0x00000000000e7213 */ /* 0x000fe20000000000 */
[--C-:B------:R-:W-:Y:S01]  /*c410*/  @!P6 IMAD.IADD R15, R15, 0x1, -R8.reuse ;  /* 0x000000010f0fe824 */ /* 0x100fe200078e0a08 */
[----:B------:R-:W-:Y:S01]  /*c420*/  ISETP.GE.AND P6, PT, R11, RZ, PT ;  /* 0x000000ff0b00720c */ /* 0x000fe20003fc6270 */
[----:B------:R-:W-:-:S02]  /*c430*/  @!P2 IMAD.IADD R9, R9, 0x1, -R8 ;  /* 0x000000010909a824 */ /* 0x000fc400078e0a08 */
[----:B------:R-:W-:Y:S01]  /*c440*/  IMAD.HI.U32 R24, R20, R18, RZ ;  /* 0x0000001214187227 */ /* 0x000fe200078e00ff */
[C---:B------:R-:W-:Y:S02]  /*c450*/  ISETP.GT.U32.AND P2, PT, R8.reuse, R15, PT ;  /* 0x0000000f0800720c */ /* 0x040fe40003f44070 */
[C---:B------:R-:W-:Y:S01]  /*c460*/  ISETP.GT.U32.AND P3, PT, R8.reuse, R9, PT ;  /* 0x000000090800720c */ /* 0x040fe20003f64070 */
[----:B------:R-:W-:Y:S02]  /*c470*/  IMAD.MOV R16, RZ, RZ, -R16 ;  /* 0x000000ffff107224 */ /* 0x000fe400078e0a10 */
[----:B------:R-:W-:Y:S02]  /*c480*/  @!P1 IMAD.MOV R5, RZ, RZ, -R5 ;  /* 0x000000ffff059224 */ /* 0x000fe400078e0a05 */
[----:B------:R-:W-:Y:S02]  /*c490*/  IMAD.MOV R24, RZ, RZ, -R24 ;  /* 0x000000ffff187224 */ /* 0x000fe400078e0a18 */
[----:B------:R-:W-:Y:S01]  /*c4a0*/  IMAD R17, R8, R16, R17 ;  /* 0x0000001008117224 */ /* 0x000fe200078e0211 */
[----:B------:R1:W-:Y:S01]  /*c4b0*/  STL [R1+0x68], R5 ;  /* 0x0000680501007387 */ /* 0x0003e20000100800 */
[----:B0-----:R-:W-:-:S02]  /*c4c0*/  IMAD.MOV.U32 R6, RZ, RZ, R22 ;  /* 0x000000ffff067224 */ /* 0x001fc400078e0016 */
[C---:B------:R-:W-:Y:S02]  /*c4d0*/  IMAD R18, R8.reuse, R24, R18 ;  /* 0x0000001808127224 */ /* 0x040fe400078e0212 */
[----:B------:R-:W-:Y:S01]  /*c4e0*/  @!P3 IMAD.IADD R9, R9, 0x1, -R8 ;  /* 0x000000010909b824 */ /* 0x000fe200078e0a08 */
[----:B------:R-:W-:Y:S01]  /*c4f0*/  ISETP.GT.U32.AND P3, PT, R8, R17, PT ;  /* 0x000000110800720c */ /* 0x000fe20003f64070 */
[----:B------:R-:W-:Y:S01]  /*c500*/  IMAD.HI.U32 R10, R20, R14, RZ ;  /* 0x0000000e140a7227 */ /* 0x000fe200078e00ff */
[----:B------:R-:W-:-:S03]  /*c510*/  ISETP.GT.U32.AND P1, PT, R8, R18, PT ;  /* 0x000000120800720c */ /* 0x000fc60003f24070 */
[----:B-1----:R-:W-:Y:S02]  /*c520*/  IMAD.MOV.U32 R5, RZ, RZ, R21 ;  /* 0x000000ffff057224 */ /* 0x002fe400078e0015 */
[----:B------:R-:W-:Y:S01]  /*c530*/  @!P0 IMAD.MOV R6, RZ, RZ, -R6 ;  /* 0x000000ffff068224 */ /* 0x000fe200078e0a06 */
[----:B------:R-:W-:Y:S01]  /*c540*/  ISETP.GE.AND P0, PT, R12, RZ, PT ;  /* 0x000000ff0c00720c */ /* 0x000fe20003f06270 */
[----:B------:R-:W-:Y:S02]  /*c550*/  @!P5 IMAD.MOV R5, RZ, RZ, -R5 ;  /* 0x000000ffff05d224 */ /* 0x000fe400078e0a05 */
[----:B------:R-:W-:Y:S01]  /*c560*/  IMAD.MOV R10, RZ, RZ, -R10 ;  /* 0x000000ffff0a7224 */ /* 0x000fe200078e0a0a */
[----:B------:R-:W-:Y:S01]  /*c570*/  STL [R1+0x60], R6 ;  /* 0x0000600601007387 */ /* 0x000fe20000100800 */
[----:B------:R-:W-:Y:S01]  /*c580*/  @!P2 IMAD.IADD R15, R15, 0x1, -R8 ;  /* 0x000000010f0fa824 */ /* 0x000fe200078e0a08 */
[----:B------:R-:W-:Y:S01]  /*c590*/  ISETP.GE.AND P2, PT, R0, RZ, PT ;  /* 0x000000ff0000720c */ /* 0x000fe20003f46270 */
[----:B------:R-:W-:Y:S01]  /*c5a0*/  IMAD R14, R8, R10, R14 ;  /* 0x0000000a080e7224 */ /* 0x000fe200078e020e */
[----:B------:R0:W-:Y:S01]  /*c5b0*/  STL [R1+0x118], R5 ;  /* 0x0001180501007387 */ /* 0x0001e20000100800 */
[----:B------:R-:W-:-:S02]  /*c5c0*/  VIADD R0, R19, 0x72 ;  /* 0x0000007213007836 */ /* 0x000fc40000000000 */
[--C-:B------:R-:W-:Y:S01]  /*c5d0*/  @!P3 IMAD.IADD R17, R17, 0x1, -R8.reuse ;  /* 0x000000011111b824 */ /* 0x100fe200078e0a08 */
[----:B------:R-:W-:Y:S01]  /*c5e0*/  ISETP.GT.U32.AND P5, PT, R8, R14, PT ;  /* 0x0000000e0800720c */ /* 0x000fe20003fa4070 */
[C---:B------:R-:W-:Y:S01]  /*c5f0*/  VIADD R11, R19.reuse, 0x74 ;  /* 0x00000074130b7836 */ /* 0x040fe20000000000 */
[----:B------:R-:W-:Y:S01]  /*c600*/  IABS R16, R0 ;  /* 0x0000000000107213 */ /* 0x000fe20000000000 */
[----:B------:R-:W-:Y:S01]  /*c610*/  @!P1 IMAD.IADD R18, R18, 0x1, -R8 ;  /* 0x0000000112129824 */ /* 0x000fe200078e0a08 */
[----:B------:R-:W-:Y:S01]  /*c620*/  ISETP.GT.U32.AND P3, PT, R8, R17, PT ;  /* 0x000000110800720c */ /* 0x000fe20003f64070 */
[----:B------:R-:W-:Y:S01]  /*c630*/  VIADD R22, R19, 0x4c ;  /* 0x0000004c13167836 */ /* 0x000fe20000000000 */
[----:B------:R-:W-:Y:S01]  /*c640*/  IABS R10, R11 ;  /* 0x0000000b000a7213 */ /* 0x000fe20000000000 */
[----:B0-----:R-:W-:Y:S01]  /*c650*/  IMAD.MOV.U32 R5, RZ, RZ, R15 ;  /* 0x000000ffff057224 */ /* 0x001fe200078e000f */
[----:B------:R-:W-:Y:S01]  /*c660*/  ISETP.GE.AND P1, PT, R13, RZ, PT ;  /* 0x000000ff0d00720c */ /* 0x000fe20003f26270 */
[----:B------:R-:W-:-:S02]  /*c670*/  VIADD R13, R19, 0x70 ;  /* 0x00000070130d7836 */ /* 0x000fc40000000000 */
[----:B------:R-:W-:Y:S01]  /*c680*/  @!P4 IMAD.MOV R5, RZ, RZ, -R5 ;  /* 0x000000ffff05c224 */ /* 0x000fe200078e0a05 */
[----:B------:R-:W-:Y:S01]  /*c690*/  ISETP.GT.U32.AND P4, PT, R8, R18, PT ;  /* 0x000000120800720c */ /* 0x000fe20003f84070 */
[----:B------:R-:W-:Y:S01]  /*c6a0*/  IMAD.HI.U32 R12, R20, R10, RZ ;  /* 0x0000000a140c7227 */ /* 0x000fe200078e00ff */
[----:B------:R-:W-:Y:S02]  /*c6b0*/  IABS R15, R13 ;  /* 0x0000000d000f7213 */ /* 0x000fe40000000000 */
[----:B------:R0:W-:Y:S01]  /*c6c0*/  STL [R1+0x11c], R5 ;  /* 0x00011c0501007387 */ /* 0x0001e20000100800 */
[----:B------:R-:W-:Y:S02]  /*c6d0*/  @!P5 IMAD.IADD R14, R14, 0x1, -R8 ;  /* 0x000000010e0ed824 */ /* 0x000fe400078e0a08 */
[----:B------:R-:W-:Y:S02]  /*c6e0*/  IMAD.MOV R12, RZ, RZ, -R12 ;  /* 0x000000ffff0c7224 */ /* 0x000fe400078e0a0c */
[----:B------:R-:W-:Y:S01]  /*c6f0*/  @!P3 IMAD.IADD R17, R17, 0x1, -R8 ;  /* 0x000000011111b824 */ /* 0x000fe200078e0a08 */
[C---:B------:R-:W-:Y:S01]  /*c700*/  ISETP.GT.U32.AND P5, PT, R8.reuse, R14, PT ;  /* 0x0000000e0800720c */ /* 0x040fe20003fa4070 */
[----:B------:R-:W-:-:S02]  /*c710*/  IMAD R10, R8, R12, R10 ;  /* 0x0000000c080a7224 */ /* 0x000fc400078e020a */
[----:B------:R-:W-:Y:S02]  /*c720*/  @!P4 IMAD.IADD R18, R18, 0x1, -R8 ;  /* 0x000000011212c824 */ /* 0x000fe400078e0a08 */
[----:B0-----:R-:W-:Y:S01]  /*c730*/  IMAD.MOV.U32 R5, RZ, RZ, R9 ;  /* 0x000000ffff057224 */ /* 0x001fe200078e0009 */
[----:B------:R-:W-:Y:S01]  /*c740*/  ISETP.GT.U32.AND P4, PT, R8, R10, PT ;  /* 0x0000000a0800720c */ /* 0x000fe20003f84070 */
[----:B------:R-:W-:-:S04]  /*c750*/  IMAD.HI.U32 R9, R20, R16, RZ ;  /* 0x0000001014097227 */ /* 0x000fc800078e00ff */
[----:B------:R-:W-:Y:S02]  /*c760*/  IMAD.MOV R9, RZ, RZ, -R9 ;  /* 0x000000ffff097224 */ /* 0x000fe400078e0a09 */
[----:B------:R-:W-:Y:S01]  /*c770*/  @!P6 IMAD.MOV R5, RZ, RZ, -R5 ;  /* 0x000000ffff05e224 */ /* 0x000fe200078e0a05 */
[----:B------:R-:W-:Y:S01]  /*c780*/  ISETP.GE.AND P6, PT, R11, RZ, PT ;  /* 0x000000ff0b00720c */ /* 0x000fe20003fc6270 */
[----:B------:R-:W-:Y:S02]  /*c790*/  IMAD R16, R8, R9, R16 ;  /* 0x0000000908107224 */ /* 0x000fe400078e0210 */
[----:B------:R-:W-:Y:S01]  /*c7a0*/  VIADD R11, R19, 0x6e ;  /* 0x0000006e130b7836 */ /* 0x000fe20000000000 */
[----:B------:R0:W-:Y:S01]  /*c7b0*/  STL [R1+0x124], R5 ;  /* 0x0001240501007387 */ /* 0x0001e20000100800 */
[----:B------:R-:W-:Y:S01]  /*c7c0*/  IMAD.HI.U32 R21, R20, R15, RZ ;  /* 0x0000000f14157227 */ /* 0x000fe200078e00ff */
[----:B------:R-:W-:-:S03]  /*c7d0*/  ISETP.GT.U32.AND P3, PT, R8, R16, PT ;  /* 0x000000100800720c */ /* 0x000fc60003f64070 */
[----:B------:R-:W-:Y:S01]  /*c7e0*/  @!P5 IMAD.IADD R14, R14, 0x1, -R8 ;  /* 0x000000010e0ed824 */ /* 0x000fe200078e0a08 */
[----:B------:R-:W-:Y:S01]  /*c7f0*/  ISETP.GE.AND P5, PT, R0, RZ, PT ;  /* 0x000000ff0000720c */ /* 0x000fe20003fa6270 */
[----:B------:R-:W-:Y:S01]  /*c800*/  IMAD.MOV R21, RZ, RZ, -R21 ;  /* 0x000000ffff157224 */ /* 0x000fe200078e0a15 */
[----:B------:R-:W-:Y:S01]  /*c810*/  IABS R0, R11 ;  /* 0x0000000b00007213 */ /* 0x000fe20000000000 */
[----:B------:R-:W-:Y:S02]  /*c820*/  IMAD.MOV.U32 R6, RZ, RZ, R14 ;  /* 0x000000ffff067224 */ /* 0x000fe400078e000e */
[----:B0-----:R-:W-:Y:S02]  /*c830*/  IMAD.MOV.U32 R5, RZ, RZ, R18 ;  /* 0x000000ffff057224 */ /* 0x001fe400078e0012 */
[----:B------:R-:W-:Y:S02]  /*c840*/  IMAD R15, R8, R21, R15 ;  /* 0x00000015080f7224 */ /* 0x000fe400078e020f */
[----:B------:R-:W-:Y:S01]  /*c850*/  @!P0 IMAD.MOV R5, RZ, RZ, -R5 ;  /* 0x000000ffff058224 */ /* 0x000fe200078e0a05 */
[----:B------:R-:W-:Y:S01]  /*c860*/  ISETP.GE.AND P0, PT, R13, RZ, PT ;  /* 0x000000ff0d00720c */ /* 0x000fe20003f06270 */
[----:B------:R-:W-:-:S02]  /*c870*/  @!P3 IMAD.IADD R16, R16, 0x1, -R8 ;  /* 0x000000011010b824 */ /* 0x000fc400078e0a08 */
[----:B------:R-:W-:Y:S01]  /*c880*/  @!P4 IMAD.IADD R10, R10, 0x1, -R8 ;  /* 0x000000010a0ac824 */ /* 0x000fe200078e0a08 */
[----:B------:R0:W-:Y:S01]  /*c890*/  STL [R1+0x120], R5 ;  /* 0x0001200501007387 */ /* 0x0001e20000100800 */
[----:B------:R-:W-:Y:S01]  /*c8a0*/  IMAD.HI.U32 R13, R20, R0, RZ ;  /* 0x00000000140d7227 */ /* 0x000fe200078e00ff */
[C---:B------:R-:W-:Y:S02]  /*c8b0*/  ISETP.GT.U32.AND P3, PT, R8.reuse, R16, PT ;  /* 0x000000100800720c */ /* 0x040fe40003f64070 */
[C---:B------:R-:W-:Y:S01]  /*c8c0*/  ISETP.GT.U32.AND P4, PT, R8.reuse, R10, PT ;  /* 0x0000000a0800720c */ /* 0x040fe20003f84070 */
[----:B------:R-:W-:Y:S01]  /*c8d0*/  @!P2 IMAD.MOV R6, RZ, RZ, -R6 ;  /* 0x000000ffff06a224 */ /* 0x000fe200078e0a06 */
[----:B------:R-:W-:Y:S01]  /*c8e0*/  ISETP.GT.U32.AND P2, PT, R8, R15, PT ;  /* 0x0000000f0800720c */ /* 0x000fe20003f44070 */
[C---:B------:R-:W-:Y:S02]  /*c8f0*/  VIADD R12, R19.reuse, 0x6c ;  /* 0x0000006c130c7836 */ /* 0x040fe40000000000 */
[----:B------:R-:W-:Y:S01]  /*c900*/  VIADD R18, R19, 0x64 ;  /* 0x0000006413127836 */ /* 0x000fe20000000000 */
[----:B------:R1:W-:Y:S01]  /*c910*/  STL [R1+0xfc], R6 ;  /* 0x0000fc0601007387 */ /* 0x0003e20000100800 */
[----:B0-----:R-:W-:Y:S01]  /*c920*/  IMAD.MOV.U32 R5, RZ, RZ, R17 ;  /* 0x000000ffff057224 */ /* 0x001fe200078e0011 */
[----:B------:R-:W-:-:S03]  /*c930*/  IABS R9, R12 ;  /* 0x0000000c00097213 */ /* 0x000fc60000000000 */
[----:B------:R-:W-:Y:S01]  /*c940*/  @!P1 IMAD.MOV R5, RZ, RZ, -R5 ;  /* 0x000000ffff059224 */ /* 0x000fe200078e0a05 */
[----:B------:R-:W-:Y:S01]  /*c950*/  ISETP.GE.AND P1, PT, R11, RZ, PT ;  /* 0x000000ff0b00720c */ /* 0x000fe20003f26270 */
[----:B------:R-:W-:Y:S02]  /*c960*/  IMAD.MOV R11, RZ, RZ, -R13 ;  /* 0x000000ffff0b7224 */ /* 0x000fe400078e0a0d */
[----:B------:R-:W-:Y:S01]  /*c970*/  @!P3 IMAD.IADD R16, R16, 0x1, -R8 ;  /* 0x000000011010b824 */ /* 0x000fe200078e0a08 */
[----:B------:R0:W-:Y:S01]  /*c980*/  STL [R1+0x100], R5 ;  /* 0x0001000501007387 */ /* 0x0001e20000100800 */
[----:B------:R-:W-:Y:S02]  /*c990*/  IMAD R0, R8, R11, R0 ;  /* 0x0000000b08007224 */ /* 0x000fe400078e0200 */
[----:B------:R-:W-:-:S03]  /*c9a0*/  IMAD.HI.U32 R14, R20, R9, RZ ;  /* 0x00000009140e7227 */ /* 0x000fc600078e00ff */
[----:B------:R-:W-:Y:S01]  /*c9b0*/  ISETP.GT.U32.AND P3, PT, R8, R0, PT ;  /* 0x000000000800720c */ /* 0x000fe20003f64070 */
[----:B------:R-:W-:Y:S02]  /*c9c0*/  @!P2 IMAD.IADD R15, R15, 0x1, -R8 ;  /* 0x000000010f0fa824 */ /* 0x000fe400078e0a08 */
[----:B------:R-:W-:Y:S02]  /*c9d0*/  IMAD.MOV R14, RZ, RZ, -R14 ;  /* 0x000000ffff0e7224 */ /* 0x000fe400078e0a0e */
[----:B------:R-:W-:Y:S01]  /*c9e0*/  @!P4 IMAD.IADD R10, R10, 0x1, -R8 ;  /* 0x000000010a0ac824 */ /* 0x000fe200078e0a08 */
[----:B------:R-:W-:Y:S01]  /*c9f0*/  ISETP.GT.U32.AND P2, PT, R8, R15, PT ;  /* 0x0000000f0800720c */ /* 0x000fe20003f44070 */
[----:B------:R-:W-:Y:S01]  /*ca00*/  VIADD R13, R19, 0x6a ;  /* 0x0000006a130d7836 */ /* 0x000fe20000000000 */
[----:B------:R-:W-:Y:S01]  /*ca10*/  ISETP.GE.AND P4, PT, R12, RZ, PT ;  /* 0x000000ff0c00720c */ /* 0x000fe20003f86270 */
[----:B------:R-:W-:Y:S02]  /*ca20*/  IMAD R9, R8, R14, R9 ;  /* 0x0000000e08097224 */ /* 0x000fe400078e0209 */
[----:B-1----:R-:W-:Y:S01]  /*ca30*/  IMAD.MOV.U32 R6, RZ, RZ, R10 ;  /* 0x000000ffff067224 */ /* 0x002fe200078e000a */
[----:B------:R-:W-:Y:S01]  /*ca40*/  IABS R21, R13 ;  /* 0x0000000d00157213 */ /* 0x000fe20000000000 */
[----:B------:R-:W-:-:S02]  /*ca50*/  @!P3 IMAD.IADD R0, R0, 0x1, -R8 ;  /* 0x000000010000b824 */ /* 0x000fc400078e0a08 */
[----:B------:R-:W-:Y:S01]  /*ca60*/  @!P6 IMAD.MOV R6, RZ, RZ, -R6 ;  /* 0x000000ffff06e224 */ /* 0x000fe200078e0a06 */
[C---:B------:R-:W-:Y:S01]  /*ca70*/  ISETP.GT.U32.AND P6, PT, R8.reuse, R9, PT ;  /* 0x000000090800720c */ /* 0x040fe20003fc4070 */
[----:B0-----:R-:W-:Y:S01]  /*ca80*/  IMAD.MOV.U32 R5, RZ, RZ, R16 ;  /* 0x000000ffff057224 */ /* 0x001fe200078e0010 */
[----:B------:R-:W-:Y:S01]  /*ca90*/  ISETP.GT.U32.AND P3, PT, R8, R0, PT ;  /* 0x000000000800720c */ /* 0x000fe20003f64070 */
[----:B------:R-:W-:Y:S01]  /*caa0*/  VIADD R12, R19, 0x68 ;  /* 0x00000068130c7836 */ /* 0x000fe20000000000 */
[----:B------:R-:W-:Y:S01]  /*cab0*/  STL [R1+0x114], R6 ;  /* 0x0001140601007387 */ /* 0x000fe20000100800 */
[----:B------:R-:W-:-:S03]  /*cac0*/  IMAD.HI.U32 R16, R20, R21, RZ ;  /* 0x0000001514107227 */ /* 0x000fc600078e00ff */
[----:B------:R-:W-:Y:S01]  /*cad0*/  IABS R14, R12 ;  /* 0x0000000c000e7213 */ /* 0x000fe20000000000 */
[----:B------:R-:W-:Y:S01]  /*cae0*/  @!P5 IMAD.MOV R5, RZ, RZ, -R5 ;  /* 0x000000ffff05d224 */ /* 0x000fe200078e0a05 */
[----:B------:R-:W-:Y:S01]  /*caf0*/  ISETP.GE.AND P5, PT, R13, RZ, PT ;  /* 0x000000ff0d00720c */ /* 0x000fe20003fa6270 */
[----:B------:R-:W-:Y:S01]  /*cb00*/  @!P2 IMAD.IADD R15, R15, 0x1, -R8 ;  /* 0x000000010f0fa824 */ /* 0x000fe200078e0a08 */
[----:B------:R-:W-:Y:S01]  /*cb10*/  ISETP.GE.AND P2, PT, R12, RZ, PT ;  /* 0x000000ff0c00720c */ /* 0x000fe20003f46270 */
[----:B------:R-:W-:Y:S01]  /*cb20*/  IMAD.MOV R16, RZ, RZ, -R16 ;  /* 0x000000ffff107224 */ /* 0x000fe200078e0a10 */
[----:B------:R0:W-:Y:S01]  /*cb30*/  STL [R1+0x110], R5 ;  /* 0x0001100501007387 */ /* 0x0001e20000100800 */
[----:B------:R-:W-:-:S04]  /*cb40*/  IMAD.HI.U32 R12, R20, R14, RZ ;  /* 0x0000000e140c7227 */ /* 0x000fc800078e00ff */
[C---:B------:R-:W-:Y:S02]  /*cb50*/  IMAD R21, R8.reuse, R16, R21 ;  /* 0x0000001008157224 */ /* 0x040fe400078e0215 */
[----:B------:R-:W-:Y:S02]  /*cb60*/  @!P6 IMAD.IADD R9, R9, 0x1, -R8 ;  /* 0x000000010909e824 */ /* 0x000fe400078e0a08 */
[----:B------:R-:W-:Y:S02]  /*cb70*/  VIADD R11, R19, 0x66 ;  /* 0x00000066130b7836 */ /* 0x000fe40000000000 */
[----:B0-----:R-:W-:Y:S01]  /*cb80*/  IMAD.MOV.U32 R5, RZ, RZ, R15 ;  /* 0x000000ffff057224 */ /* 0x001fe200078e000f */
[----:B------:R-:W-:Y:S01]  /*cb90*/  ISETP.GT.U32.AND P6, PT, R8, R9, PT ;  /* 0x000000090800720c */ /* 0x000fe20003fc4070 */
[----:B------:R-:W-:Y:S01]  /*cba0*/  IMAD.MOV R12, RZ, RZ, -R12 ;  /* 0x000000ffff0c7224 */ /* 0x000fe200078e0a0c */
[----:B------:R-:W-:Y:S01]  /*cbb0*/  IABS R10, R11 ;  /* 0x0000000b000a7213 */ /* 0x000fe20000000000 */
[----:B------:R-:W-:Y:S01]  /*cbc0*/  @!P0 IMAD.MOV R5, RZ, RZ, -R5 ;  /* 0x000000ffff058224 */ /* 0x000fe200078e0a05 */
[----:B------:R-:W-:Y:S01]  /*cbd0*/  ISETP.GE.AND P0, PT, R11, RZ, PT ;  /* 0x000000ff0b00720c */ /* 0x000fe20003f06270 */
[----:B------:R-:W-:Y:S01]  /*cbe0*/  @!P3 IMAD.IADD R0, R0, 0x1, -R8 ;  /* 0x000000010000b824 */ /* 0x000fe200078e0a08 */
[C---:B------:R-:W-:Y:S01]  /*cbf0*/  ISETP.GT.U32.AND P3, PT, R8.reuse, R21, PT ;  /* 0x000000150800720c */ /* 0x040fe20003f64070 */
[----:B------:R-:W-:Y:S01]  /*cc00*/  IMAD R14, R8, R12, R14 ;  /* 0x0000000c080e7224 */ /* 0x000fe200078e020e */
[----:B------:R0:W-:Y:S01]  /*cc10*/  STL [R1+0x108], R5 ;  /* 0x0001080501007387 */ /* 0x0001e20000100800 */
[----:B------:R-:W-:-:S04]  /*cc20*/  IMAD.HI.U32 R13, R20, R10, RZ ;  /* 0x0000000a140d7227 */ /* 0x000fc800078e00ff */
[----:B------:R-:W-:Y:S02]  /*cc30*/  IMAD.MOV R13, RZ, RZ, -R13 ;  /* 0x000000ffff0d7224 */ /* 0x000fe400078e0a0d */
[----:B------:R-:W-:Y:S01]  /*cc40*/  @!P6 IMAD.IADD R9, R9, 0x1, -R8 ;  /* 0x000000010909e824 */ /* 0x000fe200078e0a08 */
[----:B------:R-:W-:Y:S01]  /*cc50*/  ISETP.GE.AND P6, PT, R18, RZ, PT ;  /* 0x000000ff1200720c */ /* 0x000fe20003fc6270 */
[C---:B------:R-:W-:Y:S01]  /*cc60*/  IMAD R10, R8.reuse, R13, R10 ;  /* 0x0000000d080a7224 */ /* 0x040fe200078e020a */
[----:B------:R-:W-:Y:S01]  /*cc70*/  IABS R18, R18 ;  /* 0x0000001200127213 */ /* 0x000fe20000000000 */
[----:B0-----:R-:W-:Y:S02]  /*cc80*/  IMAD.MOV.U32 R5, RZ, RZ, R0 ;  /* 0x000000ffff057224 */ /* 0x001fe400078e0000 */
[----:B------:R-:W-:Y:S02]  /*cc90*/  @!P3 IMAD.IADD R21, R21, 0x1, -R8 ;  /* 0x000000011515b824 */ /* 0x000fe400078e0a08 */
[----:B------:R-:W-:Y:S01]  /*cca0*/  @!P1 IMAD.MOV R5, RZ, RZ, -R5 ;  /* 0x000000ffff059224 */ /* 0x000fe200078e0a05 */
[C---:B------:R-:W-:Y:S01]  /*ccb0*/  ISETP.GT.U32.AND P1, PT, R8.reuse, R14, PT ;  /* 0x0000000e0800720c */ /* 0x040fe20003f24070 */
[C---:B------:R-:W-:Y:S01]  /*ccc0*/  VIADD R0, R19.reuse, 0x62 ;  /* 0x0000006213007836 */ /* 0x040fe20000000000 */
[----:B------:R-:W-:Y:S01]  /*ccd0*/  ISETP.GT.U32.AND P3, PT, R8, R21, PT ;  /* 0x000000150800720c */ /* 0x000fe20003f64070 */
[----:B------:R-:W-:Y:S01]  /*cce0*/  IMAD.HI.U32 R16, R20, R18, RZ ;  /* 0x0000001214107227 */ /* 0x000fe200078e00ff */
[----:B------:R0:W-:Y:S02]  /*ccf0*/  STL [R1+0x10c], R5 ;  /* 0x00010c0501007387 */ /* 0x0001e40000100800 */
[----:B------:R-:W-:Y:S01]  /*cd00*/  IABS R17, R0 ;  /* 0x0000000000117213 */ /* 0x000fe20000000000 */
[----:B------:R-:W-:-:S02]  /*cd10*/  VIADD R15, R19, 0x5e ;  /* 0x0000005e130f7836 */ /* 0x000fc40000000000 */
[----:B------:R-:W-:Y:S02]  /*cd20*/  IMAD.MOV R16, RZ, RZ, -R16 ;  /* 0x000000ffff107224 */ /* 0x000fe400078e0a10 */
[----:B------:R-:W-:Y:S01]  /*cd30*/  VIADD R11, R19, 0x60 ;  /* 0x00000060130b7836 */ /* 0x000fe20000000000 */
[----:B------:R-:W-:Y:S01]  /*cd40*/  IABS R13, R15 ;  /* 0x0000000f000d7213 */ /* 0x000fe20000000000 */
[----:B------:R-:W-:Y:S02]  /*cd50*/  @!P1 IMAD.IADD R14, R14, 0x1, -R8 ;  /* 0x000000010e0e9824 */ /* 0x000fe400078e0a08 */
[----:B0-----:R-:W-:Y:S01]  /*cd60*/  IMAD.MOV.U32 R5, RZ, RZ, R9 ;  /* 0x000000ffff057224 */ /* 0x001fe200078e0009 */
[----:B------:R-:W-:Y:S01]  /*cd70*/  IABS R12, R11 ;  /* 0x0000000b000c7213 */ /* 0x000fe20000000000 */
[----:B------:R-:W-:Y:S01]  /*cd80*/  IMAD.HI.U32 R9, R20, R17, RZ ;  /* 0x0000001114097227 */ /* 0x000fe200078e00ff */
[----:B------:R-:W-:-:S03]  /*cd90*/  ISETP.GT.U32.AND P1, PT, R8, R14, PT ;  /* 0x0000000e0800720c */ /* 0x000fc60003f24070 */
[----:B------:R-:W-:Y:S01]  /*cda0*/  @!P4 IMAD.MOV R5, RZ, RZ, -R5 ;  /* 0x000000ffff05c224 */ /* 0x000fe200078e0a05 */
[----:B------:R-:W-:Y:S01]  /*cdb0*/  ISETP.GT.U32.AND P4, PT, R8, R10, PT ;  /* 0x0000000a0800720c */ /* 0x000fe20003f84070 */
[----:B------:R-:W-:Y:S02]  /*cdc0*/  IMAD.MOV R9, RZ, RZ, -R9 ;  /* 0x000000ffff097224 */ /* 0x000fe400078e0a09 */
[----:B------:R-:W-:Y:S01]  /*cdd0*/  @!P3 IMAD.IADD R21, R21, 0x1, -R8 ;  /* 0x000000011515b824 */ /* 0x000fe200078e0a08 */
[----:B------:R-:W-:Y:S01]  /*cde0*/  ISETP.GE.AND P3, PT, R0, RZ, PT ;  /* 0x000000ff0000720c */ /* 0x000fe20003f66270 */
[C---:B------:R-:W-:Y:S01]  /*cdf0*/  IMAD R18, R8.reuse, R16, R18 ;  /* 0x0000001008127224 */ /* 0x040fe200078e0212 */
[----:B------:R0:W-:Y:S01]  /*ce00*/  STL [R1+0x104], R5 ;  /* 0x0001040501007387 */ /* 0x0001e20000100800 */
[----:B------:R-:W-:Y:S02]  /*ce10*/  IMAD R17, R8, R9, R17 ;  /* 0x0000000908117224 */ /* 0x000fe400078e0211 */
[----:B------:R-:W-:-:S02]  /*ce20*/  IMAD.MOV.U32 R6, RZ, RZ, R21 ;  /* 0x000000ffff067224 */ /* 0x000fc400078e0015 */
[--C-:B------:R-:W-:Y:S01]  /*ce30*/  @!P1 IMAD.IADD R14, R14, 0x1, -R8.reuse ;  /* 0x000000010e0e9824 */ /* 0x100fe200078e0a08 */
[----:B------:R-:W-:Y:S01]  /*ce40*/  ISETP.GT.U32.AND P1, PT, R8, R18, PT ;  /* 0x000000120800720c */ /* 0x000fe20003f24070 */
[----:B------:R-:W-:Y:S02]  /*ce50*/  @!P4 IMAD.IADD R10, R10, 0x1, -R8 ;  /* 0x000000010a0ac824 */ /* 0x000fe400078e0a08 */
[----:B------:R-:W-:Y:S01]  /*ce60*/  @!P5 IMAD.MOV R6, RZ, RZ, -R6 ;  /* 0x000000ffff06d224 */ /* 0x000fe200078e0a06 */
[C---:B------:R-:W-:Y:S01]  /*ce70*/  ISETP.GT.U32.AND P5, PT, R8.reuse, R17, PT ;  /* 0x000000110800720c */ /* 0x040fe20003fa4070 */
[----:B------:R-:W-:Y:S01]  /*ce80*/  IMAD.MOV.U32 R0, RZ, RZ, R13 ;  /* 0x000000ffff007224 */ /* 0x000fe200078e000d */
[----:B------:R-:W-:Y:S01]  /*ce90*/  ISETP.GT.U32.AND P4, PT, R8, R10, PT ;  /* 0x0000000a0800720c */ /* 0x000fe20003f84070 */
[----:B0-----:R-:W-:Y:S01]  /*cea0*/  IMAD.MOV.U32 R5, RZ, RZ, R14 ;  /* 0x000000ffff057224 */ /* 0x001fe200078e000e */
[----:B------:R-:W-:Y:S01]  /*ceb0*/  STL [R1+0xec], R6 ;  /* 0x0000ec0601007387 */ /* 0x000fe20000100800 */
[----:B------:R-:W-:-:S04]  /*cec0*/  IMAD.HI.U32 R9, R20, R0, RZ ;  /* 0x0000000014097227 */ /* 0x000fc800078e00ff */
[----:B------:R-:W-:-:S04]  /*ced0*/  IMAD.HI.U32 R13, R20, R12, RZ ;  /* 0x0000000c140d7227 */ /* 0x000fc800078e00ff */
[----:B------:R-:W-:Y:S02]  /*cee0*/  VIADD R16, R19, 0x5c ;  /* 0x0000005c13107836 */ /* 0x000fe40000000000 */
[----:B------:R-:W-:Y:S02]  /*cef0*/  IMAD.MOV R9, RZ, RZ, -R9 ;  /* 0x000000ffff097224 */ /* 0x000fe400078e0a09 */
[----:B------:R-:W-:Y:S01]  /*cf00*/  @!P2 IMAD.MOV R5, RZ, RZ, -R5 ;  /* 0x000000ffff05a224 */ /* 0x000fe200078e0a05 */
[----:B------:R-:W-:Y:S01]  /*cf10*/  ISETP.GE.AND P2, PT, R11, RZ, PT ;  /* 0x000000ff0b00720c */ /* 0x000fe20003f46270 */
[----:B------:R-:W-:Y:S02]  /*cf20*/  IMAD.MOV R13, RZ, RZ, -R13 ;  /* 0x000000ffff0d7224 */ /* 0x000fe400078e0a0d */
[----:B------:R-:W-:Y:S01]  /*cf30*/  IMAD R0, R8, R9, R0 ;  /* 0x0000000908007224 */ /* 0x000fe200078e0200 */
[----:B------:R-:W-:Y:S01]  /*cf40*/  IABS R9, R16 ;  /* 0x0000001000097213 */ /* 0x000fe20000000000 */
[--C-:B------:R-:W-:Y:S01]  /*cf50*/  @!P1 IMAD.IADD R18, R18, 0x1, -R8.reuse ;  /* 0x0000000112129824 */ /* 0x100fe200078e0a08 */
[----:B------:R0:W-:Y:S01]  /*cf60*/  STL [R1+0xf8], R5 ;  /* 0x0000f80501007387 */ /* 0x0001e20000100800 */
[----:B------:R-:W-:-:S02]  /*cf70*/  @!P4 IMAD.IADD R10, R10, 0x1, -R8 ;  /* 0x000000010a0ac824 */ /* 0x000fc400078e0a08 */
[----:B------:R-:W-:Y:S01]  /*cf80*/  @!P5 IMAD.IADD R17, R17, 0x1, -R8 ;  /* 0x000000011111d824 */ /* 0x000fe200078e0a08 */
[C---:B------:R-:W-:Y:S01]  /*cf90*/  ISETP.GT.U32.AND P1, PT, R8.reuse, R18, PT ;  /* 0x000000120800720c */ /* 0x040fe20003f24070 */
[----:B------:R-:W-:Y:S02]  /*cfa0*/  IMAD R12, R8, R13, R12 ;  /* 0x0000000d080c7224 */ /* 0x000fe400078e020c */
[----:B------:R-:W-:Y:S01]  /*cfb0*/  IMAD.HI.U32 R21, R20, R9, RZ ;  /* 0x0000000914157227 */ /* 0x000fe200078e00ff */
[C---:B------:R-:W-:Y:S02]  /*cfc0*/  ISETP.GT.U32.AND P5, PT, R8.reuse, R17, PT ;  /* 0x000000110800720c */ /* 0x040fe40003fa4070 */
[----:B------:R-:W-:Y:S01]  /*cfd0*/  ISETP.GT.U32.AND P4, PT, R8, R12, PT ;  /* 0x0000000c0800720c */ /* 0x000fe20003f84070 */
[----:B0-----:R-:W-:Y:S02]  /*cfe0*/  IMAD.MOV.U32 R5, RZ, RZ, R10 ;  /* 0x000000ffff057224 */ /* 0x001fe400078e000a */
[----:B------:R-:W-:-:S02]  /*cff0*/  IMAD.MOV R21, RZ, RZ, -R21 ;  /* 0x000000ffff157224 */ /* 0x000fc400078e0a15 */
[----:B------:R-:W-:Y:S01]  /*d000*/  @!P0 IMAD.MOV R5, RZ, RZ, -R5 ;  /* 0x000000ffff058224 */ /* 0x000fe200078e0a05 */
[C---:B------:R-:W-:Y:S01]  /*d010*/  ISETP.GT.U32.AND P0, PT, R8.reuse, R0, PT ;  /* 0x000000000800720c */ /* 0x040fe20003f04070 */
[----:B------:R-:W-:Y:S02]  /*d020*/  IMAD R9, R8, R21, R9 ;  /* 0x0000001508097224 */ /* 0x000fe400078e0209 */
[--C-:B------:R-:W-:Y:S01]  /*d030*/  @!P1 IMAD.IADD R18, R18, 0x1, -R8.reuse ;  /* 0x0000000112129824 */ /* 0x100fe200078e0a08 */
[----:B------:R0:W-:Y:S01]  /*d040*/  STL [R1+0xf4], R5 ;  /* 0x0000f40501007387 */ /* 0x0001e20000100800 */
[--C-:B------:R-:W-:Y:S01]  /*d050*/  @!P5 IMAD.IADD R17, R17, 0x1, -R8.reuse ;  /* 0x000000011111d824 */ /* 0x100fe200078e0a08 */
[----:B------:R-:W-:Y:S01]  /*d060*/  ISETP.GT.U32.AND P5, PT, R8, R9, PT ;  /* 0x000000090800720c */ /* 0x000fe20003fa4070 */
[----:B------:R-:W-:Y:S01]  /*d070*/  @!P4 IMAD.IADD R12, R12, 0x1, -R8 ;  /* 0x000000010c0cc824 */ /* 0x000fe200078e0a08 */
[----:B------:R-:W-:Y:S01]  /*d080*/  ISETP.GE.AND P1, PT, R15, RZ, PT ;  /* 0x000000ff0f00720c */ /* 0x000fe20003f26270 */
[----:B------:R-:W-:-:S02]  /*d090*/  VIADD R11, R19, 0x5a ;  /* 0x0000005a130b7836 */ /* 0x000fc40000000000 */
[C---:B------:R-:W-:Y:S01]  /*d0a0*/  VIADD R13, R19.reuse, 0x58 ;  /* 0x00000058130d7836 */ /* 0x040fe20000000000 */
[----:B------:R-:W-:Y:S01]  /*d0b0*/  ISETP.GT.U32.AND P4, PT, R8, R12, PT ;  /* 0x0000000c0800720c */ /* 0x000fe20003f84070 */
[----:B------:R-:W-:Y:S01]  /*d0c0*/  @!P0 IMAD.IADD R0, R0, 0x1, -R8 ;  /* 0x0000000100008824 */ /* 0x000fe200078e0a08 */
[----:B------:R-:W-:Y:S01]  /*d0d0*/  IABS R14, R11 ;  /* 0x0000000b000e7213 */ /* 0x000fe20000000000 */
[----:B0-----:R-:W-:Y:S01]  /*d0e0*/  IMAD.MOV.U32 R5, RZ, RZ, R18 ;  /* 0x000000ffff057224 */ /* 0x001fe200078e0012 */
[----:B------:R-:W-:Y:S01]  /*d0f0*/  IABS R10, R13 ;  /* 0x0000000d000a7213 */ /* 0x000fe20000000000 */
[----:B------:R-:W-:Y:S01]  /*d100*/  VIADD R21, R19, 0x4e ;  /* 0x0000004e13157836 */ /* 0x000fe20000000000 */
[----:B------:R-:W-:Y:S01]  /*d110*/  ISETP.GE.AND P0, PT, R16, RZ, PT ;  /* 0x000000ff1000720c */ /* 0x000fe20003f06270 */
[----:B------:R-:W-:Y:S01]  /*d120*/  @!P6 IMAD.MOV R5, RZ, RZ, -R5 ;  /* 0x000000ffff05e224 */ /* 0x000fe200078e0a05 */
[----:B------:R-:W-:Y:S01]  /*d130*/  ISETP.GT.U32.AND P6, PT, R8, R0, PT ;  /* 0x000000000800720c */ /* 0x000fe20003fc4070 */
[----:B------:R-:W-:-:S02]  /*d140*/  @!P5 IMAD.IADD R9, R9, 0x1, -R8 ;  /* 0x000000010909d824 */ /* 0x000fc400078e0a08 */
[----:B------:R-:W-:Y:S01]  /*d150*/  IMAD.HI.U32 R15, R20, R14, RZ ;  /* 0x0000000e140f7227 */ /* 0x000fe200078e00ff */
[----:B------:R0:W-:Y:S02]  /*d160*/  STL [R1+0xd4], R5 ;  /* 0x0000d40501007387 */ /* 0x0001e40000100800 */
[----:B------:R-:W-:Y:S01]  /*d170*/  ISETP.GT.U32.AND P5, PT, R8, R9, PT ;  /* 0x000000090800720c */ /* 0x000fe20003fa4070 */
[----:B------:R-:W-:Y:S02]  /*d180*/  IMAD.MOV R15, RZ, RZ, -R15 ;  /* 0x000000ffff0f7224 */ /* 0x000fe400078e0a0f */
[----:B------:R-:W-:Y:S01]  /*d190*/  @!P4 IMAD.IADD R12, R12, 0x1, -R8 ;  /* 0x000000010c0cc824 */ /* 0x000fe200078e0a08 */
[----:B------:R-:W-:Y:S01]  /*d1a0*/  ISETP.GE.AND P4, PT, R13, RZ, PT ;  /* 0x000000ff0d00720c */ /* 0x000fe20003f86270 */
[----:B------:R-:W-:-:S04]  /*d1b0*/  IMAD.HI.U32 R16, R20, R10, RZ ;  /* 0x0000000a14107227 */ /* 0x000fc800078e00ff */
[----:B0-----:R-:W-:Y:S02]  /*d1c0*/  IMAD.MOV.U32 R5, RZ, RZ, R17 ;  /* 0x000000ffff057224 */ /* 0x001fe400078e0011 */
[----:B------:R-:W-:Y:S02]  /*d1d0*/  @!P6 IMAD.IADD R0, R0, 0x1, -R8 ;  /* 0x000000010000e824 */ /* 0x000fe400078e0a08 */
[----:B------:R-:W-:Y:S01]  /*d1e0*/  @!P3 IMAD.MOV R5, RZ, RZ, -R5 ;  /* 0x000000ffff05b224 */ /* 0x000fe200078e0a05 */
[----:B------:R-:W-:Y:S01]  /*d1f0*/  ISETP.GE.AND P3, PT, R11, RZ, PT ;  /* 0x000000ff0b00720c */ /* 0x000fe20003f66270 */
[C---:B------:R-:W-:Y:S02]  /*d200*/  IMAD R11, R8.reuse, R15, R14 ;  /* 0x0000000f080b7224 */ /* 0x040fe400078e020e */
[----:B------:R-:W-:Y:S01]  /*d210*/  IMAD.MOV.U32 R6, RZ, RZ, R12 ;  /* 0x000000ffff067224 */ /* 0x000fe200078e000c */
[----:B------:R0:W-:Y:S01]  /*d220*/  STL [R1+0xd8], R5 ;  /* 0x0000d80501007387 */ /* 0x0001e20000100800 */
[----:B------:R-:W-:Y:S01]  /*d230*/  IMAD.MOV R16, RZ, RZ, -R16 ;  /* 0x000000ffff107224 */ /* 0x000fe200078e0a10 */
[----:B------:R-:W-:Y:S01]  /*d240*/  ISETP.GT.U32.AND P6, PT, R8, R11, PT ;  /* 0x0000000b0800720c */ /* 0x000fe20003fc4070 */
[----:B------:R-:W-:-:S02]  /*d250*/  @!P2 IMAD.MOV R6, RZ, RZ, -R6 ;  /* 0x000000ffff06a224 */ /* 0x000fc400078e0a06 */
[----:B------:R-:W-:Y:S02]  /*d260*/  @!P5 IMAD.IADD R9, R9, 0x1, -R8 ;  /* 0x000000010909d824 */ /* 0x000fe400078e0a08 */
[----:B------:R-:W-:Y:S01]  /*d270*/  IMAD R10, R8, R16, R10 ;  /* 0x00000010080a7224 */ /* 0x000fe200078e020a */
[----:B------:R-:W-:Y:S01]  /*d280*/  STL [R1+0xdc], R6 ;  /* 0x0000dc0601007387 */ /* 0x000fe20000100800 */
[C---:B------:R-:W-:Y:S02]  /*d290*/  VIADD R15, R19.reuse, 0x56 ;  /* 0x00000056130f7836 */ /* 0x040fe40000000000 */
[----:B0-----:R-:W-:Y:S02]  /*d2a0*/  IMAD.MOV.U32 R5, RZ, RZ, R0 ;  /* 0x000000ffff057224 */ /* 0x001fe400078e0000 */
[----:B------:R-:W-:Y:S01]  /*d2b0*/  VIADD R14, R19, 0x54 ;  /* 0x00000054130e7836 */ /* 0x000fe20000000000 */
[----:B------:R-:W-:Y:S01]  /*d2c0*/  ISETP.GE.AND P2, PT, R15, RZ, PT ;  /* 0x000000ff0f00720c */ /* 0x000fe20003f46270 */
[----:B------:R-:W-:Y:S01]  /*d2d0*/  @!P1 IMAD.MOV R5, RZ, RZ, -R5 ;  /* 0x000000ffff059224 */ /* 0x000fe200078e0a05 */
[----:B------:R-:W-:Y:S01]  /*d2e0*/  IABS R15, R15 ;  /* 0x0000000f000f7213 */ /* 0x000fe20000000000 */
[----:B------:R-:W-:Y:S01]  /*d2f0*/  @!P6 IMAD.IADD R11, R11, 0x1, -R8 ;  /* 0x000000010b0be824 */ /* 0x000fe200078e0a08 */
[----:B------:R-:W-:Y:S01]  /*d300*/  ISETP.GE.AND P1, PT, R14, RZ, PT ;  /* 0x000000ff0e00720c */ /* 0x000fe20003f26270 */
[C---:B------:R-:W-:Y:S01]  /*d310*/  VIADD R13, R19.reuse, 0x52 ;  /* 0x00000052130d7836 */ /* 0x040fe20000000000 */
[----:B------:R0:W-:Y:S01]  /*d320*/  STL [R1+0xe0], R5 ;  /* 0x0000e00501007387 */ /* 0x0001e20000100800 */
[----:B------:R-:W-:Y:S01]  /*d330*/  IABS R14, R14 ;  /* 0x0000000e000e7213 */ /* 0x000fe20000000000 */
[----:B------:R-:W-:Y:S01]  /*d340*/  VIADD R0, R19, 0x50 ;  /* 0x0000005013007836 */ /* 0x000fe20000000000 */
[----:B------:R-:W-:-:S02]  /*d350*/  ISETP.GT.U32.AND P6, PT, R8, R11, PT ;  /* 0x0000000b0800720c */ /* 0x000fc40003fc4070 */
[----:B------:R-:W-:Y:S01]  /*d360*/  ISETP.GE.AND P5, PT, R13, RZ, PT ;  /* 0x000000ff0d00720c */ /* 0x000fe20003fa6270 */
[C---:B------:R-:W-:Y:S01]  /*d370*/  IMAD.HI.U32 R16, R20.reuse, R14, RZ ;  /* 0x0000000e14107227 */ /* 0x040fe200078e00ff */
[----:B------:R-:W-:Y:S02]  /*d380*/  IABS R13, R13 ;  /* 0x0000000d000d7213 */ /* 0x000fe40000000000 */
[----:B------:R-:W-:Y:S01]  /*d390*/  IABS R12, R0 ;  /* 0x00000000000c7213 */ /* 0x000fe20000000000 */
[----:B0-----:R-:W-:Y:S02]  /*d3a0*/  IMAD.MOV.U32 R5, RZ, RZ, R9 ;  /* 0x000000ffff057224 */ /* 0x001fe400078e0009 */
[----:B------:R-:W-:-:S04]  /*d3b0*/  IMAD.HI.U32 R9, R20, R15, RZ ;  /* 0x0000000f14097227 */ /* 0x000fc800078e00ff */
[----:B------:R-:W-:Y:S01]  /*d3c0*/  @!P0 IMAD.MOV R5, RZ, RZ, -R5 ;  /* 0x000000ffff058224 */ /* 0x000fe200078e0a05 */
[C---:B------:R-:W-:Y:S01]  /*d3d0*/  ISETP.GT.U32.AND P0, PT, R8.reuse, R10, PT ;  /* 0x0000000a0800720c */ /* 0x040fe20003f04070 */
[----:B------:R-:W-:Y:S02]  /*d3e0*/  IMAD.MOV R9, RZ, RZ, -R9 ;  /* 0x000000ffff097224 */ /* 0x000fe400078e0a09 */
[----:B------:R-:W-:Y:S01]  /*d3f0*/  @!P6 IMAD.IADD R11, R11, 0x1, -R8 ;  /* 0x000000010b0be824 */ /* 0x000fe200078e0a08 */
[----:B------:R0:W-:Y:S01]  /*d400*/  STL [R1+0xe4], R5 ;  /* 0x0000e40501007387 */ /* 0x0001e20000100800 */
[----:B------:R-:W-:Y:S01]  /*d410*/  IMAD R15, R8, R9, R15 ;  /* 0x00000009080f7224 */ /* 0x000fe200078e020f */
[----:B------:R-:W-:Y:S01]  /*d420*/  IABS R9, R21 ;  /* 0x0000001500097213 */ /* 0x000fe20000000000 */
[----:B------:R-:W-:Y:S02]  /*d430*/  IMAD.MOV R16, RZ, RZ, -R16 ;  /* 0x000000ffff107224 */ /* 0x000fe400078e0a10 */
[----:B------:R-:W-:Y:S01]  /*d440*/  IMAD.HI.U32 R17, R20, R13, RZ ;  /* 0x0000000d14117227 */ /* 0x000fe200078e00ff */
[----:B------:R-:W-:-:S03]  /*d450*/  ISETP.GT.U32.AND P6, PT, R8, R15, PT ;  /* 0x0000000f0800720c */ /* 0x000fc60003fc4070 */
[----:B------:R-:W-:Y:S02]  /*d460*/  @!P0 IMAD.IADD R10, R10, 0x1, -R8 ;  /* 0x000000010a0a8824 */ /* 0x000fe400078e0a08 */
[C---:B------:R-:W-:Y:S02]  /*d470*/  IMAD R14, R8.reuse, R16, R14 ;  /* 0x00000010080e7224 */ /* 0x040fe400078e020e */
[----:B------:R-:W-:Y:S01]  /*d480*/  IMAD.MOV R17, RZ, RZ, -R17 ;  /* 0x000000ffff117224 */ /* 0x000fe200078e0a11 */
[----:B------:R-:W-:Y:S01]  /*d490*/  ISETP.GT.U32.AND P0, PT, R8, R10, PT ;  /* 0x0000000a0800720c */ /* 0x000fe20003f04070 */
[----:B------:R-:W-:-:S04]  /*d4a0*/  IMAD.HI.U32 R18, R20, R12, RZ ;  /* 0x0000000c14127227 */ /* 0x000fc800078e00ff */
[----:B------:R-:W-:Y:S01]  /*d4b0*/  IMAD R13, R8, R17, R13 ;  /* 0x00000011080d7224 */ /* 0x000fe200078e020d */
[----:B------:R-:W-:Y:S01]  /*d4c0*/  IABS R17, R22 ;  /* 0x0000001600117213 */ /* 0x000fe20000000000 */
[----:B------:R-:W-:Y:S02]  /*d4d0*/  IMAD.MOV.U32 R6, RZ, RZ, R11 ;  /* 0x000000ffff067224 */ /* 0x000fe400078e000b */
[----:B------:R-:W-:-:S04]  /*d4e0*/  IMAD.HI.U32 R16, R20, R9, RZ ;  /* 0x0000000914107227 */ /* 0x000fc800078e00ff */
[----:B------:R-:W-:Y:S01]  /*d4f0*/  @!P0 IMAD.IADD R10, R10, 0x1, -R8 ;  /* 0x000000010a0a8824 */ /* 0x000fe200078e0a08 */
[C---:B------:R-:W-:Y:S01]  /*d500*/  ISETP.GT.U32.AND P0, PT, R8.reuse, R14, PT ;  /* 0x0000000e0800720c */ /* 0x040fe20003f04070 */
[----:B------:R-:W-:Y:S02]  /*d510*/  IMAD.MOV R18, RZ, RZ, -R18 ;  /* 0x000000ffff127224 */ /* 0x000fe400078e0a12 */
[----:B------:R-:W-:Y:S02]  /*d520*/  @!P6 IMAD.IADD R15, R15, 0x1, -R8 ;  /* 0x000000010f0fe824 */ /* 0x000fe400078e0a08 */
[----:B------:R-:W-:Y:S01]  /*d530*/  @!P3 IMAD.MOV R6, RZ, RZ, -R6 ;  /* 0x000000ffff06b224 */ /* 0x000fe200078e0a06 */
[C---:B------:R-:W-:Y:S01]  /*d540*/  ISETP.GT.U32.AND P3, PT, R8.reuse, R13, PT ;  /* 0x0000000d0800720c */ /* 0x040fe20003f64070 */
[----:B------:R-:W-:Y:S01]  /*d550*/  IMAD.MOV R16, RZ, RZ, -R16 ;  /* 0x000000ffff107224 */ /* 0x000fe200078e0a10 */
[C---:B------:R-:W-:Y:S01]  /*d560*/  ISETP.GT.U32.AND P6, PT, R8.reuse, R15, PT ;  /* 0x0000000f0800720c */ /* 0x040fe20003fc4070 */
[----:B------:R-:W-:Y:S01]  /*d570*/  IMAD R12, R8, R18, R12 ;  /* 0x00000012080c7224 */ /* 0x000fe200078e020c */
[----:B------:R-:W-:Y:S01]  /*d580*/  STL [R1+0xd0], R6 ;  /* 0x0000d00601007387 */ /* 0x000fe20000100800 */
[----:B0-----:R-:W-:-:S02]  /*d590*/  IMAD.MOV.U32 R5, RZ, RZ, R10 ;  /* 0x000000ffff057224 */ /* 0x001fc400078e000a */
[C---:B------:R-:W-:Y:S02]  /*d5a0*/  IMAD R9, R8.reuse, R16, R9 ;  /* 0x0000001008097224 */ /* 0x040fe400078e0209 */
[----:B------:R-:W-:Y:S01]  /*d5b0*/  @!P4 IMAD.MOV R5, RZ, RZ, -R5 ;  /* 0x000000ffff05c224 */ /* 0x000fe200078e0a05 */
[----:B------:R-:W-:Y:S01]  /*d5c0*/  ISETP.GT.U32.AND P4, PT, R8, R12, PT ;  /* 0x0000000c0800720c */ /* 0x000fe20003f84070 */
[--C-:B------:R-:W-:Y:S01]  /*d5d0*/  @!P0 IMAD.IADD R14, R14, 0x1, -R8.reuse ;  /* 0x000000010e0e8824 */ /* 0x100fe200078e0a08 */
[----:B------:R-:W-:Y:S01]  /*d5e0*/  ISETP.GT.U32.AND P0, PT, R8, R9, PT ;  /* 0x000000090800720c */ /* 0x000fe20003f04070 */
[----:B------:R-:W-:Y:S01]  /*d5f0*/  @!P3 IMAD.IADD R13, R13, 0x1, -R8 ;  /* 0x000000010d0db824 */ /* 0x000fe200078e0a08 */
[----:B------:R0:W-:Y:S01]  /*d600*/  STL [R1+0xcc], R5 ;  /* 0x0000cc0501007387 */ /* 0x0001e20000100800 */
[----:B------:R-:W-:Y:S01]  /*d610*/  IMAD.HI.U32 R16, R20, R17, RZ ;  /* 0x0000001114107227 */ /* 0x000fe200078e00ff */
[----:B------:R-:W-:-:S03]  /*d620*/  ISETP.GT.U32.AND P3, PT, R8, R14, PT ;  /* 0x0000000e0800720c */ /* 0x000fc60003f64070 */
[----:B------:R-:W-:Y:S02]  /*d630*/  VIADD R11, R19, 0x4a ;  /* 0x0000004a130b7836 */ /* 0x000fe40000000000 */
[----:B------:R-:W-:Y:S01]  /*d640*/  @!P6 IMAD.IADD R15, R15, 0x1, -R8 ;  /* 0x000000010f0fe824 */ /* 0x000fe200078e0a08 */
[----:B------:R-:W-:Y:S01]  /*d650*/  ISETP.GE.AND P6, PT, R0, RZ, PT ;  /* 0x000000ff0000720c */ /* 0x000fe20003fc6270 */
[----:B------:R-:W-:Y:S01]  /*d660*/  IMAD.MOV R16, RZ, RZ, -R16 ;  /* 0x000000ffff107224 */ /* 0x000fe200078e0a10 */
[----:B------:R-:W-:Y:S01]  /*d670*/  IABS R10, R11 ;  /* 0x0000000b000a7213 */ /* 0x000fe20000000000 */
[----:B------:R-:W-:Y:S01]  /*d680*/  @!P4 IMAD.IADD R12, R12, 0x1, -R8 ;  /* 0x000000010c0cc824 */ /* 0x000fe200078e0a08 */
[C---:B------:R-:W-:Y:S01]  /*d690*/  ISETP.GT.U32.AND P4, PT, R8.reuse, R13, PT ;  /* 0x0000000d0800720c */ /* 0x040fe20003f84070 */
[----:B0-----:R-:W-:Y:S02]  /*d6a0*/  IMAD.MOV.U32 R5, RZ, RZ, R15 ;  /* 0x000000ffff057224 */ /* 0x001fe400078e000f */
[----:B------:R-:W-:-:S02]  /*d6b0*/  IMAD R0, R8, R16, R17 ;  /* 0x0000001008007224 */ /* 0x000fc400078e0211 */
[--C-:B------:R-:W-:Y:S02]  /*d6c0*/  @!P0 IMAD.IADD R9, R9, 0x1, -R8.reuse ;  /* 0x0000000109098824 */ /* 0x100fe400078e0a08 */
[C---:B------:R-:W-:Y:S02]  /*d6d0*/  VIADD R17, R19.reuse, 0x48 ;  /* 0x0000004813117836 */ /* 0x040fe40000000000 */
[----:B------:R-:W-:Y:S01]  /*d6e0*/  @!P2 IMAD.MOV R5, RZ, RZ, -R5 ;  /* 0x000000ffff05a224 */ /* 0x000fe200078e0a05 */
[----:B------:R-:W-:Y:S01]  /*d6f0*/  ISETP.GT.U32.AND P2, PT, R8, R12, PT ;  /* 0x0000000c0800720c */ /* 0x000fe20003f44070 */
[----:B------:R-:W-:Y:S01]  /*d700*/  IMAD.HI.U32 R23, R20, R10, RZ ;  /* 0x0000000a14177227 */ /* 0x000fe200078e00ff */
[----:B------:R-:W-:Y:S02]  /*d710*/  ISETP.GT.U32.AND P0, PT, R8, R9, PT ;  /* 0x000000090800720c */ /* 0x000fe40003f04070 */
[----:B------:R-:W-:Y:S01]  /*d720*/  IABS R16, R17 ;  /* 0x0000001100107213 */ /* 0x000fe20000000000 */
[----:B------:R-:W-:Y:S01]  /*d730*/  @!P3 IMAD.IADD R14, R14, 0x1, -R8 ;  /* 0x000000010e0eb824 */ /* 0x000fe200078e0a08 */
[----:B------:R-:W-:Y:S01]  /*d740*/  ISETP.GT.U32.AND P3, PT, R8, R0, PT ;  /* 0x000000000800720c */ /* 0x000fe20003f64070 */
[----:B------:R-:W-:Y:S01]  /*d750*/  VIADD R18, R19, 0x46 ;  /* 0x0000004613127836 */ /* 0x000fe20000000000 */
[----:B------:R0:W-:Y:S01]  /*d760*/  STL [R1+0xc4], R5 ;  /* 0x0000c40501007387 */ /* 0x0001e20000100800 */
[----:B------:R-:W-:-:S02]  /*d770*/  IMAD.MOV R23, RZ, RZ, -R23 ;  /* 0x000000ffff177224 */ /* 0x000fc400078e0a17 */
[----:B------:R-:W-:Y:S01]  /*d780*/  @!P4 IMAD.IADD R13, R13, 0x1, -R8 ;  /* 0x000000010d0dc824 */ /* 0x000fe200078e0a08 */
[----:B------:R-:W-:Y:S01]  /*d790*/  IABS R15, R18 ;  /* 0x00000012000f7213 */ /* 0x000fe20000000000 */
[----:B------:R-:W-:Y:S01]  /*d7a0*/  IMAD R10, R8, R23, R10 ;  /* 0x00000017080a7224 */ /* 0x000fe200078e020a */
[----:B------:R-:W-:Y:S01]  /*d7b0*/  ISETP.GE.AND P4, PT, R21, RZ, PT ;  /* 0x000000ff1500720c */ /* 0x000fe20003f86270 */
[----:B------:R-:W-:-:S04]  /*d7c0*/  IMAD.HI.U32 R23, R20, R16, RZ ;  /* 0x0000001014177227 */ /* 0x000fc800078e00ff */
[----:B------:R-:W-:Y:S02]  /*d7d0*/  IMAD.MOV.U32 R6, RZ, RZ, R14 ;  /* 0x000000ffff067224 */ /* 0x000fe400078e000e */
[----:B------:R-:W-:Y:S01]  /*d7e0*/  @!P2 IMAD.IADD R12, R12, 0x1, -R8 ;  /* 0x000000010c0ca824 */ /* 0x000fe200078e0a08 */
[----:B------:R-:W-:Y:S01]  /*d7f0*/  ISETP.GT.U32.AND P2, PT, R8, R10, PT ;  /* 0x0000000a0800720c */ /* 0x000fe20003f44070 */
[----:B------:R-:W-:Y:S02]  /*d800*/  IMAD.MOV R23, RZ, RZ, -R23 ;  /* 0x000000ffff177224 */ /* 0x000fe400078e0a17 */
[----:B0-----:R-:W-:Y:S02]  /*d810*/  IMAD.MOV.U32 R5, RZ, RZ, R13 ;  /* 0x000000ffff057224 */ /* 0x001fe400078e000d */
[----:B------:R-:W-:-:S04]  /*d820*/  IMAD.HI.U32 R21, R20, R15, RZ ;  /* 0x0000000f14157227 */ /* 0x000fc800078e00ff */
[----:B------:R-:W-:Y:S01]  /*d830*/  @!P0 IMAD.IADD R9, R9, 0x1, -R8 ;  /* 0x0000000109098824 */ /* 0x000fe200078e0a08 */
[----:B------:R-:W-:Y:S01]  /*d840*/  ISETP.GE.AND P0, PT, R22, RZ, PT ;  /* 0x000000ff1600720c */ /* 0x000fe20003f06270 */
[----:B------:R-:W-:Y:S02]  /*d850*/  @!P1 IMAD.MOV R6, RZ, RZ, -R6 ;  /* 0x000000ffff069224 */ /* 0x000fe400078e0a06 */
[----:B------:R-:W-:Y:S01]  /*d860*/  @!P3 IMAD.IADD R0, R0, 0x1, -R8 ;  /* 0x000000010000b824 */ /* 0x000fe200078e0a08 */
[----:B------:R-:W-:Y:S01]  /*d870*/  ISETP.GE.AND P3, PT, R11, RZ, PT ;  /* 0x000000ff0b00720c */ /* 0x000fe20003f66270 */
[C---:B------:R-:W-:Y:S01]  /*d880*/  IMAD R16, R8.reuse, R23, R16 ;  /* 0x0000001708107224 */ /* 0x040fe200078e0210 */
[----:B------:R0:W-:Y:S01]  /*d890*/  STL [R1+0xbc], R6 ;  /* 0x0000bc0601007387 */ /* 0x0001e20000100800 */
[----:B------:R-:W-:Y:S01]  /*d8a0*/  @!P5 IMAD.MOV R5, RZ, RZ, -R5 ;  /* 0x000000ffff05d224 */ /* 0x000fe200078e0a05 */
[C---:B------:R-:W-:Y:S01]  /*d8b0*/  ISETP.GT.U32.AND P1, PT, R8.reuse, R0, PT ;  /* 0x000000000800720c */ /* 0x040fe20003f24070 */
[----:B------:R-:W-:Y:S01]  /*d8c0*/  IMAD.MOV R22, RZ, RZ, -R21 ;  /* 0x000000ffff167224 */ /* 0x000fe200078e0a15 */
[C---:B------:R-:W-:Y:S01]  /*d8d0*/  ISETP.GT.U32.AND P5, PT, R8.reuse, R16, PT ;  /* 0x000000100800720c */ /* 0x040fe20003fa4070 */
[----:B------:R-:W-:Y:S01]  /*d8e0*/  VIADD R21, R19, 0x44 ;  /* 0x0000004413157836 */ /* 0x000fe20000000000 */
[----:B------:R1:W-:Y:S01]  /*d8f0*/  STL [R1+0xb8], R5 ;  /* 0x0000b80501007387 */ /* 0x0003e20000100800 */
[----:B------:R-:W-:-:S02]  /*d900*/  IMAD R15, R8, R22, R15 ;  /* 0x00000016080f7224 */ /* 0x000fc400078e020f */
[----:B------:R-:W-:Y:S01]  /*d910*/  VIADD R11, R19, 0x42 ;  /* 0x00000042130b7836 */ /* 0x000fe20000000000 */
[----:B------:R-:W-:Y:S01]  /*d920*/  IABS R22, R21 ;  /* 0x0000001500167213 */ /* 0x000fe20000000000 */
[----:B------:R-:W-:Y:S02]  /*d930*/  @!P2 IMAD.IADD R10, R10, 0x1, -R8 ;  /* 0x000000010a0aa824 */ /* 0x000fe400078e0a08 */
[----:B0-----:R-:W-:Y:S01]  /*d940*/  IMAD.MOV.U32 R6, RZ, RZ, R12 ;  /* 0x000000ffff067224 */ /* 0x001fe200078e000c */
[----:B------:R-:W-:Y:S01]  /*d950*/  IABS R14, R11 ;  /* 0x0000000b000e7213 */ /* 0x000fe20000000000 */
[----:B------:R-:W-:Y:S01]  /*d960*/  @!P1 IMAD.IADD R0, R0, 0x1, -R8 ;  /* 0x0000000100009824 */ /* 0x000fe200078e0a08 */
[----:B------:R-:W-:Y:S01]  /*d970*/  ISETP.GT.U32.AND P2, PT, R8, R10, PT ;  /* 0x0000000a0800720c */ /* 0x000fe20003f44070 */
[----:B-1----:R-:W-:Y:S01]  /*d980*/  IMAD.MOV.U32 R5, RZ, RZ, R9 ;  /* 0x000000ffff057224 */ /* 0x002fe200078e0009 */
[----:B------:R-:W-:Y:S01]  /*d990*/  ISETP.GE.AND P1, PT, R18, RZ, PT ;  /* 0x000000ff1200720c */ /* 0x000fe20003f26270 */
[----:B------:R-:W-:-:S04]  /*d9a0*/  IMAD.HI.U32 R9, R20, R22, RZ ;  /* 0x0000001614097227 */ /* 0x000fc800078e00ff */
[----:B------:R-:W-:Y:S01]  /*d9b0*/  @!P4 IMAD.MOV R5, RZ, RZ, -R5 ;  /* 0x000000ffff05c224 */ /* 0x000fe200078e0a05 */
[----:B------:R-:W-:Y:S01]  /*d9c0*/  ISETP.GT.U32.AND P4, PT, R8, R15, PT ;  /* 0x0000000f0800720c */ /* 0x000fe20003f84070 */
[----:B------:R-:W-:Y:S01]  /*d9d0*/  @!P6 IMAD.MOV R6, RZ, RZ, -R6 ;  /* 0x000000ffff06e224 */ /* 0x000fe200078e0a06 */
[----:B------:R-:W-:Y:S01]  /*d9e0*/  ISETP.GE.AND P6, PT, R17, RZ, PT ;  /* 0x000000ff1100720c */ /* 0x000fe20003fc6270 */
[----:B------:R-:W-:Y:S02]  /*d9f0*/  IMAD.MOV R9, RZ, RZ, -R9 ;  /* 0x000000ffff097224 */ /* 0x000fe400078e0a09 */
[----:B------:R-:W-:Y:S01]  /*da00*/  @!P5 IMAD.IADD R16, R16, 0x1, -R8 ;  /* 0x000000011010d824 */ /* 0x000fe200078e0a08 */
[----:B------:R-:W-:Y:S01]  /*da10*/  STL [R1+0xb4], R6 ;  /* 0x0000b40601007387 */ /* 0x000fe20000100800 */
[----:B------:R-:W-:Y:S02]  /*da20*/  IMAD.MOV.U32 R12, RZ, RZ, R14 ;  /* 0x000000ffff0c7224 */ /* 0x000fe400078e000e */
[C---:B------:R-:W-:Y:S01]  /*da30*/  IMAD R9, R8.reuse, R9, R22 ;  /* 0x0000000908097224 */ /* 0x040fe200078e0216 */
[----:B------:R0:W-:Y:S01]  /*da40*/  STL [R1+0xb0], R5 ;  /* 0x0000b00501007387 */ /* 0x0001e20000100800 */
[----:B------:R-:W-:Y:S01]  /*da50*/  ISETP.GT.U32.AND P5, PT, R8, R16, PT ;  /* 0x000000100800720c */ /* 0x000fe20003fa4070 */
[----:B------:R-:W-:-:S04]  /*da60*/  IMAD.HI.U32 R13, R20, R12, RZ ;  /* 0x0000000c140d7227 */ /* 0x000fc800078e00ff */
[----:B------:R-:W-:Y:S02]  /*da70*/  VIADD R14, R19, 0x40 ;  /* 0x00000040130e7836 */ /* 0x000fe40000000000 */
[----:B------:R-:W-:Y:S01]  /*da80*/  @!P4 IMAD.IADD R15, R15, 0x1, -R8 ;  /* 0x000000010f0fc824 */ /* 0x000fe200078e0a08 */
[----:B------:R-:W-:Y:S01]  /*da90*/  ISETP.GT.U32.AND P4, PT, R8, R9, PT ;  /* 0x000000090800720c */ /* 0x000fe20003f84070 */
[----:B0-----:R-:W-:Y:S02]  /*daa0*/  IMAD.MOV.U32 R5, RZ, RZ, R0 ;  /* 0x000000ffff057224 */ /* 0x001fe400078e0000 */
[--C-:B------:R-:W-:Y:S01]  /*dab0*/  @!P2 IMAD.IADD R10, R10, 0x1, -R8.reuse ;  /* 0x000000010a0aa824 */ /* 0x100fe200078e0a08 */
[----:B------:R-:W-:Y:S01]  /*dac0*/  ISETP.GE.AND P2, PT, R21, RZ, PT ;  /* 0x000000ff1500720c */ /* 0x000fe20003f46270 */
[----:B------:R-:W-:Y:S01]  /*dad0*/  @!P0 IMAD.MOV R5, RZ, RZ, -R5 ;  /* 0x000000ffff058224 */ /* 0x000fe200078e0a05 */
[----:B------:R-:W-:Y:S01]  /*dae0*/  ISETP.GT.U32.AND P0, PT, R8, R15, PT ;  /* 0x0000000f0800720c */ /* 0x000fe20003f04070 */
[----:B------:R-:W-:Y:S01]  /*daf0*/  IMAD.MOV R17, RZ, RZ, -R13 ;  /* 0x000000ffff117224 */ /* 0x000fe200078e0a0d */
[----:B------:R-:W-:Y:S01]  /*db00*/  IABS R13, R14 ;  /* 0x0000000e000d7213 */ /* 0x000fe20000000000 */
[----:B------:R-:W-:Y:S01]  /*db10*/  @!P5 IMAD.IADD R16, R16, 0x1, -R8 ;  /* 0x000000011010d824 */ /* 0x000fe200078e0a08 */
[----:B------:R0:W-:Y:S01]  /*db20*/  STL [R1+0x58], R5 ;  /* 0x0000580501007387 */ /* 0x0001e20000100800 */
[----:B------:R-:W-:Y:S01]  /*db30*/  IMAD R0, R8, R17, R12 ;  /* 0x0000001108007224 */ /* 0x000fe200078e020c */
[----:B------:R-:W-:Y:S01]  /*db40*/  ISETP.GE.AND P5, PT, R11, RZ, PT ;  /* 0x000000ff0b00720c */ /* 0x000fe20003fa6270 */
[----:B------:R-:W-:-:S04]  /*db50*/  IMAD.HI.U32 R17, R20, R13, RZ ;  /* 0x0000000d14117227 */ /* 0x000fc800078e00ff */
[----:B------:R-:W-:Y:S02]  /*db60*/  IMAD.MOV R11, RZ, RZ, -R17 ;  /* 0x000000ffff0b7224 */ /* 0x000fe400078e0a11 */
[----:B------:R-:W-:Y:S02]  /*db70*/  @!P4 IMAD.IADD R9, R9, 0x1, -R8 ;  /* 0x000000010909c824 */ /* 0x000fe400078e0a08 */
[----:B0-----:R-:W-:Y:S02]  /*db80*/  IMAD.MOV.U32 R5, RZ, RZ, R10 ;  /* 0x000000ffff057224 */ /* 0x001fe400078e000a */
[----:B------:R-:W-:Y:S01]  /*db90*/  VIADD R10, R19, 0x3e ;  /* 0x0000003e130a7836 */ /* 0x000fe20000000000 */
[C---:B------:R-:W-:Y:S01]  /*dba0*/  ISETP.GT.U32.AND P4, PT, R8.reuse, R9, PT ;  /* 0x000000090800720c */ /* 0x040fe20003f84070 */
[----:B------:R-:W-:Y:S01]  /*dbb0*/  @!P3 IMAD.MOV R5, RZ, RZ, -R5 ;  /* 0x000000ffff05b224 */ /* 0x000fe200078e0a05 */
[C---:B------:R-:W-:Y:S01]  /*dbc0*/  ISETP.GT.U32.AND P3, PT, R8.reuse, R0, PT ;  /* 0x000000000800720c */ /* 0x040fe20003f64070 */
[----:B------:R-:W-:Y:S01]  /*dbd0*/  IMAD R11, R8, R11, R13 ;  /* 0x0000000b080b7224 */ /* 0x000fe200078e020d */
[----:B------:R-:W-:Y:S01]  /*dbe0*/  IABS R21, R10 ;  /* 0x0000000a00157213 */ /* 0x000fe20000000000 */
[----:B------:R-:W-:Y:S01]  /*dbf0*/  IMAD.MOV.U32 R6, RZ, RZ, R16 ;  /* 0x000000ffff067224 */ /* 0x000fe200078e0010 */
[----:B------:R0:W-:Y:S01]  /*dc00*/  STL [R1+0x50], R5 ;  /* 0x0000500501007387 */ /* 0x0001e20000100800 */
[----:B------:R-:W-:Y:S01]  /*dc10*/  @!P0 IMAD.IADD R15, R15, 0x1, -R8 ;  /* 0x000000010f0f8824 */ /* 0x000fe200078e0a08 */
[----:B------:R-:W-:Y:S01]  /*dc20*/  ISETP.GE.AND P0, PT, R14, RZ, PT ;  /* 0x000000ff0e00720c */ /* 0x000fe20003f06270 */
[----:B------:R-:W-:Y:S01]  /*dc30*/  @!P6 IMAD.MOV R6, RZ, RZ, -R6 ;  /* 0x000000ffff06e224 */ /* 0x000fe200078e0a06 */
[----:B------:R-:W-:Y:S01]  /*dc40*/  ISETP.GT.U32.AND P6, PT, R8, R11, PT ;  /* 0x0000000b0800720c */ /* 0x000fe20003fc4070 */
[----:B------:R-:W-:-:S02]  /*dc50*/  IMAD.MOV.U32 R17, RZ, RZ, R21 ;  /* 0x000000ffff117224 */ /* 0x000fc400078e0015 */
[--C-:B------:R-:W-:Y:S01]  /*dc60*/  @!P4 IMAD.IADD R9, R9, 0x1, -R8.reuse ;  /* 0x000000010909c824 */ /* 0x100fe200078e0a08 */
[----:B------:R1:W-:Y:S01]  /*dc70*/  STL [R1+0x98], R6 ;  /* 0x0000980601007387 */ /* 0x0003e20000100800 */
[----:B------:R-:W-:Y:S02]  /*dc80*/  @!P3 IMAD.IADD R0, R0, 0x1, -R8 ;  /* 0x000000010000b824 */ /* 0x000fe400078e0a08 */
[----:B------:R-:W-:-:S03]  /*dc90*/  IMAD.HI.U32 R13, R20, R17, RZ ;  /* 0x00000011140d7227 */ /* 0x000fc600078e00ff */
[C---:B------:R-:W-:Y:S01]  /*dca0*/  ISETP.GT.U32.AND P3, PT, R8.reuse, R0, PT ;  /* 0x000000000800720c */ /* 0x040fe20003f64070 */
[----:B------:R-:W-:Y:S02]  /*dcb0*/  IMAD.MOV R13, RZ, RZ, -R13 ;  /* 0x000000ffff0d7224 */ /* 0x000fe400078e0a0d */
[----:B------:R-:W-:Y:S02]  /*dcc0*/  VIADD R12, R19, 0x3c ;  /* 0x0000003c130c7836 */ /* 0x000fe40000000000 */
[----:B0-----:R-:W-:Y:S02]  /*dcd0*/  IMAD.MOV.U32 R5, RZ, RZ, R15 ;  /* 0x000000ffff057224 */ /* 0x001fe400078e000f */
[----:B------:R-:W-:Y:S01]  /*dce0*/  IMAD R17, R8, R13, R17 ;  /* 0x0000000d08117224 */ /* 0x000fe200078e0211 */
[----:B------:R-:W-:Y:S01]  /*dcf0*/  IABS R18, R12 ;  /* 0x0000000c00127213 */ /* 0x000fe20000000000 */
[----:B------:R-:W-:Y:S01]  /*dd00*/  @!P6 IMAD.IADD R11, R11, 0x1, -R8 ;  /* 0x000000010b0be824 */ /* 0x000fe200078e0a08 */
[----:B------:R-:W-:Y:S01]  /*dd10*/  ISETP.GE.AND P4, PT, R12, RZ, PT ;  /* 0x000000ff0c00720c */ /* 0x000fe20003f86270 */
[----:B-1----:R-:W-:-:S02]  /*dd20*/  IMAD.MOV.U32 R6, RZ, RZ, R9 ;  /* 0x000000ffff067224 */ /* 0x002fc400078e0009 */
[----:B------:R-:W-:Y:S01]  /*dd30*/  @!P1 IMAD.MOV R5, RZ, RZ, -R5 ;  /* 0x000000ffff059224 */ /* 0x000fe200078e0a05 */
[----:B------:R-:W-:Y:S01]  /*dd40*/  ISETP.GE.AND P1, PT, R10, RZ, PT ;  /* 0x000000ff0a00720c */ /* 0x000fe20003f26270 */
[C---:B------:R-:W-:Y:S01]  /*dd50*/  VIADD R10, R19.reuse, 0x3a ;  /* 0x0000003a130a7836 */ /* 0x040fe20000000000 */
[C---:B------:R-:W-:Y:S01]  /*dd60*/  ISETP.GT.U32.AND P6, PT, R8.reuse, R11, PT ;  /* 0x0000000b0800720c */ /* 0x040fe20003fc4070 */
[----:B------:R-:W-:Y:S01]  /*dd70*/  @!P2 IMAD.MOV R6, RZ, RZ, -R6 ;  /* 0x000000ffff06a224 */ /* 0x000fe200078e0a06 */
[----:B------:R-:W-:Y:S01]  /*dd80*/  ISETP.GT.U32.AND P2, PT, R8, R17, PT ;  /* 0x000000110800720c */ /* 0x000fe20003f44070 */
[----:B------:R-:W-:Y:S01]  /*dd90*/  IMAD.HI.U32 R14, R20, R18, RZ ;  /* 0x00000012140e7227 */ /* 0x000fe200078e00ff */
[----:B------:R-:W-:Y:S01]  /*dda0*/  IABS R15, R10 ;  /* 0x0000000a000f7213 */ /* 0x000fe20000000000 */
[----:B------:R0:W-:Y:S02]  /*ddb0*/  STL [R1+0xa0], R5 ;  /* 0x0000a00501007387 */ /* 0x0001e40000100800 */
[----:B------:R-:W-:Y:S01]  /*ddc0*/  @!P3 IMAD.IADD R0, R0, 0x1, -R8 ;  /* 0x000000010000b824 */ /* 0x000fe200078e0a08 */
[----:B------:R-:W-:Y:S01]  /*ddd0*/  ISETP.GE.AND P3, PT, R10, RZ, PT ;  /* 0x000000ff0a00720c */ /* 0x000fe20003f66270 */
[----:B------:R-:W-:Y:S01]  /*dde0*/  IMAD.MOV R14, RZ, RZ, -R14 ;  /* 0x000000ffff0e7224 */ /* 0x000fe200078e0a0e */
[----:B------:R-:W-:Y:S01]  /*ddf0*/  STL [R1+0xa4], R6 ;  /* 0x0000a40601007387 */ /* 0x000fe20000100800 */
[----:B------:R-:W-:-:S02]  /*de00*/  VIADD R13, R19, 0x38 ;  /* 0x00000038130d7836 */ /* 0x000fc40000000000 */
[----:B------:R-:W-:Y:S01]  /*de10*/  IMAD R18, R8, R14, R18 ;  /* 0x0000000e08127224 */ /* 0x000fe200078e0212 */
[----:B------:R-:W-:Y:S01]  /*de20*/  IABS R14, R4 ;  /* 0x00000004000e7213 */ /* 0x000fe20000000000 */
[----:B0-----:R-:W-:Y:S02]  /*de30*/  IMAD.MOV.U32 R5, RZ, RZ, R0 ;  /* 0x000000ffff057224 */ /* 0x001fe400078e0000 */
[----:B------:R-:W-:-:S04]  /*de40*/  IMAD.HI.U32 R0, R20, R15, RZ ;  /* 0x0000000f14007227 */ /* 0x000fc800078e00ff */
[----:B------:R-:W-:Y:S01]  /*de50*/  @!P5 IMAD.MOV R5, RZ, RZ, -R5 ;  /* 0x000000ffff05d224 */ /* 0x000fe200078e0a05 */
[----:B------:R-:W-:Y:S01]  /*de60*/  ISETP.GE.AND P5, PT, R13, RZ, PT ;  /* 0x000000ff0d00720c */ /* 0x000fe20003fa6270 */
[----:B------:R-:W-:Y:S01]  /*de70*/  IMAD.MOV R0, RZ, RZ, -R0 ;  /* 0x000000ffff007224 */ /* 0x000fe200078e0a00 */
[----:B------:R-:W-:Y:S01]  /*de80*/  IABS R13, R13 ;  /* 0x0000000d000d7213 */ /* 0x000fe20000000000 */
[--C-:B------:R-:W-:Y:S01]  /*de90*/  @!P6 IMAD.IADD R11, R11, 0x1, -R8.reuse ;  /* 0x000000010b0be824 */ /* 0x100fe200078e0a08 */
[----:B------:R0:W-:Y:S01]  /*dea0*/  STL [R1+0xac], R5 ;  /* 0x0000ac0501007387 */ /* 0x0001e20000100800 */
[----:B------:R-:W-:Y:S01]  /*deb0*/  @!P2 IMAD.IADD R17, R17, 0x1, -R8 ;  /* 0x000000011111a824 */ /* 0x000fe200078e0a08 */
[C---:B------:R-:W-:Y:S01]  /*dec0*/  ISETP.GT.U32.AND P6, PT, R8.reuse, R18, PT ;  /* 0x000000120800720c */ /* 0x040fe20003fc4070 */
[C---:B------:R-:W-:Y:S02]  /*ded0*/  IMAD R15, R8.reuse, R0, R15 ;  /* 0x00000000080f7224 */ /* 0x040fe400078e020f */
[----:B------:R-:W-:Y:S01]  /*dee0*/  VIADD R21, R19, 0x36 ;  /* 0x0000003613157836 */ /* 0x000fe20000000000 */
[----:B------:R-:W-:Y:S01]  /*def0*/  ISETP.GT.U32.AND P2, PT, R8, R17, PT ;  /* 0x000000110800720c */ /* 0x000fe20003f44070 */
[----:B------:R-:W-:-:S03]  /*df00*/  IMAD.HI.U32 R0, R20, R13, RZ ;  /* 0x0000000d14007227 */ /* 0x000fc600078e00ff */
[----:B------:R-:W-:Y:S01]  /*df10*/  IABS R10, R21 ;  /* 0x00000015000a7213 */ /* 0x000fe20000000000 */
[----:B0-----:R-:W-:Y:S02]  /*df20*/  IMAD.MOV.U32 R5, RZ, RZ, R11 ;  /* 0x000000ffff057224 */ /* 0x001fe400078e000b */
[----:B------:R-:W-:Y:S01]  /*df30*/  IMAD.MOV R0, RZ, RZ, -R0 ;  /* 0x000000ffff007224 */ /* 0x000fe200078e0a00 */
[----:B------:R-:W0:Y:S01]  /*df40*/  I2F.RP R11, R14 ;  /* 0x0000000e000b7306 */ /* 0x000e220000209400 */
[----:B------:R-:W-:Y:S01]  /*df50*/  @!P0 IMAD.MOV R5, RZ, RZ, -R5 ;  /* 0x000000ffff058224 */ /* 0x000fe200078e0a05 */
[C---:B------:R-:W-:Y:S01]  /*df60*/  ISETP.GT.U32.AND P0, PT, R8.reuse, R15, PT ;  /* 0x0000000f0800720c */ /* 0x040fe20003f04070 */
[----:B------:R-:W-:Y:S02]  /*df70*/  IMAD R13, R8, R0, R13 ;  /* 0x00000000080d7224 */ /* 0x000fe400078e020d */
[----:B------:R-:W-:Y:S01]  /*df80*/  IMAD.HI.U32 R9, R20, R10, RZ ;  /* 0x0000000a14097227 */ /* 0x000fe200078e00ff */
[----:B------:R1:W-:Y:S03]  /*df90*/  STL [R1+0xa8], R5 ;  /* 0x0000a80501007387 */ /* 0x0003e60000100800 */
[----:B------:R-:W-:-:S02]  /*dfa0*/  @!P6 IMAD.IADD R18, R18, 0x1, -R8 ;  /* 0x000000011212e824 */ /* 0x000fc400078e0a08 */
[--C-:B------:R-:W-:Y:S01]  /*dfb0*/  @!P2 IMAD.IADD R17, R17, 0x1, -R8.reuse ;  /* 0x000000011111a824 */ /* 0x100fe200078e0a08 */
[C---:B------:R-:W-:Y:S01]  /*dfc0*/  ISETP.GT.U32.AND P2, PT, R8.reuse, R13, PT ;  /* 0x0000000d0800720c */ /* 0x040fe20003f44070 */
[----:B------:R-:W-:Y:S01]  /*dfd0*/  IMAD.MOV R9, RZ, RZ, -R9 ;  /* 0x000000ffff097224 */ /* 0x000fe200078e0a09 */
[C---:B------:R-:W-:Y:S01]  /*dfe0*/  ISETP.GT.U32.AND P6, PT, R8.reuse, R18, PT ;  /* 0x000000120800720c */ /* 0x040fe20003fc4070 */
[----:B------:R-:W-:Y:S01]  /*dff0*/  @!P0 IMAD.IADD R15, R15, 0x1, -R8 ;  /* 0x000000010f0f8824 */ /* 0x000fe200078e0a08 */
[----:B0-----:R-:W0:Y:S01]  /*e000*/  MUFU.RCP R11, R11 ;  /* 0x0000000b000b7308 */ /* 0x001e220000001000 */
[C---:B------:R-:W-:Y:S02]  /*e010*/  IMAD R10, R8.reuse, R9, R10 ;  /* 0x00000009080a7224 */ /* 0x040fe400078e020a */
[----:B-1----:R-:W-:Y:S01]  /*e020*/  IMAD.MOV.U32 R5, RZ, RZ, R17 ;  /* 0x000000ffff057224 */ /* 0x002fe200078e0011 */
[----:B------:R-:W-:Y:S01]  /*e030*/  ISETP.GT.U32.AND P0, PT, R8, R15, PT ;  /* 0x0000000f0800720c */ /* 0x000fe20003f04070 */
[----:B------:R-:W-:-:S02]  /*e040*/  VIADD R0, R19, 0x34 ;  /* 0x0000003413007836 */ /* 0x000fc40000000000 */
[----:B------:R-:W-:Y:S01]  /*e050*/  @!P1 IMAD.MOV R5, RZ, RZ, -R5 ;  /* 0x000000ffff059224 */ /* 0x000fe200078e0a05 */
[----:B------:R-:W-:Y:S01]  /*e060*/  ISETP.GT.U32.AND P1, PT, R8, R10, PT ;  /* 0x0000000a0800720c */ /* 0x000fe20003f24070 */
[--C-:B------:R-:W-:Y:S01]  /*e070*/  @!P2 IMAD.IADD R13, R13, 0x1, -R8.reuse ;  /* 0x000000010d0da824 */ /* 0x100fe200078e0a08 */
[----:B------:R-:W-:Y:S01]  /*e080*/  IABS R16, R0 ;  /* 0x0000000000107213 */ /* 0x000fe20000000000 */
[----:B------:R-:W-:Y:S01]  /*e090*/  @!P6 IMAD.IADD R18, R18, 0x1, -R8 ;  /* 0x000000011212e824 */ /* 0x000fe200078e0a08 */
[----:B------:R1:W-:Y:S01]  /*e0a0*/  STL [R1+0x9c], R5 ;  /* 0x00009c0501007387 */ /* 0x0003e20000100800 */
[----:B------:R-:W-:Y:S01]  /*e0b0*/  VIADD R12, R19, 0x32 ;  /* 0x00000032130c7836 */ /* 0x000fe20000000000 */
[----:B------:R-:W-:Y:S01]  /*e0c0*/  ISETP.GT.U32.AND P2, PT, R8, R13, PT ;  /* 0x0000000d0800720c */ /* 0x000fe20003f44070 */
[----:B------:R-:W-:Y:S01]  /*e0d0*/  IMAD.HI.U32 R17, R20, R16, RZ ;  /* 0x0000001014117227 */ /* 0x000fe200078e00ff */
[----:B------:R-:W-:Y:S02]  /*e0e0*/  ISETP.GE.AND P6, PT, R21, RZ, PT ;  /* 0x000000ff1500720c */ /* 0x000fe40003fc6270 */
[----:B------:R-:W-:Y:S01]  /*e0f0*/  IABS R9, R12 ;  /* 0x0000000c00097213 */ /* 0x000fe20000000000 */
[----:B------:R-:W-:-:S02]  /*e100*/  IMAD.MOV R17, RZ, RZ, -R17 ;  /* 0x000000ffff117224 */ /* 0x000fc400078e0a11 */
[----:B------:R-:W-:Y:S01]  /*e110*/  @!P0 IMAD.IADD R15, R15, 0x1, -R8 ;  /* 0x000000010f0f8824 */ /* 0x000fe200078e0a08 */
[----:B------:R-:W-:Y:S01]  /*e120*/  ISETP.GE.AND P0, PT, R12, RZ, PT ;  /* 0x000000ff0c00720c */ /* 0x000fe20003f06270 */
[----:B-1----:R-:W-:Y:S02]  /*e130*/  IMAD.MOV.U32 R5, RZ, RZ, R18 ;  /* 0x000000ffff057224 */ /* 0x002fe400078e0012 */
[----:B------:R-:W-:Y:S02]  /*e140*/  @!P1 IMAD.IADD R10, R10, 0x1, -R8 ;  /* 0x000000010a0a9824 */ /* 0x000fe400078e0a08 */
[----:B------:R-:W-:Y:S01]  /*e150*/  @!P4 IMAD.MOV R5, RZ, RZ, -R5 ;  /* 0x000000ffff05c224 */ /* 0x000fe200078e0a05 */
[----:B------:R-:W-:Y:S01]  /*e160*/  ISETP.GE.AND P4, PT, R0, RZ, PT ;  /* 0x000000ff0000720c */ /* 0x000fe20003f86270 */
[C---:B------:R-:W-:Y:S01]  /*e170*/  IMAD R0, R8.reuse, R17, R16 ;  /* 0x0000001108007224 */ /* 0x040fe200078e0210 */
[----:B------:R-:W-:Y:S01]  /*e180*/  ISETP.GT.U32.AND P1, PT, R8, R10, PT ;  /* 0x0000000a0800720c */ /* 0x000fe20003f24070 */
[----:B------:R-:W-:Y:S01]  /*e190*/  IMAD.MOV.U32 R6, RZ, RZ, R15 ;  /* 0x000000ffff067224 */ /* 0x000fe200078e000f */
[----:B------:R1:W-:Y:S01]  /*e1a0*/  STL [R1+0x4c], R5 ;  /* 0x00004c0501007387 */ /* 0x0003e20000100800 */
[----:B------:R-:W-:-:S02]  /*e1b0*/  @!P2 IMAD.IADD R13, R13, 0x1, -R8 ;  /* 0x000000010d0da824 */ /* 0x000fc400078e0a08 */
[----:B------:R-:W-:Y:S01]  /*e1c0*/  @!P3 IMAD.MOV R6, RZ, RZ, -R6 ;  /* 0x000000ffff06b224 */ /* 0x000fe200078e0a06 */
[----:B------:R-:W-:Y:S01]  /*e1d0*/  ISETP.GT.U32.AND P3, PT, R8, R0, PT ;  /* 0x000000000800720c */ /* 0x000fe20003f64070 */
[----:B------:R-:W-:-:S03]  /*e1e0*/  IMAD.HI.U32 R18, R20, R9, RZ ;  /* 0x0000000914127227 */ /* 0x000fc600078e00ff */
[----:B------:R-:W-:Y:S01]  /*e1f0*/  STL [R1+0x84], R6 ;  /* 0x0000840601007387 */ /* 0x000fe20000100800 */
[----:B------:R-:W-:Y:S02]  /*e200*/  VIADD R12, R19, 0x30 ;  /* 0x00000030130c7836 */ /* 0x000fe40000000000 */
[----:B-1----:R-:W-:Y:S02]  /*e210*/  IMAD.MOV.U32 R5, RZ, RZ, R13 ;  /* 0x000000ffff057224 */ /* 0x002fe400078e000d */
[----:B------:R-:W-:Y:S01]  /*e220*/  IMAD.MOV R18, RZ, RZ, -R18 ;  /* 0x000000ffff127224 */ /* 0x000fe200078e0a12 */
[----:B------:R-:W-:Y:S01]  /*e230*/  ISETP.GE.AND P2, PT, R12, RZ, PT ;  /* 0x000000ff0c00720c */ /* 0x000fe20003f46270 */
[----:B------:R-:W-:Y:S01]  /*e240*/  @!P5 IMAD.MOV R5, RZ, RZ, -R5 ;  /* 0x000000ffff05d224 */ /* 0x000fe200078e0a05 */
[----:B------:R-:W-:Y:S01]  /*e250*/  IABS R12, R12 ;  /* 0x0000000c000c7213 */ /* 0x000fe20000000000 */
[--C-:B------:R-:W-:Y:S02]  /*e260*/  @!P1 IMAD.IADD R10, R10, 0x1, -R8.reuse ;  /* 0x000000010a0a9824 */ /* 0x100fe400078e0a08 */
[----:B------:R-:W-:Y:S01]  /*e270*/  @!P3 IMAD.IADD R0, R0, 0x1, -R8 ;  /* 0x000000010000b824 */ /* 0x000fe200078e0a08 */
[----:B------:R1:W-:Y:S01]  /*e280*/  STL [R1+0x88], R5 ;  /* 0x0000880501007387 */ /* 0x0003e20000100800 */
[----:B------:R-:W-:-:S02]  /*e290*/  IMAD R9, R8, R18, R9 ;  /* 0x0000001208097224 */ /* 0x000fc400078e0209 */
[----:B------:R-:W-:Y:S01]  /*e2a0*/  IMAD.HI.U32 R15, R20, R12, RZ ;  /* 0x0000000c140f7227 */ /* 0x000fe200078e00ff */
[----:B------:R-:W-:-:S03]  /*e2b0*/  ISETP.GT.U32.AND P3, PT, R8, R0, PT ;  /* 0x000000000800720c */ /* 0x000fc60003f64070 */
[----:B------:R-:W-:Y:S02]  /*e2c0*/  IMAD.MOV R15, RZ, RZ, -R15 ;  /* 0x000000ffff0f7224 */ /* 0x000fe400078e0a0f */
[----:B0-----:R-:W-:Y:S02]  /*e2d0*/  VIADD R24, R11, 0xffffffe ;  /* 0x0ffffffe0b187836 */ /* 0x001fe40000000000 */
[----:B-1----:R-:W-:Y:S02]  /*e2e0*/  IMAD.MOV.U32 R5, RZ, RZ, R10 ;  /* 0x000000ffff057224 */ /* 0x002fe400078e000a */
[C---:B------:R-:W-:Y:S01]  /*e2f0*/  IMAD R12, R8.reuse, R15, R12 ;  /* 0x0000000f080c7224 */ /* 0x040fe200078e020c */
[----:B------:R0:W1:Y:S01]  /*e300*/  F2I.FTZ.U32.TRUNC.NTZ R25, R24 ;  /* 0x0000001800197305 */ /* 0x000062000021f000 */
[----:B------:R-:W-:Y:S01]  /*e310*/  @!P6 IMAD.MOV R5, RZ, RZ, -R5 ;  /* 0x000000ffff05e224 */ /* 0x000fe200078e0a05 */
[----:B------:R-:W-:Y:S01]  /*e320*/  ISETP.GT.U32.AND P6, PT, R8, R9, PT ;  /* 0x000000090800720c */ /* 0x000fe20003fc4070 */
[----:B------:R-:W-:Y:S01]  /*e330*/  @!P3 IMAD.IADD R0, R0, 0x1, -R8 ;  /* 0x000000010000b824 */ /* 0x000fe200078e0a08 */
[----:B------:R-:W-:Y:S01]  /*e340*/  ISETP.GT.U32.AND P3, PT, R8, R12, PT ;  /* 0x0000000c0800720c */ /* 0x000fe20003f64070 */
[C---:B------:R-:W-:Y:S01]  /*e350*/  VIADD R11, R19.reuse, 0x2e ;  /* 0x0000002e130b7836 */ /* 0x040fe20000000000 */
[----:B------:R3:W-:Y:S01]  /*e360*/  STL [R1+0x90], R5 ;  /* 0x0000900501007387 */ /* 0x0007e20000100800 */
[----:B------:R-:W-:-:S02]  /*e370*/  VIADD R23, R19, 0x2c ;  /* 0x0000002c13177836 */ /* 0x000fc40000000000 */
[----:B0-----:R-:W-:Y:S01]  /*e380*/  IMAD.MOV.U32 R24, RZ, RZ, RZ ;  /* 0x000000ffff187224 */ /* 0x001fe200078e00ff */
[----:B------:R-:W-:Y:S01]  /*e390*/  ISETP.GE.AND P5, PT, R11, RZ, PT ;  /* 0x000000ff0b00720c */ /* 0x000fe20003fa6270 */
[C---:B------:R-:W-:Y:S01]  /*e3a0*/  VIADD R21, R19.reuse, 0x2a ;  /* 0x0000002a13157836 */ /* 0x040fe20000000000 */
[----:B------:R-:W-:Y:S01]  /*e3b0*/  IABS R11, R11 ;  /* 0x0000000b000b7213 */ /* 0x000fe20000000000 */
[----:B------:R-:W-:Y:S01]  /*e3c0*/  VIADD R15, R19, 0x28 ;  /* 0x00000028130f7836 */ /* 0x000fe20000000000 */
[----:B------:R-:W-:Y:S01]  /*e3d0*/  ISETP.GE.AND P1, PT, R23, RZ, PT ;  /* 0x000000ff1700720c */ /* 0x000fe20003f26270 */
[----:B------:R-:W-:Y:S01]  /*e3e0*/  @!P6 IMAD.IADD R9, R9, 0x1, -R8 ;  /* 0x000000010909e824 */ /* 0x000fe200078e0a08 */
[----:B------:R-:W-:Y:S01]  /*e3f0*/  IABS R23, R23 ;  /* 0x0000001700177213 */ /* 0x000fe20000000000 */
[----:B---3--:R-:W-:Y:S02]  /*e400*/  IMAD.MOV.U32 R5, RZ, RZ, R0 ;  /* 0x000000ffff057224 */ /* 0x008fe400078e0000 */
[----:B------:R-:W-:Y:S01]  /*e410*/  @!P3 IMAD.IADD R12, R12, 0x1, -R8 ;  /* 0x000000010c0cb824 */ /* 0x000fe200078e0a08 */
[----:B------:R-:W-:Y:S01]  /*e420*/  ISETP.GT.U32.AND P6, PT, R8, R9, PT ;  /* 0x000000090800720c */ /* 0x000fe20003fc4070 */
[----:B-1----:R-:W-:-:S02]  /*e430*/  IMAD.MOV R16, RZ, RZ, -R25 ;  /* 0x000000ffff107224 */ /* 0x002fc400078e0a19 */
[----:B------:R-:W-:Y:S01]  /*e440*/  IMAD.HI.U32 R13, R20, R11, RZ ;  /* 0x0000000b140d7227 */ /* 0x000fe200078e00ff */
[----:B------:R-:W-:-:S03]  /*e450*/  ISETP.GT.U32.AND P3, PT, R8, R12, PT ;  /* 0x0000000c0800720c */ /* 0x000fc60003f64070 */
[----:B------:R-:W-:Y:S01]  /*e460*/  @!P4 IMAD.MOV R5, RZ, RZ, -R5 ;  /* 0x000000ffff05c224 */ /* 0x000fe200078e0a05 */
[----:B------:R-:W-:Y:S01]  /*e470*/  ISETP.GE.AND P4, PT, R21, RZ, PT ;  /* 0x000000ff1500720c */ /* 0x000fe20003f86270 */
[----:B------:R-:W-:Y:S01]  /*e480*/  IMAD R16, R16, R14, RZ ;  /* 0x0000000e10107224 */ /* 0x000fe200078e02ff */
[----:B------:R-:W-:Y:S01]  /*e490*/  IABS R21, R21 ;  /* 0x0000001500157213 */ /* 0x000fe20000000000 */
[----:B------:R-:W-:Y:S01]  /*e4a0*/  IMAD.HI.U32 R10, R20, R23, RZ ;  /* 0x00000017140a7227 */ /* 0x000fe200078e00ff */
[----:B------:R0:W-:Y:S03]  /*e4b0*/  STL [R1+0x3c], R5 ;  /* 0x00003c0501007387 */ /* 0x0001e60000100800 */
[----:B------:R-:W-:Y:S02]  /*e4c0*/  IMAD.MOV R13, RZ, RZ, -R13 ;  /* 0x000000ffff0d7224 */ /* 0x000fe400078e0a0d */
[----:B------:R-:W-:Y:S01]  /*e4d0*/  @!P6 IMAD.IADD R9, R9, 0x1, -R8 ;  /* 0x000000010909e824 */ /* 0x000fe200078e0a08 */
[----:B------:R-:W-:Y:S01]  /*e4e0*/  ISETP.GE.AND P6, PT, R15, RZ, PT ;  /* 0x000000ff0f00720c */ /* 0x000fe20003fc6270 */
[----:B------:R-:W-:Y:S01]  /*e4f0*/  IMAD.HI.U32 R24, R25, R16, R24 ;  /* 0x0000001019187227 */ /* 0x000fe200078e0018 */
[----:B------:R-:W-:-:S03]  /*e500*/  IABS R15, R15 ;  /* 0x0000000f000f7213 */ /* 0x000fc60000000000 */
[----:B------:R-:W-:Y:S02]  /*e510*/  IMAD.MOV R10, RZ, RZ, -R10 ;  /* 0x000000ffff0a7224 */ /* 0x000fe400078e0a0a */
[C---:B------:R-:W-:Y:S02]  /*e520*/  IMAD R25, R8.reuse, R13, R11 ;  /* 0x0000000d08197224 */ /* 0x040fe400078e020b */
[----:B0-----:R-:W-:Y:S02]  /*e530*/  IMAD.MOV.U32 R5, RZ, RZ, R9 ;  /* 0x000000ffff057224 */ /* 0x001fe400078e0009 */
[C---:B------:R-:W-:Y:S02]  /*e540*/  IMAD R23, R8.reuse, R10, R23 ;  /* 0x0000000a08177224 */ /* 0x040fe400078e0217 */
[----:B------:R-:W-:Y:S01]  /*e550*/  @!P0 IMAD.MOV R5, RZ, RZ, -R5 ;  /* 0x000000ffff058224 */ /* 0x000fe200078e0a05 */
[----:B------:R-:W-:Y:S01]  /*e560*/  ISETP.GT.U32.AND P0, PT, R8, R25, PT ;  /* 0x000000190800720c */ /* 0x000fe20003f04070 */
[----:B------:R-:W-:Y:S01]  /*e570*/  @!P3 IMAD.IADD R12, R12, 0x1, -R8 ;  /* 0x000000010c0cb824 */ /* 0x000fe200078e0a08 */
[----:B------:R-:W-:Y:S01]  /*e580*/  ISETP.GT.U32.AND P3, PT, R8, R23, PT ;  /* 0x000000170800720c */ /* 0x000fe20003f64070 */
[----:B------:R-:W-:Y:S01]  /*e590*/  IMAD.HI.U32 R26, R20, R21, RZ ;  /* 0x00000015141a7227 */ /* 0x000fe200078e00ff */
[----:B------:R0:W-:Y:S03]  /*e5a0*/  STL [R1+0x34], R5 ;  /* 0x0000340501007387 */ /* 0x0001e60000100800 */
[----:B------:R-:W-:-:S02]  /*e5b0*/  IMAD.MOV R26, RZ, RZ, -R26 ;  /* 0x000000ffff1a7224 */ /* 0x000fc400078e0a1a */
[----:B------:R-:W-:Y:S02]  /*e5c0*/  VIADD R18, R19, 0x24 ;  /* 0x0000002413127836 */ /* 0x000fe40000000000 */
[C---:B------:R-:W-:Y:S02]  /*e5d0*/  IMAD R21, R8.reuse, R26, R21 ;  /* 0x0000001a08157224 */ /* 0x040fe400078e0215 */
[--C-:B------:R-:W-:Y:S01]  /*e5e0*/  @!P0 IMAD.IADD R25, R25, 0x1, -R8.reuse ;  /* 0x0000000119198824 */ /* 0x100fe200078e0a08 */
[----:B------:R-:W-:Y:S01]  /*e5f0*/  IABS R11, R18 ;  /* 0x00000012000b7213 */ /* 0x000fe20000000000 */
[----:B------:R-:W-:Y:S01]  /*e600*/  @!P3 IMAD.IADD R23, R23, 0x1, -R8 ;  /* 0x000000011717b824 */ /* 0x000fe200078e0a08 */
[C---:B------:R-:W-:Y:S01]  /*e610*/  ISETP.GT.U32.AND P0, PT, R8.reuse, R21, PT ;  /* 0x000000150800720c */ /* 0x040fe20003f04070 */
[----:B------:R-:W-:Y:S01]  /*e620*/  VIADD R22, R19, 0x26 ;  /* 0x0000002613167836 */ /* 0x000fe20000000000 */
[----:B------:R-:W-:Y:S01]  /*e630*/  ISETP.GT.U32.AND P3, PT, R8, R25, PT ;  /* 0x000000190800720c */ /* 0x000fe20003f64070 */
[----:B------:R-:W-:-:S03]  /*e640*/  IMAD.HI.U32 R17, R20, R15, RZ ;  /* 0x0000000f14117227 */ /* 0x000fc600078e00ff */
[----:B------:R-:W-:Y:S01]  /*e650*/  IABS R0, R22 ;  /* 0x0000001600007213 */ /* 0x000fe20000000000 */
[----:B0-----:R-:W-:Y:S01]  /*e660*/  IMAD.MOV.U32 R5, RZ, RZ, R12 ;  /* 0x000000ffff057224 */ /* 0x001fe200078e000c */
[----:B------:R-:W-:Y:S01]  /*e670*/  IABS R12, R3 ;  /* 0x00000003000c7213 */ /* 0x000fe20000000000 */
[----:B------:R-:W-:Y:S02]  /*e680*/  VIADD R16, R19, 0x22 ;  /* 0x0000002213107836 */ /* 0x000fe40000000000 */
[----:B------:R-:W-:Y:S02]  /*e690*/  IMAD.MOV.U32 R9, RZ, RZ, R11 ;  /* 0x000000ffff097224 */ /* 0x000fe400078e000b */
[----:B------:R-:W-:Y:S01]  /*e6a0*/  IMAD.MOV R17, RZ, RZ, -R17 ;  /* 0x000000ffff117224 */ /* 0x000fe200078e0a11 */
[----:B------:R-:W-:Y:S01]  /*e6b0*/  IABS R10, R16 ;  /* 0x00000010000a7213 */ /* 0x000fe20000000000 */
[----:B------:R-:W-:Y:S01]  /*e6c0*/  @!P2 IMAD.MOV R5, RZ, RZ, -R5 ;  /* 0x000000ffff05a224 */ /* 0x000fe200078e0a05 */
[----:B------:R-:W-:Y:S01]  /*e6d0*/  ISETP.GT.U32.AND P2, PT, R8, R23, PT ;  /* 0x000000170800720c */ /* 0x000fe20003f44070 */
[----:B------:R-:W-:-:S03]  /*e6e0*/  IMAD.HI.U32 R11, R20, R0, RZ ;  /* 0x00000000140b7227 */ /* 0x000fc600078e00ff */
[----:B------:R0:W-:Y:S01]  /*e6f0*/  STL [R1+0x1c], R5 ;  /* 0x00001c0501007387 */ /* 0x0001e20000100800 */
[----:B------:R-:W-:Y:S02]  /*e700*/  IMAD R15, R8, R17, R15 ;  /* 0x00000011080f7224 */ /* 0x000fe400078e020f */
[----:B------:R-:W-:Y:S02]  /*e710*/  @!P3 IMAD.IADD R25, R25, 0x1, -R8 ;  /* 0x000000011919b824 */ /* 0x000fe400078e0a08 */
[----:B------:R-:W-:Y:S01]  /*e720*/  IMAD.HI.U32 R13, R20, R9, RZ ;  /* 0x00000009140d7227 */ /* 0x000fe200078e00ff */
[----:B------:R-:W-:-:S03]  /*e730*/  ISETP.GT.U32.AND P3, PT, R8, R15, PT ;  /* 0x0000000f0800720c */ /* 0x000fc60003f64070 */
[----:B------:R-:W-:Y:S02]  /*e740*/  IMAD.MOV R17, RZ, RZ, -R11 ;  /* 0x000000ffff117224 */ /* 0x000fe400078e0a0b */
[----:B------:R-:W-:Y:S02]  /*e750*/  @!P0 IMAD.IADD R21, R21, 0x1, -R8 ;  /* 0x0000000115158824 */ /* 0x000fe400078e0a08 */
[----:B0-----:R-:W-:Y:S02]  /*e760*/  IMAD.MOV.U32 R5, RZ, RZ, R25 ;  /* 0x000000ffff057224 */ /* 0x001fe400078e0019 */
[----:B------:R-:W-:Y:S01]  /*e770*/  IMAD.MOV R13, RZ, RZ, -R13 ;  /* 0x000000ffff0d7224 */ /* 0x000fe200078e0a0d */
[C---:B------:R-:W-:Y:S01]  /*e780*/  ISETP.GT.U32.AND P0, PT, R8.reuse, R21, PT ;  /* 0x000000150800720c */ /* 0x040fe20003f04070 */
[----:B------:R-:W-:Y:S02]  /*e790*/  IMAD R0, R8, R17, R0 ;  /* 0x0000001108007224 */ /* 0x000fe400078e0200 */
[----:B------:R-:W-:-:S04]  /*e7a0*/  IMAD.HI.U32 R11, R20, R10, RZ ;  /* 0x0000000a140b7227 */ /* 0x000fc800078e00ff */
[----:B------:R-:W-:Y:S02]  /*e7b0*/  VIADD R17, R19, 0x20 ;  /* 0x0000002013117836 */ /* 0x000fe40000000000 */
[----:B------:R-:W-:Y:S01]  /*e7c0*/  @!P5 IMAD.MOV R5, RZ, RZ, -R5 ;  /* 0x000000ffff05d224 */ /* 0x000fe200078e0a05 */
[C---:B------:R-:W-:Y:S01]  /*e7d0*/  ISETP.GT.U32.AND P5, PT, R8.reuse, R0, PT ;  /* 0x000000000800720c */ /* 0x040fe20003fa4070 */
[C---:B------:R-:W-:Y:S01]  /*e7e0*/  IMAD R9, R8.reuse, R13, R9 ;  /* 0x0000000d08097224 */ /* 0x040fe200078e0209 */
[----:B------:R-:W-:Y:S01]  /*e7f0*/  IABS R26, R17 ;  /* 0x00000011001a7213 */ /* 0x000fe20000000000 */
[----:B------:R-:W-:Y:S01]  /*e800*/  IMAD.MOV R11, RZ, RZ, -R11 ;  /* 0x000000ffff0b7224 */ /* 0x000fe200078e0a0b */
[----:B------:R0:W-:Y:S01]  /*e810*/  STL [R1+0x18], R5 ;  /* 0x0000180501007387 */ /* 0x0001e20000100800 */
[----:B------:R-:W-:Y:S01]  /*e820*/  @!P2 IMAD.IADD R23, R23, 0x1, -R8 ;  /* 0x000000011717a824 */ /* 0x000fe200078e0a08 */
[C---:B------:R-:W-:Y:S01]  /*e830*/  ISETP.GT.U32.AND P2, PT, R8.reuse, R9, PT ;  /* 0x000000090800720c */ /* 0x040fe20003f44070 */
[----:B------:R-:W-:Y:S01]  /*e840*/  IMAD R10, R8, R11, R10 ;  /* 0x0000000b080a7224 */ /* 0x000fe200078e020a */
[----:B------:R-:W-:Y:S01]  /*e850*/  IABS R11, R19 ;  /* 0x00000013000b7213 */ /* 0x000fe20000000000 */
[----:B------:R-:W-:Y:S01]  /*e860*/  IMAD.HI.U32 R27, R20, R26, RZ ;  /* 0x0000001a141b7227 */ /* 0x000fe200078e00ff */
[----:B------:R-:W-:-:S03]  /*e870*/  IABS R13, R28 ;  /* 0x0000001c000d7213 */ /* 0x000fc60000000000 */
[----:B------:R-:W-:-:S04]  /*e880*/  IMAD.HI.U32 R25, R20, R11, RZ ;  /* 0x0000000b14197227 */ /* 0x000fc800078e00ff */
[----:B0-----:R-:W-:Y:S02]  /*e890*/  IMAD.MOV.U32 R5, RZ, RZ, R23 ;  /* 0x000000ffff057224 */ /* 0x001fe400078e0017 */
[----:B------:R-:W-:Y:S02]  /*e8a0*/  IMAD.MOV R27, RZ, RZ, -R27 ;  /* 0x000000ffff1b7224 */ /* 0x000fe400078e0a1b */
[----:B------:R-:W-:Y:S02]  /*e8b0*/  @!P1 IMAD.MOV R5, RZ, RZ, -R5 ;  /* 0x000000ffff059224 */ /* 0x000fe400078e0a05 */
[--C-:B------:R-:W-:Y:S01]  /*e8c0*/  @!P0 IMAD.IADD R21, R21, 0x1, -R8.reuse ;  /* 0x0000000115158824 */ /* 0x100fe200078e0a08 */
[----:B------:R-:W-:Y:S01]  /*e8d0*/  ISETP.GT.U32.AND P0, PT, R8, R10, PT ;  /* 0x0000000a0800720c */ /* 0x000fe20003f04070 */
[----:B------:R-:W-:Y:S01]  /*e8e0*/  @!P3 IMAD.IADD R15, R15, 0x1, -R8 ;  /* 0x000000010f0fb824 */ /* 0x000fe200078e0a08 */
[----:B------:R-:W-:Y:S01]  /*e8f0*/  ISETP.GE.AND P3, PT, R22, RZ, PT ;  /* 0x000000ff1600720c */ /* 0x000fe20003f66270 */
[----:B------:R0:W-:Y:S01]  /*e900*/  STL [R1+0x14], R5 ;  /* 0x0000140501007387 */ /* 0x0001e20000100800 */
[----:B------:R-:W-:-:S02]  /*e910*/  IMAD.MOV R25, RZ, RZ, -R25 ;  /* 0x000000ffff197224 */ /* 0x000fc400078e0a19 */
[C---:B------:R-:W-:Y:S02]  /*e920*/  IMAD R22, R8.reuse, R27, R26 ;  /* 0x0000001b08167224 */ /* 0x040fe400078e021a */
[--C-:B------:R-:W-:Y:S02]  /*e930*/  @!P2 IMAD.IADD R9, R9, 0x1, -R8.reuse ;  /* 0x000000010909a824 */ /* 0x100fe400078e0a08 */
[----:B------:R-:W-:Y:S02]  /*e940*/  IMAD R11, R8, R25, R11 ;  /* 0x00000019080b7224 */ /* 0x000fe400078e020b */
[----:B------:R-:W-:Y:S01]  /*e950*/  @!P5 IMAD.IADD R0, R0, 0x1, -R8 ;  /* 0x000000010000d824 */ /* 0x000fe200078e0a08 */
[C---:B------:R-:W-:Y:S01]  /*e960*/  ISETP.GT.U32.AND P1, PT, R8.reuse, R9, PT ;  /* 0x000000090800720c */ /* 0x040fe20003f24070 */
[----:B0-----:R-:W-:Y:S01]  /*e970*/  IMAD.MOV.U32 R5, RZ, RZ, R21 ;  /* 0x000000ffff057224 */ /* 0x001fe200078e0015 */
[----:B------:R-:W-:Y:S01]  /*e980*/  ISETP.GT.U32.AND P5, PT, R8, R15, PT ;  /* 0x0000000f0800720c */ /* 0x000fe20003fa4070 */
[----:B------:R-:W-:Y:S01]  /*e990*/  IMAD.HI.U32 R25, R24, R13, RZ ;  /* 0x0000000d18197227 */ /* 0x000fe200078e00ff */
[----:B------:R-:W-:-:S03]  /*e9a0*/  ISETP.GT.U32.AND P2, PT, R8, R0, PT ;  /* 0x000000000800720c */ /* 0x000fc60003f44070 */
[----:B------:R-:W-:Y:S01]  /*e9b0*/  @!P4 IMAD.MOV R5, RZ, RZ, -R5 ;  /* 0x000000ffff05c224 */ /* 0x000fe200078e0a05 */
[----:B------:R-:W-:Y:S01]  /*e9c0*/  ISETP.GT.U32.AND P4, PT, R8, R22, PT ;  /* 0x000000160800720c */ /* 0x000fe20003f84070 */
[----:B------:R-:W-:-:S03]  /*e9d0*/  IMAD.HI.U32 R24, R24, R12, RZ ;  /* 0x0000000c18187227 */ /* 0x000fc600078e00ff */
[----:B------:R0:W-:Y:S01]  /*e9e0*/  STL [R1+0x10], R5 ;  /* 0x0000100501007387 */ /* 0x0001e20000100800 */
[----:B------:R-:W-:Y:S02]  /*e9f0*/  IMAD.MOV R24, RZ, RZ, -R24 ;  /* 0x000000ffff187224 */ /* 0x000fe400078e0a18 */
[----:B------:R-:W-:Y:S02]  /*ea00*/  IMAD.MOV R25, RZ, RZ, -R25 ;  /* 0x000000ffff197224 */ /* 0x000fe400078e0a19 */
[C---:B------:R-:W-:Y:S02]  /*ea10*/  IMAD R12, R14.reuse, R24, R12 ;  /* 0x000000180e0c7224 */ /* 0x040fe400078e020c */
[----:B------:R-:W-:Y:S02]  /*ea20*/  IMAD R13, R14, R25, R13 ;  /* 0x000000190e0d7224 */ /* 0x000fe400078e020d */
[--C-:B------:R-:W-:Y:S01]  /*ea30*/  @!P4 IMAD.IADD R22, R22, 0x1, -R8.reuse ;  /* 0x000000011616c824 */ /* 0x100fe200078e0a08 */
[C---:B------:R-:W-:Y:S01]  /*ea40*/  ISETP.GT.U32.AND P4, PT, R14.reuse, R12, PT ;  /* 0x0000000c0e00720c */ /* 0x040fe20003f84070 */
[--C-:B------:R-:W-:Y:S01]  /*ea50*/  @!P1 IMAD.IADD R9, R9, 0x1, -R8.reuse ;  /* 0x0000000109099824 */ /* 0x100fe200078e0a08 */
[----:B------:R-:W-:Y:S01]  /*ea60*/  ISETP.GT.U32.AND P1, PT, R14, R13, PT ;  /* 0x0000000d0e00720c */ /* 0x000fe20003f24070 */
[----:B------:R-:W-:-:S02]  /*ea70*/  @!P0 IMAD.IADD R10, R10, 0x1, -R8 ;  /* 0x000000010a0a8824 */ /* 0x000fc400078e0a08 */
[--C-:B------:R-:W-:Y:S01]  /*ea80*/  @!P5 IMAD.IADD R15, R15, 0x1, -R8.reuse ;  /* 0x000000010f0fd824 */ /* 0x100fe200078e0a08 */
[----:B------:R-:W-:Y:S01]  /*ea90*/  ISETP.GE.AND P5, PT, R18, RZ, PT ;  /* 0x000000ff1200720c */ /* 0x000fe20003fa6270 */
[----:B------:R-:W-:Y:S01]  /*eaa0*/  @!P2 IMAD.IADD R0, R0, 0x1, -R8 ;  /* 0x000000010000a824 */ /* 0x000fe200078e0a08 */
[C---:B------:R-:W-:Y:S01]  /*eab0*/  ISETP.GT.U32.AND P2, PT, R8.reuse, R11, PT ;  /* 0x0000000b0800720c */ /* 0x040fe20003f44070 */
[----:B------:R-:W-:Y:S01]  /*eac0*/  VIADD R18, R19, 0x1e ;  /* 0x0000001e13127836 */ /* 0x000fe20000000000 */
[----:B------:R-:W-:Y:S01]  /*ead0*/  ISETP.GT.U32.AND P0, PT, R8, R10, PT ;  /* 0x0000000a0800720c */ /* 0x000fe20003f04070 */
[----:B------:R-:W-:Y:S02]  /*eae0*/  @!P3 IMAD.MOV R0, RZ, RZ, -R0 ;  /* 0x000000ffff00b224 */ /* 0x000fe400078e0a00 */
[--C-:B------:R-:W-:Y:S01]  /*eaf0*/  @!P4 IMAD.IADD R12, R12, 0x1, -R14.reuse ;  /* 0x000000010c0cc824 */ /* 0x100fe200078e0a0e */
[----:B------:R-:W-:Y:S01]  /*eb00*/  IABS R21, R18 ;  /* 0x0000001200157213 */ /* 0x000fe20000000000 */
[----:B------:R-:W-:Y:S01]  /*eb10*/  @!P1 IMAD.IADD R13, R13, 0x1, -R14 ;  /* 0x000000010d0d9824 */ /* 0x000fe200078e0a0e */
[----:B------:R-:W-:Y:S01]  /*eb20*/  ISETP.GT.U32.AND P1, PT, R8, R22, PT ;  /* 0x000000160800720c */ /* 0x000fe20003f24070 */
[----:B0-----:R-:W-:Y:S01]  /*eb30*/  IMAD.MOV.U32 R5, RZ, RZ, R15 ;  /* 0x000000ffff057224 */ /* 0x001fe200078e000f */
[----:B------:R-:W-:Y:S01]  /*eb40*/  ISETP.GE.AND P4, PT, R19, RZ, PT ;  /* 0x000000ff1300720c */ /* 0x000fe20003f86270 */
[----:B------:R-:W-:Y:S01]  /*eb50*/  @!P5 IMAD.MOV R9, RZ, RZ, -R9 ;  /* 0x000000ffff09d224 */ /* 0x000fe200078e0a09 */
[----:B------:R-:W-:Y:S01]  /*eb60*/  ISETP.GT.U32.AND P5, PT, R14, R12, PT ;  /* 0x0000000c0e00720c */ /* 0x000fe20003fa4070 */
[----:B------:R-:W-:Y:S01]  /*eb70*/  @!P2 IMAD.IADD R11, R11, 0x1, -R8 ;  /* 0x000000010b0ba824 */ /* 0x000fe200078e0a08 */
[----:B------:R-:W-:Y:S01]  /*eb80*/  ISETP.GE.AND P2, PT, R17, RZ, PT ;  /* 0x000000ff1100720c */ /* 0x000fe20003f46270 */
[----:B------:R-:W-:Y:S01]  /*eb90*/  IMAD.HI.U32 R17, R20, R21, RZ ;  /* 0x0000001514117227 */ /* 0x000fe200078e00ff */
[----:B------:R-:W-:-:S03]  /*eba0*/  ISETP.GT.U32.AND P3, PT, R14, R13, PT ;  /* 0x0000000d0e00720c */ /* 0x000fc60003f64070 */
[----:B------:R-:W-:Y:S01]  /*ebb0*/  @!P0 IMAD.IADD R10, R10, 0x1, -R8 ;  /* 0x000000010a0a8824 */ /* 0x000fe200078e0a08 */
[----:B------:R-:W-:Y:S01]  /*ebc0*/  ISETP.GE.AND P0, PT, R16, RZ, PT ;  /* 0x000000ff1000720c */ /* 0x000fe20003f06270 */
[----:B------:R-:W-:Y:S02]  /*ebd0*/  IMAD.MOV R17, RZ, RZ, -R17 ;  /* 0x000000ffff117224 */ /* 0x000fe400078e0a11 */
[----:B------:R-:W-:Y:S02]  /*ebe0*/  VIADD R16, R19, 0x1c ;  /* 0x0000001c13107836 */ /* 0x000fe40000000000 */
[C---:B------:R-:W-:Y:S02]  /*ebf0*/  IMAD R17, R8.reuse, R17, R21 ;  /* 0x0000001108117224 */ /* 0x040fe400078e0215 */
[----:B------:R-:W-:Y:S01]  /*ec00*/  @!P6 IMAD.MOV R5, RZ, RZ, -R5 ;  /* 0x000000ffff05e224 */ /* 0x000fe200078e0a05 */
[----:B------:R-:W-:Y:S01]  /*ec10*/  ISETP.GT.U32.AND P6, PT, R8, R11, PT ;  /* 0x0000000b0800720c */ /* 0x000fe20003fc4070 */
[--C-:B------:R-:W-:Y:S01]  /*ec20*/  @!P5 IMAD.IADD R12, R12, 0x1, -R14.reuse ;  /* 0x000000010c0cd824 */ /* 0x100fe200078e0a0e */
[----:B------:R-:W-:Y:S01]  /*ec30*/  IABS R23, R16 ;  /* 0x0000001000177213 */ /* 0x000fe20000000000 */
[----:B------:R-:W-:Y:S01]  /*ec40*/  @!P3 IMAD.IADD R13, R13, 0x1, -R14 ;  /* 0x000000010d0db824 */ /* 0x000fe200078e0a0e */
[----:B------:R-:W-:Y:S01]  /*ec50*/  ISETP.GT.U32.AND P5, PT, R8, R17, PT ;  /* 0x000000110800720c */ /* 0x000fe20003fa4070 */
[----:B------:R-:W-:Y:S01]  /*ec60*/  @!P0 IMAD.MOV R10, RZ, RZ, -R10 ;  /* 0x000000ffff0a8224 */ /* 0x000fe200078e0a0a */
[----:B------:R-:W-:Y:S01]  /*ec70*/  ISETP.GE.AND P3, PT, R28, RZ, PT ;  /* 0x000000ff1c00720c */ /* 0x000fe20003f66270 */
[----:B------:R-:W-:Y:S01]  /*ec80*/  IMAD.MOV.U32 R15, RZ, RZ, R23 ;  /* 0x000000ffff0f7224 */ /* 0x000fe200078e0017 */
[----:B------:R-:W-:Y:S01]  /*ec90*/  ISETP.GE.AND P0, PT, R3, RZ, PT ;  /* 0x000000ff0300720c */ /* 0x000fe20003f06270 */
[----:B------:R-:W-:Y:S01]  /*eca0*/  VIADD R21, R19, 0x1a ;  /* 0x0000001a13157836 */ /* 0x000fe20000000000 */
[----:B------:R-:W-:Y:S01]  /*ecb0*/  STL [R1+0xc], R5 ;  /* 0x00000c0501007387 */ /* 0x000fe20000100800 */
[----:B------:R-:W-:-:S03]  /*ecc0*/  IMAD.HI.U32 R23, R20, R15, RZ ;  /* 0x0000000f14177227 */ /* 0x000fc600078e00ff */
[----:B------:R-:W-:Y:S01]  /*ecd0*/  STL [R1+0x20d8], R0 ;  /* 0x0020d80001007387 */ /* 0x000fe20000100800 */
[----:B------:R-:W-:Y:S01]  /*ece0*/  @!P6 IMAD.IADD R11, R11, 0x1, -R8 ;  /* 0x000000010b0be824 */ /* 0x000fe200078e0a08 */
[----:B------:R-:W-:Y:S01]  /*ecf0*/  ISETP.GE.AND P6, PT, R16, RZ, PT ;  /* 0x000000ff1000720c */ /* 0x000fe20003fc6270 */
[----:B------:R-:W-:Y:S01]  /*ed00*/  IMAD.MOV R23, RZ, RZ, -R23 ;  /* 0x000000ffff177224 */ /* 0x000fe200078e0a17 */
[----:B------:R-:W-:Y:S01]  /*ed10*/  STL [R1+0x20dc], R9 ;  /* 0x0020dc0901007387 */ /* 0x000fe20000100800 */
[----:B------:R-:W-:Y:S02]  /*ed20*/  IMAD.MOV.U32 R16, RZ, RZ, R12 ;  /* 0x000000ffff107224 */ /* 0x000fe400078e000c */
[--C-:B------:R-:W-:Y:S01]  /*ed30*/  @!P5 IMAD.IADD R17, R17, 0x1, -R8.reuse ;  /* 0x000000011111d824 */ /* 0x100fe200078e0a08 */
[----:B------:R0:W-:Y:S01]  /*ed40*/  STL [R1+0x2058], R28 ;  /* 0x0020581c01007387 */ /* 0x0001e20000100800 */
[----:B------:R-:W-:Y:S01]  /*ed50*/  @!P1 IMAD.IADD R22, R22, 0x1, -R8 ;  /* 0x0000000116169824 */ /* 0x000fe200078e0a08 */
[----:B------:R-:W-:Y:S01]  /*ed60*/  ISETP.GE.AND P1, PT, R18, RZ, PT ;  /* 0x000000ff1200720c */ /* 0x000fe20003f26270 */
[C---:B------:R-:W-:Y:S01]  /*ed70*/  IMAD R18, R8.reuse, R23, R15 ;  /* 0x0000001708127224 */ /* 0x040fe200078e020f */
[----:B------:R-:W-:Y:S01]  /*ed80*/  ISETP.GT.U32.AND P5, PT, R8, R17, PT ;  /* 0x000000110800720c */ /* 0x000fe20003fa4070 */
[----:B------:R-:W-:Y:S01]  /*ed90*/  @!P4 IMAD.MOV R11, RZ, RZ, -R11 ;  /* 0x000000ffff0bc224 */ /* 0x000fe200078e0a0b */
[----:B------:R-:W-:Y:S01]  /*eda0*/  ISETP.NE.AND P4, PT, R4, RZ, PT ;  /* 0x000000ff0400720c */ /* 0x000fe20003f85270 */
[----:B------:R-:W-:Y:S01]  /*edb0*/  @!P3 IMAD.MOV R13, RZ, RZ, -R13 ;  /* 0x000000ffff0db224 */ /* 0x000fe200078e0a0d */
[----:B------:R-:W-:Y:S01]  /*edc0*/  ISETP.GE.AND P3, PT, R21, RZ, PT ;  /* 0x000000ff1500720c */ /* 0x000fe20003f66270 */
[----:B------:R-:W-:Y:S01]  /*edd0*/  @!P0 IMAD.MOV R16, RZ, RZ, -R16 ;  /* 0x000000ffff108224 */ /* 0x000fe200078e0a10 */
[----:B------:R-:W-:Y:S01]  /*ede0*/  LOP3.LUT R4, RZ, R4, RZ, 0x33, !PT ;  /* 0x00000004ff047212 */ /* 0x000fe200078e33ff */
[C---:B------:R-:W-:Y:S01]  /*edf0*/  VIADD R15, R19.reuse, 0x18 ;  /* 0x00000018130f7836 */ /* 0x040fe20000000000 */
[----:B------:R-:W-:Y:S01]  /*ee00*/  IABS R21, R21 ;  /* 0x0000001500157213 */ /* 0x000fe20000000000 */
[----:B------:R-:W-:Y:S01]  /*ee10*/  STL [R1+0x20e0], R10 ;  /* 0x0020e00a01007387 */ /* 0x000fe20000100800 */
[----:B------:R-:W-:Y:S01]  /*ee20*/  ISETP.GT.U32.AND P0, PT, R8, R18, PT ;  /* 0x000000120800720c */ /* 0x000fe20003f04070 */
[----:B------:R-:W-:Y:S01]  /*ee30*/  VIADD R14, R19, 0x16 ;  /* 0x00000016130e7836 */ /* 0x000fe20000000000 */
[----:B0-----:R-:W-:Y:S01]  /*ee40*/  SEL R28, R4, R16, !P4 ;  /* 0x00000010041c7207 */ /* 0x001fe20006000000 */
[----:B------:R-:W-:Y:S01]  /*ee50*/  IMAD.HI.U32 R16, R20, R21, RZ ;  /* 0x0000001514107227 */ /* 0x000fe200078e00ff */
[----:B------:R0:W-:Y:S01]  /*ee60*/  STL.64 [R1+0x2050], R2 ;  /* 0x0020500201007387 */ /* 0x0001e20000100a00 */
[----:B------:R-:W-:-:S02]  /*ee70*/  IABS R29, R15 ;  /* 0x0000000f001d7213 */ /* 0x000fc40000000000 */
[--C-:B------:R-:W-:Y:S01]  /*ee80*/  @!P5 IMAD.IADD R17, R17, 0x1, -R8.reuse ;  /* 0x000000011111d824 */ /* 0x100fe200078e0a08 */
[----:B------:R-:W-:Y:S01]  /*ee90*/  IABS R12, R14 ;  /* 0x0000000e000c7213 */ /* 0x000fe20000000000 */
[----:B------:R-:W-:Y:S01]  /*eea0*/  STL [R1+0x20e4], R11 ;  /* 0x0020e40b01007387 */ /* 0x000fe20000100800 */
[----:B------:R-:W-:Y:S01]  /*eeb0*/  VIADD R6, R19, 0x12 ;  /* 0x0000001213067836 */ /* 0x000fe20000000000 */
[----:B------:R-:W-:Y:S01]  /*eec0*/  ISETP.GE.AND P5, PT, R14, RZ, PT ;  /* 0x000000ff0e00720c */ /* 0x000fe20003fa6270 */
[----:B------:R-:W-:Y:S02]  /*eed0*/  @!P1 IMAD.MOV R17, RZ, RZ, -R17 ;  /* 0x000000ffff119224 */ /* 0x000fe400078e0a11 */
[----:B------:R-:W-:Y:S01]  /*eee0*/  @!P0 IMAD.IADD R18, R18, 0x1, -R8 ;  /* 0x0000000112128824 */ /* 0x000fe200078e0a08 */
[----:B0-----:R-:W-:Y:S01]  /*eef0*/  SEL R3, R4, R13, !P4 ;  /* 0x0000000d04037207 */ /* 0x001fe20006000000 */
[----:B------:R-:W-:Y:S01]  /*ef00*/  IMAD.HI.U32 R13, R20, R29, RZ ;  /* 0x0000001d140d7227 */ /* 0x000fe200078e00ff */
[----:B------:R-:W-:-:S02]  /*ef10*/  ISETP.GE.AND P4, PT, R15, RZ, PT ;  /* 0x000000ff0f00720c */ /* 0x000fc40003f86270 */
[C---:B------:R-:W-:Y:S01]  /*ef20*/  ISETP.GT.U32.AND P0, PT, R8.reuse, R18, PT ;  /* 0x000000120800720c */ /* 0x040fe20003f04070 */
[----:B------:R-:W-:Y:S01]  /*ef30*/  IMAD.MOV R15, RZ, RZ, -R16 ;  /* 0x000000ffff0f7224 */ /* 0x000fe200078e0a10 */
[----:B------:R-:W-:Y:S01]  /*ef40*/  STL [R1+0x20e8], R3 ;  /* 0x0020e80301007387 */ /* 0x000fe20000100800 */
[----:B------:R-:W-:Y:S02]  /*ef50*/  IMAD.MOV R13, RZ, RZ, -R13 ;  /* 0x000000ffff0d7224 */ /* 0x000fe400078e0a0d */
[C---:B------:R-:W-:Y:S01]  /*ef60*/  IMAD R21, R8.reuse, R15, R21 ;  /* 0x0000000f08157224 */ /* 0x040fe200078e0215 */
[----:B------:R-:W-:Y:S01]  /*ef70*/  STL [R1+0x20ec], R28 ;  /* 0x0020ec1c01007387 */ /* 0x000fe20000100800 */
[----:B------:R-:W-:Y:S01]  /*ef80*/  IMAD R29, R8, R13, R29 ;  /* 0x0000000d081d7224 */ /* 0x000fe200078e021d */
[----:B------:R-:W-:Y:S01]  /*ef90*/  IABS R13, R6 ;  /* 0x00000006000d7213 */ /* 0x000fe20000000000 */
[----:B------:R-:W-:Y:S01]  /*efa0*/  IMAD.HI.U32 R4, R20, R12, RZ ;  /* 0x0000000c14047227 */ /* 0x000fe200078e00ff */
[----:B------:R-:W-:Y:S01]  /*efb0*/  ISETP.GT.U32.AND P1, PT, R8, R21, PT ;  /* 0x000000150800720c */ /* 0x000fe20003f24070 */
[----:B------:R0:W-:Y:S02]  /*efc0*/  STL [R1+0x20f0], R17 ;  /* 0x0020f01101007387 */ /* 0x0001e40000100800 */
[----:B------:R-:W-:-:S02]  /*efd0*/  @!P0 IMAD.IADD R18, R18, 0x1, -R8 ;  /* 0x0000000112128824 */ /* 0x000fc400078e0a08 */
[----:B------:R-:W-:Y:S02]  /*efe0*/  IMAD.MOV R4, RZ, RZ, -R4 ;  /* 0x000000ffff047224 */ /* 0x000fe400078e0a04 */
[----:B------:R-:W-:Y:S01]  /*eff0*/  @!P6 IMAD.MOV R18, RZ, RZ, -R18 ;  /* 0x000000ffff12e224 */ /* 0x000fe200078e0a12 */
[C---:B------:R-:W-:Y:S01]  /*f000*/  ISETP.GT.U32.AND P6, PT, R8.reuse, R29, PT ;  /* 0x0000001d0800720c */ /* 0x040fe20003fc4070 */
[C---:B------:R-:W-:Y:S02]  /*f010*/  IMAD R4, R8.reuse, R4, R12 ;  /* 0x0000000408047224 */ /* 0x040fe400078e020c */
[----:B0-----:R-:W-:Y:S01]  /*f020*/  VIADD R17, R19, 0xe ;  /* 0x0000000e13117836 */ /* 0x001fe20000000000 */
[----:B------:R0:W-:Y:S01]  /*f030*/  STL [R1+0x20f4], R18 ;  /* 0x0020f41201007387 */ /* 0x0001e20000100800 */
[----:B------:R-:W-:Y:S02]  /*f040*/  @!P1 IMAD.IADD R21, R21, 0x1, -R8 ;  /* 0x0000000115159824 */ /* 0x000fe400078e0a08 */
[C---:B------:R-:W-:Y:S01]  /*f050*/  VIADD R12, R19.reuse, 0x14 ;  /* 0x00000014130c7836 */ /* 0x040fe20000000000 */
[----:B------:R-:W-:Y:S01]  /*f060*/  IABS R15, R17 ;  /* 0x00000011000f7213 */ /* 0x000fe20000000000 */
[----:B------:R-:W-:Y:S01]  /*f070*/  VIADD R5, R19, 0x10 ;  /* 0x0000001013057836 */ /* 0x000fe20000000000 */
[----:B------:R-:W-:Y:S01]  /*f080*/  ISETP.GT.U32.AND P1, PT, R8, R21, PT ;  /* 0x000000150800720c */ /* 0x000fe20003f24070 */
[----:B------:R-:W-:Y:S01]  /*f090*/  IMAD.HI.U32 R26, R20, R13, RZ ;  /* 0x0000000d141a7227 */ /* 0x000fe200078e00ff */
[----:B------:R-:W-:-:S02]  /*f0a0*/  ISETP.GE.AND P0, PT, R12, RZ, PT ;  /* 0x000000ff0c00720c */ /* 0x000fc40003f06270 */
[----:B------:R-:W-:Y:S01]  /*f0b0*/  IABS R12, R12 ;  /* 0x0000000c000c7213 */ /* 0x000fe20000000000 */
[----:B------:R-:W-:Y:S01]  /*f0c0*/  @!P6 IMAD.IADD R29, R29, 0x1, -R8 ;  /* 0x000000011d1de824 */ /* 0x000fe200078e0a08 */
[----:B------:R-:W-:Y:S01]  /*f0d0*/  IABS R14, R5 ;  /* 0x00000005000e7213 */ /* 0x000fe20000000000 */
[----:B------:R-:W-:-:S03]  /*f0e0*/  IMAD.HI.U32 R24, R20, R15, RZ ;  /* 0x0000000f14187227 */ /* 0x000fc600078e00ff */
[C---:B------:R-:W-:Y:S01]  /*f0f0*/  ISETP.GT.U32.AND P6, PT, R8.reuse, R29, PT ;  /* 0x0000001d0800720c */ /* 0x040fe20003fc4070 */
[----:B------:R-:W-:Y:S02]  /*f100*/  VIADD R28, R19, 0xc ;  /* 0x0000000c131c7836 */ /* 0x000fe40000000000 */
[----:B------:R-:W-:Y:S01]  /*f110*/  @!P1 IMAD.IADD R21, R21, 0x1, -R8 ;  /* 0x0000000115159824 */ /* 0x000fe200078e0a08 */
[C---:B------:R-:W-:Y:S01]  /*f120*/  ISETP.GT.U32.AND P1, PT, R8.reuse, R4, PT ;  /* 0x000000040800720c */ /* 0x040fe20003f24070 */
[----:B------:R-:W-:Y:S01]  /*f130*/  IMAD.MOV R26, RZ, RZ, -R26 ;  /* 0x000000ffff1a7224 */ /* 0x000fe200078e0a1a */
[----:B------:R-:W-:Y:S01]  /*f140*/  IABS R16, R28 ;  /* 0x0000001c00107213 */ /* 0x000fe20000000000 */
[----:B------:R-:W-:Y:S02]  /*f150*/  IMAD.MOV R24, RZ, RZ, -R24 ;  /* 0x000000ffff187224 */ /* 0x000fe400078e0a18 */
[----:B------:R-:W-:Y:S02]  /*f160*/  VIADD R11, R19, 0x8 ;  /* 0x00000008130b7836 */ /* 0x000fe40000000000 */
[----:B------:R-:W-:-:S02]  /*f170*/  IMAD R13, R8, R26, R13 ;  /* 0x0000001a080d7224 */ /* 0x000fc400078e020d */
[----:B------:R-:W-:-:S04]  /*f180*/  IMAD.HI.U32 R27, R20, R12, RZ ;  /* 0x0000000c141b7227 */ /* 0x000fc800078e00ff */
[----:B------:R-:W-:Y:S02]  /*f190*/  @!P1 IMAD.IADD R4, R4, 0x1, -R8 ;  /* 0x0000000104049824 */ /* 0x000fe400078e0a08 */
[----:B------:R-:W-:Y:S01]  /*f1a0*/  IMAD R15, R8, R24, R15 ;  /* 0x00000018080f7224 */ /* 0x000fe200078e020f */
[----:B------:R-:W-:Y:S01]  /*f1b0*/  IABS R24, R11 ;  /* 0x0000000b00187213 */ /* 0x000fe20000000000 */
[----:B------:R-:W-:Y:S01]  /*f1c0*/  IMAD.HI.U32 R25, R20, R14, RZ ;  /* 0x0000000e14197227 */ /* 0x000fe200078e00ff */
[----:B------:R-:W-:-:S03]  /*f1d0*/  ISETP.GT.U32.AND P1, PT, R8, R4, PT ;  /* 0x000000040800720c */ /* 0x000fc60003f24070 */
[----:B------:R-:W-:Y:S01]  /*f1e0*/  @!P6 IMAD.IADD R29, R29, 0x1, -R8 ;  /* 0x000000011d1de824 */ /* 0x000fe200078e0a08 */
[----:B------:R-:W-:Y:S01]  /*f1f0*/  ISETP.GT.U32.AND P6, PT, R8, R13, PT ;  /* 0x0000000d0800720c */ /* 0x000fe20003fc4070 */
[----:B------:R-:W-:Y:S02]  /*f200*/  IMAD.MOV R27, RZ, RZ, -R27 ;  /* 0x000000ffff1b7224 */ /* 0x000fe400078e0a1b */
[C---:B------:R-:W-:Y:S02]  /*f210*/  VIADD R3, R19.reuse, 0xa ;  /* 0x0000000a13037836 */ /* 0x040fe40000000000 */
[C---:B------:R-:W-:Y:S02]  /*f220*/  VIADD R10, R19.reuse, 0x6 ;  /* 0x00000006130a7836 */ /* 0x040fe40000000000 */
[C---:B------:R-:W-:Y:S02]  /*f230*/  VIADD R9, R19.reuse, 0x4 ;  /* 0x0000000413097836 */ /* 0x040fe40000000000 */
[----:B------:R-:W-:-:S02]  /*f240*/  VIADD R0, R19, 0x2 ;  /* 0x0000000213007836 */ /* 0x000fc40000000000 */
[C---:B------:R-:W-:Y:S01]  /*f250*/  IMAD.HI.U32 R23, R20.reuse, R16, RZ ;  /* 0x0000001014177227 */ /* 0x040fe200078e00ff */
[----:B------:R-:W-:Y:S02]  /*f260*/  IABS R26, R9 ;  /* 0x00000009001a7213 */ /* 0x000fe40000000000 */
[----:B------:R-:W-:Y:S01]  /*f270*/  IABS R2, R0 ;  /* 0x0000000000027213 */ /* 0x000fe20000000000 */
[----:B------:R-:W-:Y:S02]  /*f280*/  IMAD.MOV R25, RZ, RZ, -R25 ;  /* 0x000000ffff197224 */ /* 0x000fe400078e0a19 */
[----:B------:R-:W-:Y:S02]  /*f290*/  IMAD.MOV.U32 R19, RZ, RZ, R21 ;  /* 0x000000ffff137224 */ /* 0x000fe400078e0015 */
[----:B------:R-:W-:-:S04]  /*f2a0*/  IMAD.HI.U32 R21, R20, R24, RZ ;  /* 0x0000001814157227 */ /* 0x000fc800078e00ff */
[C---:B------:R-:W-:Y:S01]  /*f2b0*/  IMAD R12, R8.reuse, R27, R12 ;  /* 0x0000001b080c7224 */ /* 0x040fe200078e020c */
[----:B------:R-:W-:Y:S01]  /*f2c0*/  IABS R27, R3 ;  /* 0x00000003001b7213 */ /* 0x000fe20000000000 */
[----:B------:R-:W-:Y:S02]  /*f2d0*/  IMAD.MOV R23, RZ, RZ, -R23 ;  /* 0x000000ffff177224 */ /* 0x000fe400078e0a17 */
[C---:B------:R-:W-:Y:S01]  /*f2e0*/  IMAD R14, R8.reuse, R25, R14 ;  /* 0x00000019080e7224 */ /* 0x040fe200078e020e */
[----:B------:R-:W-:Y:S01]  /*f2f0*/  IABS R25, R10 ;  /* 0x0000000a00197213 */ /* 0x000fe20000000000 */
[----:B------:R-:W-:Y:S02]  /*f300*/  IMAD.MOV R21, RZ, RZ, -R21 ;  /* 0x000000ffff157224 */ /* 0x000fe400078e0a15 */
[----:B------:R-:W-:Y:S01]  /*f310*/  @!P3 IMAD.MOV R19, RZ, RZ, -R19 ;  /* 0x000000ffff13b224 */ /* 0x000fe200078e0a13 */
[C---:B------:R-:W-:Y:S01]  /*f320*/  ISETP.GT.U32.AND P3, PT, R8.reuse, R12, PT ;  /* 0x0000000c0800720c */ /* 0x040fe20003f64070 */
[----:B------:R-:W-:-:S02]  /*f330*/  IMAD R16, R8, R23, R16 ;  /* 0x0000001708107224 */ /* 0x000fc400078e0210 */
[----:B------:R-:W-:Y:S01]  /*f340*/  @!P1 IMAD.IADD R4, R4, 0x1, -R8 ;  /* 0x0000000104049824 */ /* 0x000fe200078e0a08 */
[C---:B------:R-:W-:Y:S01]  /*f350*/  ISETP.GT.U32.AND P1, PT, R8.reuse, R14, PT ;  /* 0x0000000e0800720c */ /* 0x040fe20003f24070 */
[----:B------:R-:W-:Y:S01]  /*f360*/  IMAD R24, R8, R21, R24 ;  /* 0x0000001508187224 */ /* 0x000fe200078e0218 */
[----:B------:R-:W-:Y:S01]  /*f370*/  STL [R1+0x20f8], R19 ;  /* 0x0020f81301007387 */ /* 0x000fe20000100800 */
[----:B------:R-:W-:-:S04]  /*f380*/  IMAD.HI.U32 R21, R20, R25, RZ ;  /* 0x0000001914157227 */ /* 0x000fc800078e00ff */
[----:B------:R-:W-:Y:S01]  /*f390*/  @!P6 IMAD.IADD R13, R13, 0x1, -R8 ;  /* 0x000000010d0de824 */ /* 0x000fe200078e0a08 */
[----:B------:R-:W-:Y:S01]  /*f3a0*/  ISETP.GT.U32.AND P6, PT, R8, R16, PT ;  /* 0x000000100800720c */ /* 0x000fe20003fc4070 */
[----:B------:R-:W-:-:S04]  /*f3b0*/  IMAD.HI.U32 R23, R20, R27, RZ ;  /* 0x0000001b14177227 */ /* 0x000fc800078e00ff */
[----:B------:R-:W-:Y:S02]  /*f3c0*/  IMAD.MOV R21, RZ, RZ, -R21 ;  /* 0x000000ffff157224 */ /* 0x000fe400078e0a15 */
[----:B0-----:R-:W-:-:S04]  /*f3d0*/  IMAD.HI.U32 R18, R20, R2, RZ ;  /* 0x0000000214127227 */ /* 0x001fc800078e00ff */
[----:B------:R-:W-:Y:S02]  /*f3e0*/  IMAD.MOV R23, RZ, RZ, -R23 ;  /* 0x000000ffff177224 */ /* 0x000fe400078e0a17 */
[----:B------:R-:W-:Y:S02]  /*f3f0*/  IMAD R25, R8, R21, R25 ;  /* 0x0000001508197224 */ /* 0x000fe400078e0219 */
[----:B------:R-:W-:Y:S02]  /*f400*/  IMAD.MOV R21, RZ, RZ, -R18 ;  /* 0x000000ffff157224 */ /* 0x000fe400078e0a12 */
[----:B------:R-:W-:Y:S01]  /*f410*/  @!P3 IMAD.IADD R12, R12, 0x1, -R8 ;  /* 0x000000010c0cb824 */ /* 0x000fe200078e0a08 */
[C---:B------:R-:W-:Y:S01]  /*f420*/  ISETP.GT.U32.AND P3, PT, R8.reuse, R15, PT ;  /* 0x0000000f0800720c */ /* 0x040fe20003f64070 */
[----:B------:R-:W-:Y:S02]  /*f430*/  IMAD R23, R8, R23, R27 ;  /* 0x0000001708177224 */ /* 0x000fe400078e021b */
[----:B------:R-:W-:-:S04]  /*f440*/  IMAD.HI.U32 R27, R20, R26, RZ ;  /* 0x0000001a141b7227 */ /* 0x000fc800078e00ff */
[----:B------:R-:W-:Y:S01]  /*f450*/  @!P1 IMAD.IADD R14, R14, 0x1, -R8 ;  /* 0x000000010e0e9824 */ /* 0x000fe200078e0a08 */
[C---:B------:R-:W-:Y:S01]  /*f460*/  ISETP.GT.U32.AND P1, PT, R8.reuse, R12, PT ;  /* 0x0000000c0800720c */ /* 0x040fe20003f24070 */
[----:B------:R-:W-:Y:S02]  /*f470*/  IMAD.MOV.U32 R20, RZ, RZ, R29 ;  /* 0x000000ffff147224 */ /* 0x000fe400078e001d */
[----:B------:R-:W-:Y:S02]  /*f480*/  IMAD R21, R8, R21, R2 ;  /* 0x0000001508157224 */ /* 0x000fe400078e0202 */
[----:B------:R-:W0:Y:S01]  /*f490*/  S2R R2, SR_TID.X ;  /* 0x0000000000027919 */ /* 0x000e220000002100 */
[----:B------:R-:W-:Y:S02]  /*f4a0*/  @!P6 IMAD.IADD R16, R16, 0x1, -R8 ;  /* 0x000000011010e824 */ /* 0x000fe400078e0a08 */
[----:B------:R-:W-:Y:S01]  /*f4b0*/  @!P4 IMAD.MOV R20, RZ, RZ, -R20 ;  /* 0x000000ffff14c224 */ /* 0x000fe200078e0a14 */
[C---:B------:R-:W-:Y:S01]  /*f4c0*/  ISETP.GT.U32.AND P4, PT, R8.reuse, R14, PT ;  /* 0x0000000e0800720c */ /* 0x040fe20003f84070 */
[----:B------:R-:W-:Y:S01]  /*f4d0*/  @!P5 IMAD.MOV R4, RZ, RZ, -R4 ;  /* 0x000000ffff04d224 */ /* 0x000fe200078e0a04 */
[C---:B------:R-:W-:Y:S01]  /*f4e0*/  ISETP.GT.U32.AND P5, PT, R8.reuse, R16, PT ;  /* 0x000000100800720c */ /* 0x040fe20003fa4070 */
[--C-:B------:R-:W-:Y:S01]  /*f4f0*/  @!P3 IMAD.IADD R15, R15, 0x1, -R8.reuse ;  /* 0x000000010f0fb824 */ /* 0x100fe200078e0a08 */
[----:B------:R-:W-:Y:S01]  /*f500*/  ISETP.GT.U32.AND P3, PT, R8, R13, PT ;  /* 0x0000000d0800720c */ /* 0x000fe20003f64070 */
[----:B------:R-:W-:Y:S01]  /*f510*/  IMAD.MOV R27, RZ, RZ, -R27 ;  /* 0x000000ffff1b7224 */ /* 0x000fe200078e0a1b */
[----:B------:R-:W-:Y:S01]  /*f520*/  STL [R1+0x20fc], R20 ;  /* 0x0020fc1401007387 */ /* 0x000fe20000100800 */
[----:B------:R-:W-:Y:S01]  /*f530*/  @!P1 IMAD.IADD R12, R12, 0x1, -R8 ;  /* 0x000000010c0c9824 */ /* 0x000fe200078e0a08 */
[C---:B------:R-:W-:Y:S01]  /*f540*/  ISETP.GT.U32.AND P6, PT, R8.reuse, R15, PT ;  /* 0x0000000f0800720c */ /* 0x040fe20003fc4070 */
[C---:B------:R-:W-:Y:S01]  /*f550*/  IMAD R26, R8.reuse, R27, R26 ;  /* 0x0000001b081a7224 */ /* 0x040fe200078e021a */
[----:B------:R-:W-:Y:S01]  /*f560*/  ISETP.GT.U32.AND P1, PT, R8, R23, PT ;  /* 0x000000170800720c */ /* 0x000fe20003f24070 */
[----:B------:R1:W-:Y:S02]  /*f570*/  STL [R1+0x2100], R4 ;  /* 0x0021000401007387 */ /* 0x0003e40000100800 */
[--C-:B------:R-:W-:Y:S01]  /*f580*/  @!P4 IMAD.IADD R14, R14, 0x1, -R8.reuse ;  /* 0x000000010e0ec824 */ /* 0x100fe200078e0a08 */
[----:B------:R-:W-:Y:S01]  /*f590*/  ISETP.GT.U32.AND P4, PT, R8, R25, PT ;  /* 0x000000190800720c */ /* 0x000fe20003f84070 */
[--C-:B------:R-:W-:Y:S01]  /*f5a0*/  @!P5 IMAD.IADD R16, R16, 0x1, -R8.reuse ;  /* 0x000000011010d824 */ /* 0x100fe200078e0a08 */
[C---:B------:R-:W-:Y:S01]  /*f5b0*/  ISETP.GT.U32.AND P5, PT, R8.reuse, R26, PT ;  /* 0x0000001a0800720c */ /* 0x040fe20003fa4070 */
[----:B------:R-:W-:Y:S01]  /*f5c0*/  @!P3 IMAD.IADD R13, R13, 0x1, -R8 ;  /* 0x000000010d0db824 */ /* 0x000fe200078e0a08 */
[----:B------:R-:W-:-:S03]  /*f5d0*/  ISETP.GT.U32.AND P3, PT, R8, R24, PT ;  /* 0x000000180800720c */ /* 0x000fc60003f64070 */
[--C-:B------:R-:W-:Y:S01]  /*f5e0*/  @!P6 IMAD.IADD R15, R15, 0x1, -R8.reuse ;  /* 0x000000010f0fe824 */ /* 0x100fe200078e0a08 */
[----:B------:R-:W-:Y:S01]  /*f5f0*/  ISETP.GE.AND P6, PT, R6, RZ, PT ;  /* 0x000000ff0600720c */ /* 0x000fe20003fc6270 */
[--C-:B------:R-:W-:Y:S01]  /*f600*/  @!P1 IMAD.IADD R23, R23, 0x1, -R8.reuse ;  /* 0x0000000117179824 */ /* 0x100fe200078e0a08 */
[----:B------:R-:W-:Y:S01]  /*f610*/  ISETP.GE.AND P1, PT, R5, RZ, PT ;  /* 0x000000ff0500720c */ /* 0x000fe20003f26270 */
[C---:B0-----:R-:W-:Y:S01]  /*f620*/  IMAD.SHL.U32 R29, R2.reuse, 0x8, RZ ;  /* 0x00000008021d7824 */ /* 0x041fe200078e00ff */
[----:B------:R-:W-:Y:S01]  /*f630*/  LOP3.LUT R27, R2, 0x7, RZ, 0xc0, !PT ;  /* 0x00000007021b7812 */ /* 0x000fe200078ec0ff */
[--C-:B------:R-:W-:Y:S01]  /*f640*/  @!P4 IMAD.IADD R25, R25, 0x1, -R8.reuse ;  /* 0x000000011919c824 */ /* 0x100fe200078e0a08 */
[----:B------:R-:W-:Y:S01]  /*f650*/  ISETP.GE.AND P4, PT, R17, RZ, PT ;  /* 0x000000ff1100720c */ /* 0x000fe20003f86270 */
[----:B------:R-:W-:Y:S01]  /*f660*/  @!P5 IMAD.IADD R26, R26, 0x1, -R8 ;  /* 0x000000011a1ad824 */ /* 0x000fe200078e0a08 */
[----:B------:R-:W-:Y:S01]  /*f670*/  ISETP.GE.AND P5, PT, R28, RZ, PT ;  /* 0x000000ff1c00720c */ /* 0x000fe20003fa6270 */
[----:B-1----:R-:W-:Y:S01]  /*f680*/  IMAD.SHL.U32 R4, R2, 0x2, RZ ;  /* 0x0000000202047824 */ /* 0x002fe200078e00ff */
[----:B------:R-:W-:Y:S01]  /*f690*/  LOP3.LUT R29, R29, 0x30, RZ, 0xc0, !PT ;  /* 0x000000301d1d7812 */ /* 0x000fe200078ec0ff */
[----:B------:R-:W-:Y:S01]  /*f6a0*/  @!P0 IMAD.MOV R12, RZ, RZ, -R12 ;  /* 0x000000ffff0c8224 */ /* 0x000fe200078e0a0c */
[----:B------:R-:W3:Y:S01]  /*f6b0*/  LDL.LU R6, [R1+0x219c] ;  /* 0x00219c0001067983 */ /* 0x000ee20000300800 */
[----:B------:R-:W-:-:S02]  /*f6c0*/  @!P6 IMAD.MOV R13, RZ, RZ, -R13 ;  /* 0x000000ffff0de224 */ /* 0x000fc400078e0a0d */
[----:B------:R-:W-:Y:S01]  /*f6d0*/  IMAD R29, R27, 0x40, R29 ;  /* 0x000000401b1d7824 */ /* 0x000fe200078e021d */
[----:B------:R-:W4:Y:S01]  /*f6e0*/  LDL.LU R5, [R1+0x2198] ;  /* 0x0021980001057983 */ /* 0x000f220000300800 */
[----:B------:R-:W-:Y:S01]  /*f6f0*/  @!P1 IMAD.MOV R14, RZ, RZ, -R14 ;  /* 0x000000ffff0e9224 */ /* 0x000fe200078e0a0e */
[----:B------:R-:W-:Y:S01]  /*f700*/  ISETP.GT.U32.AND P0, PT, R8, R23, PT ;  /* 0x000000170800720c */ /* 0x000fe20003f04070 */
[----:B------:R-:W-:Y:S01]  /*f710*/  @!P4 IMAD.MOV R15, RZ, RZ, -R15 ;  /* 0x000000ffff0fc224 */ /* 0x000fe200078e0a0f */
[----:B------:R0:W-:Y:S01]  /*f720*/  STL [R1+0x2104], R12 ;  /* 0x0021040c01007387 */ /* 0x0001e20000100800 */
[----:B------:R-:W-:Y:S01]  /*f730*/  LOP3.LUT R29, R29, 0x30, R4, 0x78, !PT ;  /* 0x000000301d1d7812 */ /* 0x000fe200078e7804 */
[----:B------:R-:W-:Y:S01]  /*f740*/  @!P5 IMAD.MOV R16, RZ, RZ, -R16 ;  /* 0x000000ffff10d224 */ /* 0x000fe200078e0a10 */
[----:B------:R-:W-:Y:S01]  /*f750*/  ISETP.GE.AND P5, PT, R3, RZ, PT ;  /* 0x000000ff0300720c */ /* 0x000fe20003fa6270 */
[----:B------:R-:W-:Y:S01]  /*f760*/  STL [R1+0x2108], R13 ;  /* 0x0021080d01007387 */ /* 0x000fe20000100800 */
[--C-:B------:R-:W-:Y:S01]  /*f770*/  @!P3 IMAD.IADD R24, R24, 0x1, -R8.reuse ;  /* 0x000000011818b824 */ /* 0x100fe200078e0a08 */
[----:B------:R-:W-:Y:S01]  /*f780*/  ISETP.GT.U32.AND P3, PT, R8, R21, PT ;  /* 0x000000150800720c */ /* 0x000fe20003f64070 */
[----:B------:R-:W-:Y:S01]  /*f790*/  IMAD R27, R27, 0x110, RZ ;  /* 0x000001101b1b7824 */ /* 0x000fe200078e02ff */
[----:B------:R-:W-:Y:S01]  /*f7a0*/  STL [R1+0x210c], R14 ;  /* 0x00210c0e01007387 */ /* 0x000fe20000100800 */
[----:B------:R-:W-:Y:S01]  /*f7b0*/  IMAD.SHL.U32 R17, R2, 0x80, RZ ;  /* 0x0000008002117824 */ /* 0x000fe200078e00ff */
[----:B------:R-:W-:Y:S01]  /*f7c0*/  ISETP.GT.U32.AND P1, PT, R8, R25, PT ;  /* 0x000000190800720c */ /* 0x000fe20003f24070 */
[----:B------:R-:W-:Y:S01]  /*f7d0*/  @!P0 IMAD.IADD R23, R23, 0x1, -R8 ;  /* 0x0000000117178824 */ /* 0x000fe200078e0a08 */
[----:B------:R-:W-:Y:S01]  /*f7e0*/  STL [R1+0x2110], R15 ;  /* 0x0021100f01007387 */ /* 0x000fe20000100800 */
[----:B------:R-:W-:-:S02]  /*f7f0*/  LOP3.LUT R27, R27, 0x10, R4, 0x78, !PT ;  /* 0x000000101b1b7812 */ /* 0x000fc400078e7804 */
[----:B------:R-:W-:Y:S01]  /*f800*/  ISETP.GE.AND P0, PT, R11, RZ, PT ;  /* 0x000000ff0b00720c */ /* 0x000fe20003f06270 */
[----:B------:R-:W-:Y:S01]  /*f810*/  STL [R1+0x2114], R2 ;  /* 0x0021140201007387 */ /* 0x000fe20000100800 */
[----:B0-----:R-:W-:Y:S02]  /*f820*/  LOP3.LUT R12, R27, 0x800, R17, 0xf8, !PT ;  /* 0x000008001b0c7812 */ /* 0x001fe400078ef811 */
[--C-:B------:R-:W-:Y:S01]  /*f830*/  @!P3 IMAD.IADD R21, R21, 0x1, -R8.reuse ;  /* 0x000000011515b824 */ /* 0x100fe200078e0a08 */
[----:B------:R0:W-:Y:S01]  /*f840*/  STL [R1+0x205c], R29 ;  /* 0x00205c1d01007387 */ /* 0x0001e20000100800 */
[C---:B------:R-:W-:Y:S02]  /*f850*/  ISETP.GT.U32.AND P3, PT, R8.reuse, R24, PT ;  /* 0x000000180800720c */ /* 0x040fe40003f64070 */
[C---:B------:R-:W-:Y:S01]  /*f860*/  ISETP.GT.U32.AND P6, PT, R8.reuse, R26, PT ;  /* 0x0000001a0800720c */ /* 0x040fe20003fc4070 */
[----:B------:R-:W-:Y:S01]  /*f870*/  STL [R1+0x2118], R16 ;  /* 0x0021181001007387 */ /* 0x000fe20000100800 */
[----:B------:R-:W-:Y:S01]  /*f880*/  ISETP.GT.U32.AND P4, PT, R8, R21, PT ;  /* 0x000000150800720c */ /* 0x000fe20003f84070 */
[--C-:B------:R-:W-:Y:S01]  /*f890*/  @!P1 IMAD.IADD R25, R25, 0x1, -R8.reuse ;  /* 0x0000000119199824 */ /* 0x100fe200078e0a08 */
[----:B------:R-:W-:Y:S01]  /*f8a0*/  ISETP.GE.AND P1, PT, R9, RZ, PT ;  /* 0x000000ff0900720c */ /* 0x000fe20003f26270 */
[----:B0-----:R-:W2:Y:S04]  /*f8b0*/  LDL.LU R29, [R1+0x48] ;  /* 0x00004800011d7983 */ /* 0x001ea80000300800 */
[----:B------:R-:W2:Y:S02]  /*f8c0*/  LDL.LU R2, [R1+0x54] ;  /* 0x0000540001027983 */ /* 0x000ea40000300800 */
[--C-:B------:R-:W-:Y:S01]  /*f8d0*/  @!P3 IMAD.IADD R24, R24, 0x1, -R8.reuse ;  /* 0x000000011818b824 */ /* 0x100fe200078e0a08 */
[----:B------:R-:W-:Y:S01]  /*f8e0*/  ISETP.GE.AND P3, PT, R10, RZ, PT ;  /* 0x000000ff0a00720c */ /* 0x000fe20003f66270 */
[----:B------:R-:W-:Y:S01]  /*f8f0*/  @!P6 IMAD.IADD R26, R26, 0x1, -R8 ;  /* 0x000000011a1ae824 */ /* 0x000fe200078e0a08 */
[----:B------:R-:W2:Y:S01]  /*f900*/  LDL.LU R15, [R1+0x5c] ;  /* 0x00005c00010f7983 */ /* 0x000ea20000300800 */
[----:B------:R-:W-:-:S03]  /*f910*/  ISETP.GE.AND P6, PT, R0, RZ, PT ;  /* 0x000000ff0000720c */ /* 0x000fc60003fc6270 */
[----:B------:R-:W2:Y:S04]  /*f920*/  LDL.LU R14, [R1+0x64] ;  /* 0x00006400010e7983 */ /* 0x000ea80000300800 */
        /* <DEDUP_REMOVED lines=10> */
[----:B------:R-:W2:Y:S01]  /*f9d0*/  LDL.LU R10, [R1+0x94] ;  /* 0x00009400010a7983 */ /* 0x000ea20000300800 */
[----:B------:R-:W-:-:S02]  /*f9e0*/  @!P4 IMAD.IADD R21, R21, 0x1, -R8 ;  /* 0x000000011515c824 */ /* 0x000fc400078e0a08 */
[----:B------:R-:W-:Y:S01]  /*f9f0*/  @!P5 IMAD.MOV R23, RZ, RZ, -R23 ;  /* 0x000000ffff17d224 */ /* 0x000fe200078e0a17 */
[----:B------:R-:W2:Y:S01]  /*fa00*/  LDL.LU R9, [R1+0xc8] ;  /* 0x0000c80001097983 */ /* 0x000ea20000300800 */
[----:B------:R-:W-:Y:S02]  /*fa10*/  @!P0 IMAD.MOV R24, RZ, RZ, -R24 ;  /* 0x000000ffff188224 */ /* 0x000fe400078e0a18 */
[----:B------:R-:W-:Y:S01]  /*fa20*/  @!P3 IMAD.MOV R25, RZ, RZ, -R25 ;  /* 0x000000ffff19b224 */ /* 0x000fe200078e0a19 */
[----:B------:R-:W2:Y:S01]  /*fa30*/  LDL.LU R0, [R1+0x3b8] ;  /* 0x0003b80001007983 */ /* 0x000ea20000300800 */
[----:B------:R-:W-:Y:S02]  /*fa40*/  @!P1 IMAD.MOV R26, RZ, RZ, -R26 ;  /* 0x000000ffff1a9224 */ /* 0x000fe400078e0a1a */
[----:B------:R-:W-:Y:S01]  /*fa50*/  @!P6 IMAD.MOV R21, RZ, RZ, -R21 ;  /* 0x000000ffff15e224 */ /* 0x000fe200078e0a15 */
[----:B------:R-:W-:Y:S01]  /*fa60*/  STL [R1+0x211c], R23 ;  /* 0x00211c1701007387 */ /* 0x000fe20000100800 */
[----:B------:R-:W-:-:S03]  /*fa70*/  @!P2 IMAD.MOV R22, RZ, RZ, -R22 ;  /* 0x000000ffff16a224 */ /* 0x000fc600078e0a16 */
[----:B------:R-:W-:Y:S04]  /*fa80*/  STL [R1+0x2120], R24 ;  /* 0x0021201801007387 */ /* 0x000fe80000100800 */
[----:B------:R-:W-:Y:S04]  /*fa90*/  STL [R1+0x2124], R25 ;  /* 0x0021241901007387 */ /* 0x000fe80000100800 */
[----:B------:R-:W-:Y:S04]  /*faa0*/  STL [R1+0x2128], R26 ;  /* 0x0021281a01007387 */ /* 0x000fe80000100800 */
[----:B------:R-:W-:Y:S04]  /*fab0*/  STL [R1+0x212c], R21 ;  /* 0x00212c1501007387 */ /* 0x000fe80000100800 */
[----:B------:R-:W-:Y:S01]  /*fac0*/  STL [R1+0x2130], R22 ;  /* 0x0021301601007387 */ /* 0x000fe20000100800 */
[----:B----4-:R-:W-:-:S02]  /*fad0*/  ISETP.NE.AND P4, PT, R5, RZ, PT ;  /* 0x000000ff0500720c */ /* 0x010fc40003f85270 */
[----:B------:R-:W-:-:S04]  /*fae0*/  LOP3.LUT R27, RZ, R5, RZ, 0x33, !PT ;  /* 0x00000005ff1b7212 */ /* 0x000fc800078e33ff */
[C---:B---3--:R-:W-:Y:S02]  /*faf0*/  SEL R6, R27.reuse, R6, !P4 ;  /* 0x000000061b067207 */ /* 0x048fe40006000000 */
[----:B------:R-:W-:-:S03]  /*fb00*/  SEL R7, R27, R7, !P4 ;  /* 0x000000071b077207 */ /* 0x000fc60006000000 */
[----:B------:R-:W-:Y:S04]  /*fb10*/  STL [R1+0x2134], R6 ;  /* 0x0021340601007387 */ /* 0x000fe80000100800 */
[----:B------:R-:W-:Y:S01]  /*fb20*/  STL [R1+0x2138], R7 ;  /* 0x0021380701007387 */ /* 0x000fe20000100800 */
[C---:B--2---:R-:W-:Y:S02]  /*fb30*/  SEL R8, R27.reuse, R29, !P4 ;  /* 0x0000001d1b087207 */ /* 0x044fe40006000000 */
[----:B------:R-:W-:-:S03]  /*fb40*/  SEL R5, R27, R2, !P4 ;  /* 0x000000021b057207 */ /* 0x000fc60006000000 */
[----:B------:R-:W-:Y:S04]  /*fb50*/  STL [R1+0x213c], R8 ;  /* 0x00213c0801007387 */ /* 0x000fe80000100800 */
[----:B------:R0:W-:Y:S01]  /*fb60*/  STL [R1+0x2140], R5 ;  /* 0x0021400501007387 */ /* 0x0001e20000100800 */
[C---:B------:R-:W-:Y:S02]  /*fb70*/  SEL R2, R27.reuse, R14, !P4 ;  /* 0x0000000e1b027207 */ /* 0x040fe40006000000 */
[C---:B0-----:R-:W-:Y:S02]  /*fb80*/  SEL R5, R27.reuse, R15, !P4 ;  /* 0x0000000f1b057207 */ /* 0x041fe40006000000 */
[----:B------:R-:W-:-:S03]  /*fb90*/  SEL R6, R27, R13, !P4 ;  /* 0x0000000d1b067207 */ /* 0x000fc60006000000 */
[----:B------:R0:W-:Y:S04]  /*fba0*/  STL [R1+0x8], R5 ;  /* 0x0000080501007387 */ /* 0x0001e80000100800 */
[----:B------:R1:W-:Y:S01]  /*fbb0*/  STL [R1+0x20], R2 ;  /* 0x0000200201007387 */ /* 0x0003e20000100800 */
[----:B0-----:R-:W-:-:S03]  /*fbc0*/  SEL R5, R27, R12, !P4 ;  /* 0x0000000c1b057207 */ /* 0x001fc60006000000 */
[----:B------:R-:W-:Y:S01]  /*fbd0*/  STL [R1+0x28], R6 ;  /* 0x0000280601007387 */ /* 0x000fe20000100800 */
[C---:B-1----:R-:W-:Y:S02]  /*fbe0*/  SEL R2, R27.reuse, R4, !P4 ;  /* 0x000000041b027207 */ /* 0x042fe40006000000 */
[C---:B------:R-:W-:Y:S01]  /*fbf0*/  SEL R4, R27.reuse, R20, !P4 ;  /* 0x000000141b047207 */ /* 0x040fe20006000000 */
[----:B------:R0:W-:Y:S04]  /*fc00*/  STL [R1+0x30], R5 ;  /* 0x0000300501007387 */ /* 0x0001e80000100800 */
[----:B------:R1:W-:Y:S04]  /*fc10*/  STL [R1+0x38], R2 ;  /* 0x0000380201007387 */ /* 0x0003e80000100800 */
[----:B------:R2:W-:Y:S01]  /*fc20*/  STL [R1+0x40], R4 ;  /* 0x0000400401007387 */ /* 0x0005e20000100800 */
[----:B0-----:R-:W-:-:S02]  /*fc30*/  SEL R5, R27, R19, !P4 ;  /* 0x000000131b057207 */ /* 0x001fc40006000000 */
[----:B-1----:R-:W-:-:S03]  /*fc40*/  SEL R2, R27, R18, !P4 ;  /* 0x000000121b027207 */ /* 0x002fc60006000000 */
[----:B------:R0:W-:Y:S01]  /*fc50*/  STL [R1+0x48], R5 ;  /* 0x0000480501007387 */ /* 0x0001e20000100800 */
[----:B--2---:R-:W-:-:S03]  /*fc60*/  SEL R4, R27, R17, !P4 ;  /* 0x000000111b047207 */ /* 0x004fc60006000000 */
[----:B------:R1:W-:Y:S04]  /*fc70*/  STL [R1+0x54], R2 ;  /* 0x0000540201007387 */ /* 0x0003e80000100800 */
[----:B------:R2:W-:Y:S01]  /*fc80*/  STL [R1+0x5c], R4 ;  /* 0x00005c0401007387 */ /* 0x0005e20000100800 */
[C---:B0-----:R-:W-:Y:S02]  /*fc90*/  SEL R5, R27.reuse, R28, !P4 ;  /* 0x0000001c1b057207 */ /* 0x041fe40006000000 */
[C---:B-1----:R-:W-:Y:S02]  /*fca0*/  SEL R2, R27.reuse, R3, !P4 ;  /* 0x000000031b027207 */ /* 0x042fe40006000000 */
[C---:B------:R-:W-:Y:S02]  /*fcb0*/  SEL R3, R27.reuse, R10, !P4 ;  /* 0x0000000a1b037207 */ /* 0x040fe40006000000 */
[C---:B--2---:R-:W-:Y:S01]  /*fcc0*/  SEL R4, R27.reuse, R11, !P4 ;  /* 0x0000000b1b047207 */ /* 0x044fe20006000000 */
[----:B------:R0:W-:Y:S04]  /*fcd0*/  STL [R1+0x64], R5 ;  /* 0x0000640501007387 */ /* 0x0001e80000100800 */
[----:B------:R1:W-:Y:S04]  /*fce0*/  STL [R1+0x6c], R2 ;  /* 0x00006c0201007387 */ /* 0x0003e80000100800 */
[----:B------:R-:W-:Y:S04]  /*fcf0*/  STL [R1+0x74], R4 ;  /* 0x0000740401007387 */ /* 0x000fe80000100800 */
[----:B------:R-:W-:Y:S04]  /*fd00*/  STL [R1+0x7c], R3 ;  /* 0x00007c0301007387 */ /* 0x000fe80000100800 */
[----:B0-----:R-:W2:Y:S01]  /*fd10*/  LDL.LU R5, [R1+0x154] ;  /* 0x0001540001057983 */ /* 0x001ea20000300800 */
[----:B-1----:R-:W-:-:S02]  /*fd20*/  SEL R2, R27, R9, !P4 ;  /* 0x000000091b027207 */ /* 0x002fc40006000000 */
[----:B------:R-:W-:-:S03]  /*fd30*/  SEL R0, R27, R0, !P4 ;  /* 0x000000001b007207 */ /* 0x000fc60006000000 */
[----:B------:R-:W-:Y:S04]  /*fd40*/  STL [R1+0x8c], R2 ;  /* 0x00008c0201007387 */ /* 0x000fe80000100800 */
[----:B--2---:R0:W-:Y:S04]  /*fd50*/  STL [R1+0x218c], R5 ;  /* 0x00218c0501007387 */ /* 0x0041e80000100800 */
[----:B------:R-:W-:Y:S04]  /*fd60*/  STL [R1+0x94], R0 ;  /* 0x0000940001007387 */ /* 0x000fe80000100800 */
[----:B0-----:R-:W2:Y:S04]  /*fd70*/  LDL.LU R5, [R1+0xf0] ;  /* 0x0000f00001057983 */ /* 0x001ea80000300800 */
[----:B--2---:R0:W-:Y:S04]  /*fd80*/  STL [R1+0x2190], R5 ;  /* 0x0021900501007387 */ /* 0x0041e80000100800 */
[----:B0-----:R-:W2:Y:S04]  /*fd90*/  LDL.LU R5, [R1+0xe8] ;  /* 0x0000e80001057983 */ /* 0x001ea80000300800 */
[----:B--2---:R0:W-:Y:S04]  /*fda0*/  STL [R1+0x2194], R5 ;  /* 0x0021940501007387 */ /* 0x0041e80000100800 */
[----:B0-----:R-:W2:Y:S04]  /*fdb0*/  LDL.LU R5, [R1+0x3bc] ;  /* 0x0003bc0001057983 */ /* 0x001ea80000300800 */
[----:B------:R-:W3:Y:S04]  /*fdc0*/  LDL.LU R8, [R1+0x158] ;  /* 0x0001580001087983 */ /* 0x000ee80000300800 */
[----:B------:R-:W4:Y:S04]  /*fdd0*/  LDL.LU R7, [R1+0x15c] ;  /* 0x00015c0001077983 */ /* 0x000f280000300800 */
[----:B------:R-:W3:Y:S04]  /*fde0*/  LDL.LU R6, [R1+0x16c] ;  /* 0x00016c0001067983 */ /* 0x000ee80000300800 */
        /* <DEDUP_REMOVED lines=23> */
[----:B------:R-:W3:Y:S01]  /*ff60*/  LDL.LU R0, [R1+0x1e0] ;  /* 0x0001e00001007983 */ /* 0x000ee20000300800 */
[----:B--2---:R-:W-:-:S05]  /*ff70*/  SEL R5, R27, R5, !P4 ;  /* 0x000000051b057207 */ /* 0x004fca0006000000 */
[----:B------:R0:W-:Y:S04]  /*ff80*/  STL [R1+0xc8], R5 ;  /* 0x0000c80501007387 */ /* 0x0001e80000100800 */
[----:B0-----:R-:W2:Y:S02]  /*ff90*/  LDL.LU R5, [R1+0x2194] ;  /* 0x0021940001057983 */ /* 0x001ea40000300800 */
[----:B--2---:R-:W-:-:S05]  /*ffa0*/  SEL R5, R27, R5, !P4 ;  /* 0x000000051b057207 */ /* 0x004fca0006000000 */
[----:B------:R0:W-:Y:S04]  /*ffb0*/  STL [R1+0xe8], R5 ;  /* 0x0000e80501007387 */ /* 0x0001e80000100800 */
[----:B0-----:R-:W2:Y:S02]  /*ffc0*/  LDL.LU R5, [R1+0x2190] ;  /* 0x0021900001057983 */ /* 0x001ea40000300800 */
[----:B--2---:R-:W-:-:S05]  /*ffd0*/  SEL R5, R27, R5, !P4 ;  /* 0x000000051b057207 */ /* 0x004fca0006000000 */
[----:B------:R0:W-:Y:S04]  /*ffe0*/  STL [R1+0xf0], R5 ;  /* 0x0000f00501007387 */ /* 0x0001e80000100800 */
[----:B0-----:R-:W2:Y:S01]  /*fff0*/  LDL.LU R5, [R1+0x218c] ;  /* 0x00218c0001057983 */ /* 0x001ea20000300800 */
[C---:B----4-:R-:W-:Y:S02]  /*10000*/  SEL R7, R27.reuse, R7, !P4 ;  /* 0x000000071b077207 */ /* 0x050fe40006000000 */
[C---:B---3--:R-:W-:Y:S02]  /*10010*/  SEL R6, R27.reuse, R6, !P4 ;  /* 0x000000061b067207 */ /* 0x048fe40006000000 */
[----:B--2---:R-:W-:-:S05]  /*10020*/  SEL R5, R27, R5, !P4 ;  /* 0x000000051b057207 */ /* 0x004fca0006000000 */
[----:B------:R0:W-:Y:S02]  /*10030*/  STL [R1+0x154], R5 ;  /* 0x0001540501007387 */ /* 0x0001e40000100800 */
[----:B0-----:R-:W-:-:S05]  /*10040*/  SEL R5, R27, R8, !P4 ;  /* 0x000000081b057207 */ /* 0x001fca0006000000 */
[----:B------:R0:W-:Y:S04]  /*10050*/  STL [R1+0x158], R5 ;  /* 0x0001580501007387 */ /* 0x0001e80000100800 */
[----:B------:R1:W-:Y:S01]  /*10060*/  STL [R1+0x15c], R7 ;  /* 0x00015c0701007387 */ /* 0x0003e20000100800 */
[----:B0-----:R-:W-:-:S03]  /*10070*/  SEL R5, R27, R22, !P4 ;  /* 0x000000161b057207 */ /* 0x001fc60006000000 */
[----:B------:R0:W-:Y:S01]  /*10080*/  STL [R1+0x16c], R6 ;  /* 0x00016c0601007387 */ /* 0x0001e20000100800 */
[----:B-1----:R-:W-:-:S03]  /*10090*/  SEL R7, R27, R21, !P4 ;  /* 0x000000151b077207 */ /* 0x002fc60006000000 */
[----:B------:R1:W-:Y:S01]  /*100a0*/  STL [R1+0x170], R5 ;  /* 0x0001700501007387 */ /* 0x0003e20000100800 */
[----:B0-----:R-:W-:-:S03]  /*100b0*/  SEL R6, R27, R26, !P4 ;  /* 0x0000001a1b067207 */ /* 0x001fc60006000000 */
[----:B------:R0:W-:Y:S01]  /*100c0*/  STL [R1+0x174], R7 ;  /* 0x0001740701007387 */ /* 0x0001e20000100800 */
[----:B-1----:R-:W-:-:S03]  /*100d0*/  SEL R5, R27, R25, !P4 ;  /* 0x000000191b057207 */ /* 0x002fc60006000000 */
[----:B------:R1:W-:Y:S04]  /*100e0*/  STL [R1+0x178], R6 ;  /* 0x0001780601007387 */ /* 0x0003e80000100800 */
[----:B------:R2:W-:Y:S01]  /*100f0*/  STL [R1+0x17c], R5 ;  /* 0x00017c0501007387 */ /* 0x0005e20000100800 */
[C---:B0-----:R-:W-:Y:S02]  /*10100*/  SEL R7, R27.reuse, R24, !P4 ;  /* 0x000000181b077207 */ /* 0x041fe40006000000 */
        /* <DEDUP_REMOVED lines=9> */
[----:B------:R-:W-:Y:S04]  /*101a0*/  STL [R1+0x18c], R7 ;  /* 0x00018c0701007387 */ /* 0x000fe80000100800 */
[----:B------:R0:W-:Y:S04]  /*101b0*/  STL [R1+0x194], R6 ;  /* 0x0001940601007387 */ /* 0x0001e80000100800 */
[----:B------:R1:W-:Y:S04]  /*101c0*/  STL [R1+0x198], R5 ;  /* 0x0001980501007387 */ /* 0x0003e80000100800 */
[----:B------:R2:W-:Y:S01]  /*101d0*/  STL [R1+0x19c], R2 ;  /* 0x00019c0201007387 */ /* 0x0005e20000100800 */
[----:B0-----:R-:W-:-:S02]  /*101e0*/  SEL R6, R27, R13, !P4 ;  /* 0x0000000d1b067207 */ /* 0x001fc40006000000 */
[----:B-1----:R-:W-:-:S03]  /*101f0*/  SEL R5, R27, R12, !P4 ;  /* 0x0000000c1b057207 */ /* 0x002fc60006000000 */
[----:B------:R-:W-:Y:S01]  /*10200*/  STL [R1+0x1a0], R6 ;  /* 0x0001a00601007387 */ /* 0x000fe20000100800 */
[C---:B--2---:R-:W-:Y:S02]  /*10210*/  SEL R2, R27.reuse, R4, !P4 ;  /* 0x000000041b027207 */ /* 0x044fe40006000000 */
        /* <DEDUP_REMOVED lines=550> */
[----:B------:R-:W4:Y:S01]  /*12480*/  LDL.LU R29, [R1+0xc] ;  /* 0x00000c00011d7983 */ /* 0x000f220000300800 */
        /* <DEDUP_REMOVED lines=9> */
[C---:B---3--:R-:W-:Y:S02]  /*12520*/  SEL R8, R27.reuse, R8, !P4 ;  /* 0x000000081b087207 */ /* 0x048fe40006000000 */
[C---:B----4-:R-:W-:Y:S02]  /*12530*/  SEL R7, R27.reuse, R7, !P4 ;  /* 0x000000071b077207 */ /* 0x050fe40006000000 */
[C---:B------:R-:W-:Y:S02]  /*12540*/  SEL R6, R27.reuse, R6, !P4 ;  /* 0x000000061b067207 */ /* 0x040fe40006000000 */
[----:B------:R-:W-:-:S02]  /*12550*/  SEL R22, R27, R22, !P4 ;  /* 0x000000161b167207 */ /* 0x000fc40006000000 */
[C---:B------:R-:W-:Y:S02]  /*12560*/  SEL R21, R27.reuse, R21, !P4 ;  /* 0x000000151b157207 */ /* 0x040fe40006000000 */
[C---:B------:R-:W-:Y:S02]  /*12570*/  SEL R26, R27.reuse, R26, !P4 ;  /* 0x0000001a1b1a7207 */ /* 0x040fe40006000000 */
[C---:B------:R-:W-:Y:S02]  /*12580*/  SEL R25, R27.reuse, R25, !P4 ;  /* 0x000000191b197207 */ /* 0x040fe40006000000 */
[C---:B------:R-:W-:Y:S02]  /*12590*/  SEL R24, R27.reuse, R24, !P4 ;  /* 0x000000181b187207 */ /* 0x040fe40006000000 */
        /* <DEDUP_REMOVED lines=18> */
[----:B--2---:R-:W-:-:S05]  /*126c0*/  SEL R5, R27, R5, !P4 ;  /* 0x000000051b057207 */ /* 0x004fca0006000000 */
[----:B------:R0:W-:Y:S04]  /*126d0*/  STL [R1+0x114], R5 ;  /* 0x0001140501007387 */ /* 0x0001e80000100800 */
[----:B0-----:R-:W2:Y:S04]  /*126e0*/  LDL.LU R5, [R1+0x2140] ;  /* 0x0021400001057983 */ /* 0x001ea80000300800 */
[----:B------:R0:W-:Y:S04]  /*126f0*/  STL [R1+0x110], R8 ;  /* 0x0001100801007387 */ /* 0x0001e80000100800 */
[----:B0-----:R-:W3:Y:S04]  /*12700*/  LDL.LU R8, [R1+0x213c] ;  /* 0x00213c0001087983 */ /* 0x001ee80000300800 */
[----:B------:R0:W-:Y:S04]  /*12710*/  STL [R1+0x10c], R7 ;  /* 0x00010c0701007387 */ /* 0x0001e80000100800 */
[----:B0-----:R-:W4:Y:S04]  /*12720*/  LDL.LU R7, [R1+0x2138] ;  /* 0x0021380001077983 */ /* 0x001f280000300800 */
        /* <DEDUP_REMOVED lines=47> */
[----:B0-----:R-:W3:Y:S01]  /*12a20*/  LDL.LU R0, [R1+0x20d8] ;  /* 0x0020d80001007983 */ /* 0x001ee20000300800 */
[----:B------:R-:W-:-:S05]  /*12a30*/  SEL R29, R27, R29, !P4 ;  /* 0x0000001d1b1d7207 */ /* 0x000fca0006000000 */
[----:B------:R3:W-:Y:S02]  /*12a40*/  STL [R1+0x9c], R29 ;  /* 0x00009c1d01007387 */ /* 0x0007e40000100800 */
[C---:B---3--:R-:W-:Y:S02]  /*12a50*/  SEL R29, R27.reuse, R0, !P4 ;  /* 0x000000001b1d7207 */ /* 0x048fe40006000000 */
[C---:B--2---:R-:W-:Y:S02]  /*12a60*/  SEL R0, R27.reuse, R9, !P4 ;  /* 0x000000091b007207 */ /* 0x044fe40006000000 */
[C---:B----4-:R-:W-:Y:S01]  /*12a70*/  SEL R9, R27.reuse, R10, !P4 ;  /* 0x0000000a1b097207 */ /* 0x050fe20006000000 */
[----:B------:R-:W-:Y:S01]  /*12a80*/  STL [R1+0x98], R29 ;  /* 0x0000981d01007387 */ /* 0x000fe20000100800 */
[----:B------:R-:W-:-:S03]  /*12a90*/  SEL R10, R27, R11, !P4 ;  /* 0x0000000b1b0a7207 */ /* 0x000fc60006000000 */
        /* <DEDUP_REMOVED lines=9> */
[----:B------:R-:W-:Y:S04]  /*12b30*/  STL [R1+0x70], R10 ;  /* 0x0000700a01007387 */ /* 0x000fe80000100800 */
[----:B------:R1:W-:Y:S01]  /*12b40*/  STL [R1+0x68], R0 ;  /* 0x0000680001007387 */ /* 0x0003e20000100800 */
[C---:B0-----:R-:W-:Y:S02]  /*12b50*/  SEL R9, R27.reuse, R4, !P4 ;  /* 0x000000041b097207 */ /* 0x041fe40006000000 */
[----:B------:R-:W-:-:S03]  /*12b60*/  SEL R4, R27, R12, !P4 ;  /* 0x0000000c1b047207 */ /* 0x000fc60006000000 */
        /* <DEDUP_REMOVED lines=18> */
[----:B------:R-:W-:Y:S01]  /*12c90*/  STL [R1+0x1c], R9 ;  /* 0x00001c0901007387 */ /* 0x000fe20000100800 */
[----:B--2---:R-:W-:-:S03]  /*12ca0*/  SEL R0, R27, R22, !P4 ;  /* 0x000000161b007207 */ /* 0x004fc60006000000 */
[----:B------:R-:W-:Y:S04]  /*12cb0*/  STL [R1+0x18], R4 ;  /* 0x0000180401007387 */ /* 0x000fe80000100800 */
[----:B------:R0:W-:Y:S04]  /*12cc0*/  STL [R1+0x10], R0 ;  /* 0x0000100001007387 */ /* 0x0001e80000100800 */
[----:B------:R-:W2:Y:S01]  /*12cd0*/  LDL.LU R16, [R1+0x8] ;  /* 0x0000080001107983 */ /* 0x000ea20000300800 */
[----:B------:R-:W-:-:S03]  /*12ce0*/  LOP3.LUT R2, R2, 0x1f, RZ, 0xc0, !PT ;  /* 0x0000001f02027812 */ /* 0x000fc600078ec0ff */
[----:B------:R-:W3:Y:S02]  /*12cf0*/  LDL.LU R25, [R1+0x20] ;  /* 0x0000200001197983 */ /* 0x000ee40000300800 */
[----:B0-----:R-:W-:Y:S02]  /*12d00*/  IMAD R0, R2, UR8, RZ ;  /* 0x0000000802007c24 */ /* 0x001fe4000f8e02ff */
[----:B------:R-:W4:Y:S01]  /*12d10*/  LDL.LU R17, [R1+0x28] ;  /* 0x0000280001117983 */ /* 0x000f220000300800 */
[----:B------:R-:W-:Y:S02]  /*12d20*/  IMAD R10, R28, UR9, RZ ;  /* 0x000000091c0a7c24 */ /* 0x000fe4000f8e02ff */
[C---:B------:R-:W-:Y:S01]  /*12d30*/  LEA R4, P0, R0.reuse, UR10, 0x1 ;  /* 0x0000000a00047c11 */ /* 0x040fe2000f8008ff */
[----:B------:R-:W4:Y:S03]  /*12d40*/  LDL.LU R24, [R1+0x30] ;  /* 0x0000300001187983 */ /* 0x000f260000300800 */
[----:B------:R-:W-:Y:S01]  /*12d50*/  LEA.HI.X.SX32 R0, R0, UR11, 0x1, P0 ;  /* 0x0000000b00007c11 */ /* 0x000fe200080f0eff */
[----:B------:R-:W4:Y:S01]  /*12d60*/  LDL.LU R23, [R1+0x38] ;  /* 0x0000380001177983 */ /* 0x000f220000300800 */
[----:B------:R-:W-:Y:S01]  /*12d70*/  LEA R29, P2, R10, UR12, 0x1 ;  /* 0x0000000c0a1d7c11 */ /* 0x000fe2000f8408ff */
[----:B------:R-:W-:Y:S01]  /*12d80*/  IMAD R9, R3, UR9, RZ ;  /* 0x0000000903097c24 */ /* 0x000fe2000f8e02ff */
[----:B------:R-:W-:Y:S01]  /*12d90*/  ULDC UR11, c[0x0][0x240] ;  /* 0x00009000000b7ab9 */ /* 0x000fe20000000800 */
[----:B------:R-:W4:Y:S01]  /*12da0*/  LDL.LU R18, [R1+0x40] ;  /* 0x0000400001127983 */ /* 0x000f220000300800 */
[----:B------:R-:W-:-:S03]  /*12db0*/  UIMAD UR9, UR7, 0x1f, URZ ;  /* 0x0000001f070978a4 */ /* 0x000fc6000f8e023f */
[----:B------:R-:W-:Y:S01]  /*12dc0*/  STL [R1+0x2088], R4 ;  /* 0x0020880401007387 */ /* 0x000fe20000100800 */
[----:B------:R-:W-:-:S03]  /*12dd0*/  LEA R2, P1, R9, UR12, 0x1 ;  /* 0x0000000c09027c11 */ /* 0x000fc6000f8208ff */
[----:B------:R0:W-:Y:S04]  /*12de0*/  STL [R1+0x2084], R0 ;  /* 0x0020840001007387 */ /* 0x0001e80000100800 */
[----:B------:R-:W-:Y:S01]  /*12df0*/  STL [R1+0x1634], R29 ;  /* 0x0016341d01007387 */ /* 0x000fe20000100800 */
[----:B------:R-:W-:-:S03]  /*12e00*/  IMAD.U32 R28, RZ, RZ, UR9 ;  /* 0x00000009ff1c7e24 */ /* 0x000fc6000f8e00ff */
[----:B------:R-:W-:Y:S01]  /*12e10*/  STL [R1+0x2060], R29 ;  /* 0x0020601d01007387 */ /* 0x000fe20000100800 */
[----:B0-----:R-:W-:-:S03]  /*12e20*/  LEA.HI.X.SX32 R0, R10, UR13, 0x1, P2 ;  /* 0x0000000d0a007c11 */ /* 0x001fc600090f0eff */
[----:B------:R-:W4:Y:S01]  /*12e30*/  LDL.LU R14, [R1+0x48] ;  /* 0x00004800010e7983 */ /* 0x000f220000300800 */
[----:B------:R-:W-:-:S03]  /*12e40*/  LEA.HI.X.SX32 R3, R9, UR13, 0x1, P1 ;  /* 0x0000000d09037c11 */ /* 0x000fc600088f0eff */
[----:B------:R-:W4:Y:S04]  /*12e50*/  LDL.LU R13, [R1+0x54] ;  /* 0x00005400010d7983 */ /* 0x000f280000300800 */
[----:B------:R0:W-:Y:S04]  /*12e60*/  STL [R1+0x1630], R0 ;  /* 0x0016300001007387 */ /* 0x0001e80000100800 */
[----:B------:R-:W4:Y:S04]  /*12e70*/  LDL.LU R11, [R1+0x5c] ;  /* 0x00005c00010b7983 */ /* 0x000f280000300800 */
[----:B------:R-:W4:Y:S04]  /*12e80*/  LDL.LU R12, [R1+0x64] ;  /* 0x00006400010c7983 */ /* 0x000f280000300800 */
[----:B------:R-:W4:Y:S04]  /*12e90*/  LDL.LU R20, [R1+0x6c] ;  /* 0x00006c0001147983 */ /* 0x000f280000300800 */
[----:B------:R-:W4:Y:S04]  /*12ea0*/  LDL.LU R19, [R1+0x74] ;  /* 0x0000740001137983 */ /* 0x000f280000300800 */
[----:B------:R-:W-:Y:S04]  /*12eb0*/  STL [R1+0x2064], R28 ;  /* 0x0020641c01007387 */ /* 0x000fe80000100800 */
[----:B------:R-:W-:Y:S04]  /*12ec0*/  STL.64 [R1+0x1620], R2 ;  /* 0x0016200201007387 */ /* 0x000fe80000100a00 */
[----:B------:R1:W-:Y:S01]  /*12ed0*/  STL [R1+0x206c], R2 ;  /* 0x00206c0201007387 */ /* 0x0003e20000100800 */
[----:B0-----:R-:W-:-:S03]  /*12ee0*/  IMAD R0, R7, UR11, RZ ;  /* 0x0000000b07007c24 */ /* 0x001fc6000f8e02ff */
[----:B------:R0:W-:Y:S01]  /*12ef0*/  STL [R1+0x2068], R3 ;  /* 0x0020680301007387 */ /* 0x0001e20000100800 */
[----:B-1----:R-:W-:Y:S02]  /*12f00*/  IMAD R2, R8, UR11, RZ ;  /* 0x0000000b08027c24 */ /* 0x002fe4000f8e02ff */
[----:B0-----:R-:W-:-:S05]  /*12f10*/  IMAD R3, R6, UR11, RZ ;  /* 0x0000000b06037c24 */ /* 0x001fca000f8e02ff */
[----:B------:R-:W-:Y:S04]  /*12f20*/  STL [R1+0x14], R3 ;  /* 0x0000140301007387 */ /* 0x000fe80000100800 */
[----:B------:R-:W4:Y:S04]  /*12f30*/  LDL.LU R15, [R1+0x7c] ;  /* 0x00007c00010f7983 */ /* 0x000f280000300800 */
[----:B------:R0:W-:Y:S04]  /*12f40*/  STL [R1+0xc], R0 ;  /* 0x00000c0001007387 */ /* 0x0001e80000100800 */
[----:B------:R-:W-:Y:S01]  /*12f50*/  STL [R1+0x4], R2 ;  /* 0x0000040201007387 */ /* 0x000fe20000100800 */
[----:B--2---:R-:W-:-:S03]  /*12f60*/  IMAD R27, R16, UR11, RZ ;  /* 0x0000000b101b7c24 */ /* 0x004fc6000f8e02ff */
[----:B------:R-:W2:Y:S01]  /*12f70*/  LDL.LU R16, [R1+0x8c] ;  /* 0x00008c0001107983 */ /* 0x000ea20000300800 */
[----:B0-----:R-:W-:Y:S02]  /*12f80*/  IMAD R0, R5, UR11, RZ ;  /* 0x0000000b05007c24 */ /* 0x001fe4000f8e02ff */
[----:B---3--:R-:W-:-:S03]  /*12f90*/  IMAD R26, R25, UR11, RZ ;  /* 0x0000000b191a7c24 */ /* 0x008fc6000f8e02ff */
[----:B------:R-:W-:Y:S01]  /*12fa0*/  STL [R1], R0 ;  /* 0x0000000001007387 */ /* 0x000fe20000100800 */
[----:B----4-:R-:W-:-:S03]  /*12fb0*/  IMAD R5, R17, UR11, RZ ;  /* 0x0000000b11057c24 */ /* 0x010fc6000f8e02ff */
[----:B------:R-:W-:Y:S04]  /*12fc0*/  STL [R1+0x208c], R27 ;  /* 0x00208c1b01007387 */ /* 0x000fe80000100800 */
[----:B------:R-:W-:Y:S04]  /*12fd0*/  STL [R1+0x2090], R26 ;  /* 0x0020901a01007387 */ /* 0x000fe80000100800 */
[----:B------:R-:W3:Y:S01]  /*12fe0*/  LDL.LU R17, [R1+0x94] ;  /* 0x0000940001117983 */ /* 0x000ee20000300800 */
[----:B------:R-:W-:Y:S02]  /*12ff0*/  IMAD R6, R24, UR11, RZ ;  /* 0x0000000b18067c24 */ /* 0x000fe4000f8e02ff */
[----:B------:R-:W-:Y:S01]  /*13000*/  IMAD R7, R23, UR11, RZ ;  /* 0x0000000b17077c24 */ /* 0x000fe2000f8e02ff */
[----:B------:R-:W-:Y:S01]  /*13010*/  STL [R1+0x2094], R5 ;  /* 0x0020940501007387 */ /* 0x000fe20000100800 */
[----:B------:R-:W-:-:S03]  /*13020*/  IMAD R8, R18, UR11, RZ ;  /* 0x0000000b12087c24 */ /* 0x000fc6000f8e02ff */
[----:B------:R-:W-:Y:S04]  /*13030*/  STL [R1+0x2080], R6 ;  /* 0x0020800601007387 */ /* 0x000fe80000100800 */
[----:B------:R-:W-:Y:S04]  /*13040*/  STL [R1+0x207c], R7 ;  /* 0x00207c0701007387 */ /* 0x000fe80000100800 */
[----:B------:R-:W4:Y:S01]  /*13050*/  LDL.LU R18, [R1+0xc8] ;  /* 0x0000c80001127983 */ /* 0x000f220000300800 */
[----:B------:R-:W-:-:S03]  /*13060*/  IMAD R9, R14, UR11, RZ ;  /* 0x0000000b0e097c24 */ /* 0x000fc6000f8e02ff */
[----:B------:R-:W-:Y:S01]  /*13070*/  STL [R1+0x2078], R8 ;  /* 0x0020780801007387 */ /* 0x000fe20000100800 */
[----:B------:R-:W-:-:S03]  /*13080*/  IMAD R10, R13, UR11, RZ ;  /* 0x0000000b0d0a7c24 */ /* 0x000fc6000f8e02ff */
[----:B------:R-:W-:Y:S01]  /*13090*/  STL [R1+0x2074], R9 ;  /* 0x0020740901007387 */ /* 0x000fe20000100800 */
[----:B------:R-:W-:-:S03]  /*130a0*/  IMAD R11, R11, UR11, RZ ;  /* 0x0000000b0b0b7c24 */ /* 0x000fc6000f8e02ff */
[----:B------:R-:W-:Y:S01]  /*130b0*/  STL [R1+0x2098], R10 ;  /* 0x0020980a01007387 */ /* 0x000fe20000100800 */
[----:B------:R-:W-:-:S03]  /*130c0*/  IMAD R12, R12, UR11, RZ ;  /* 0x0000000b0c0c7c24 */ /* 0x000fc6000f8e02ff */
[----:B------:R0:W-:Y:S01]  /*130d0*/  STL [R1+0x209c], R11 ;  /* 0x00209c0b01007387 */ /* 0x0001e20000100800 */
[----:B------:R-:W-:-:S03]  /*130e0*/  IMAD R13, R20, UR11, RZ ;  /* 0x0000000b140d7c24 */ /* 0x000fc6000f8e02ff */
[----:B------:R-:W-:Y:S01]  /*130f0*/  STL [R1+0x20a0], R12 ;  /* 0x0020a00c01007387 */ /* 0x000fe20000100800 */
[----:B------:R-:W-:-:S03]  /*13100*/  IMAD R14, R19, UR11, RZ ;  /* 0x0000000b130e7c24 */ /* 0x000fc6000f8e02ff */
[----:B------:R1:W-:Y:S04]  /*13110*/  STL [R1+0x20a4], R13 ;  /* 0x0020a40d01007387 */ /* 0x0003e80000100800 */
[----:B------:R-:W4:Y:S04]  /*13120*/  LDL.LU R19, [R1+0xe8] ;  /* 0x0000e80001137983 */ /* 0x000f280000300800 */
[----:B------:R-:W4:Y:S04]  /*13130*/  LDL.LU R20, [R1+0xf0] ;  /* 0x0000f00001147983 */ /* 0x000f280000300800 */
[----:B------:R-:W-:Y:S04]  /*13140*/  STL [R1+0x20a8], R14 ;  /* 0x0020a80e01007387 */ /* 0x000fe80000100800 */
[----:B------:R-:W4:Y:S04]  /*13150*/  LDL.LU R21, [R1+0x154] ;  /* 0x0001540001157983 */ /* 0x000f280000300800 */
[----:B------:R-:W4:Y:S01]  /*13160*/  LDL.LU R22, [R1+0x158] ;  /* 0x0001580001167983 */ /* 0x000f220000300800 */
[----:B------:R-:W-:-:S05]  /*13170*/  IMAD R15, R15, UR11, RZ ;  /* 0x0000000b0f0f7c24 */ /* 0x000fca000f8e02ff */
[----:B------:R-:W-:Y:S04]  /*13180*/  STL [R1+0x20ac], R15 ;  /* 0x0020ac0f01007387 */ /* 0x000fe80000100800 */
[----:B------:R-:W4:Y:S04]  /*13190*/  LDL.LU R23, [R1+0x15c] ;  /* 0x00015c0001177983 */ /* 0x000f280000300800 */
[----:B------:R-:W4:Y:S01]  /*131a0*/  LDL.LU R24, [R1+0x16c] ;  /* 0x00016c0001187983 */ /* 0x000f220000300800 */
[----:B--2---:R-:W-:-:S05]  /*131b0*/  IMAD R16, R16, UR11, RZ ;  /* 0x0000000b10107c24 */ /* 0x004fca000f8e02ff */
[----:B------:R-:W-:Y:S04]  /*131c0*/  STL [R1+0x20b0], R16 ;  /* 0x0020b01001007387 */ /* 0x000fe80000100800 */
[----:B------:R-:W2:Y:S04]  /*131d0*/  LDL.LU R25, [R1+0x170] ;  /* 0x0001700001197983 */ /* 0x000ea80000300800 */
[----:B0-----:R-:W1:Y:S04]  /*131e0*/  LDL.LU R11, [R1+0x174] ;  /* 0x00017400010b7983 */ /* 0x001e680000300800 */
[----:B------:R-:W2:Y:S04]  /*131f0*/  LDL.LU R10, [R1+0x178] ;  /* 0x00017800010a7983 */ /* 0x000ea80000300800 */
[----:B------:R-:W2:Y:S04]  /*13200*/  LDL.LU R9, [R1+0x17c] ;  /* 0x00017c0001097983 */ /* 0x000ea80000300800 */
[----:B------:R-:W2:Y:S04]  /*13210*/  LDL.LU R0, [R1+0x180] ;  /* 0x0001800001007983 */ /* 0x000ea80000300800 */
[----:B------:R-:W2:Y:S01]  /*13220*/  LDL.LU R4, [R1+0x184] ;  /* 0x0001840001047983 */ /* 0x000ea20000300800 */
[----:B---3--:R-:W-:-:S05]  /*13230*/  IMAD R17, R17, UR11, RZ ;  /* 0x0000000b11117c24 */ /* 0x008fca000f8e02ff */
[----:B------:R-:W-:Y:S04]  /*13240*/  STL [R1+0x20b4], R17 ;  /* 0x0020b41101007387 */ /* 0x000fe80000100800 */
        /* <DEDUP_REMOVED lines=10> */
[----:B----4-:R-:W-:-:S02]  /*132f0*/  IMAD R18, R18, UR11, RZ ;  /* 0x0000000b12127c24 */ /* 0x010fc4000f8e02ff */
[----:B------:R-:W-:Y:S02]  /*13300*/  IMAD R19, R19, UR11, RZ ;  /* 0x0000000b13137c24 */ /* 0x000fe4000f8e02ff */
[----:B------:R-:W-:Y:S02]  /*13310*/  IMAD R20, R20, UR11, RZ ;  /* 0x0000000b14147c24 */ /* 0x000fe4000f8e02ff */
[----:B------:R-:W-:Y:S01]  /*13320*/  IMAD R21, R21, UR11, RZ ;  /* 0x0000000b15157c24 */ /* 0x000fe2000f8e02ff */
[----:B------:R-:W-:Y:S01]  /*13330*/  STL [R1+0x20b8], R18 ;  /* 0x0020b81201007387 */ /* 0x000fe20000100800 */
[----:B------:R-:W-:-:S03]  /*13340*/  IMAD R22, R22, UR11, RZ ;  /* 0x0000000b16167c24 */ /* 0x000fc6000f8e02ff */
[----:B------:R-:W-:Y:S04]  /*13350*/  STL [R1+0x20bc], R19 ;  /* 0x0020bc1301007387 */ /* 0x000fe80000100800 */
[----:B------:R-:W-:Y:S04]  /*13360*/  STL [R1+0x20c0], R20 ;  /* 0x0020c01401007387 */ /* 0x000fe80000100800 */
[----:B------:R-:W-:Y:S04]  /*13370*/  STL [R1+0x20c4], R21 ;  /* 0x0020c41501007387 */ /* 0x000fe80000100800 */
[----:B------:R-:W-:Y:S01]  /*13380*/  STL [R1+0x20c8], R22 ;  /* 0x0020c81601007387 */ /* 0x000fe20000100800 */
[----:B------:R-:W-:-:S02]  /*13390*/  IMAD R23, R23, UR11, RZ ;  /* 0x0000000b17177c24 */ /* 0x000fc4000f8e02ff */
[----:B------:R-:W-:-:S03]  /*133a0*/  IMAD R24, R24, UR11, RZ ;  /* 0x0000000b18187c24 */ /* 0x000fc6000f8e02ff */
[----:B------:R-:W-:Y:S04]  /*133b0*/  STL [R1+0x20cc], R23 ;  /* 0x0020cc1701007387 */ /* 0x000fe80000100800 */
[----:B------:R-:W-:Y:S01]  /*133c0*/  STL [R1+0x20d0], R24 ;  /* 0x0020d01801007387 */ /* 0x000fe20000100800 */
[----:B--2---:R-:W-:Y:S02]  /*133d0*/  IMAD R25, R25, UR11, RZ ;  /* 0x0000000b19197c24 */ /* 0x004fe4000f8e02ff */
[----:B-1----:R-:W-:-:S03]  /*133e0*/  IMAD R13, R11, UR11, RZ ;  /* 0x0000000b0b0d7c24 */ /* 0x002fc6000f8e02ff */
[----:B------:R-:W-:Y:S01]  /*133f0*/  STL [R1+0x20d4], R25 ;  /* 0x0020d41901007387 */ /* 0x000fe20000100800 */
[----:B------:R-:W-:-:S03]  /*13400*/  IMAD R12, R10, UR11, RZ ;  /* 0x0000000b0a0c7c24 */ /* 0x000fc6000f8e02ff */
[----:B------:R-:W-:Y:S01]  /*13410*/  STL [R1+0x8], R13 ;  /* 0x0000080d01007387 */ /* 0x000fe20000100800 */
[----:B------:R-:W-:-:S03]  /*13420*/  IMAD R11, R9, UR11, RZ ;  /* 0x0000000b090b7c24 */ /* 0x000fc6000f8e02ff */
[----:B------:R-:W-:Y:S01]  /*13430*/  STL [R1+0x20], R12 ;  /* 0x0000200c01007387 */ /* 0x000fe20000100800 */
[----:B------:R-:W-:-:S03]  /*13440*/  IMAD R10, R0, UR11, RZ ;  /* 0x0000000b000a7c24 */ /* 0x000fc6000f8e02ff */
[----:B------:R-:W-:Y:S01]  /*13450*/  STL [R1+0x28], R11 ;  /* 0x0000280b01007387 */ /* 0x000fe20000100800 */
[----:B------:R-:W-:-:S03]  /*13460*/  IMAD R9, R4, UR11, RZ ;  /* 0x0000000b04097c24 */ /* 0x000fc6000f8e02ff */
[----:B------:R-:W2:Y:S04]  /*13470*/  LDL.LU R0, [R1+0x1b4] ;  /* 0x0001b40001007983 */ /* 0x000ea80000300800 */
[----:B------:R-:W-:Y:S04]  /*13480*/  STL [R1+0x30], R10 ;  /* 0x0000300a01007387 */ /* 0x000fe80000100800 */
[----:B------:R-:W4:Y:S04]  /*13490*/  LDL.LU R4, [R1+0x1b8] ;  /* 0x0001b80001047983 */ /* 0x000f280000300800 */
[----:B------:R3:W-:Y:S02]  /*134a0*/  STL [R1+0x38], R9 ;  /* 0x0000380901007387 */ /* 0x0007e40000100800 */
[----:B---3--:R-:W-:-:S02]  /*134b0*/  IMAD R9, R8, UR11, RZ ;  /* 0x0000000b08097c24 */ /* 0x008fc4000f8e02ff */
[----:B------:R-:W-:Y:S02]  /*134c0*/  IMAD R8, R7, UR11, RZ ;  /* 0x0000000b07087c24 */ /* 0x000fe4000f8e02ff */
[----:B------:R-:W-:Y:S02]  /*134d0*/  IMAD R7, R6, UR11, RZ ;  /* 0x0000000b06077c24 */ /* 0x000fe4000f8e02ff */
[----:B------:R-:W-:Y:S01]  /*134e0*/  IMAD R6, R5, UR11, RZ ;  /* 0x0000000b05067c24 */ /* 0x000fe2000f8e02ff */
[----:B------:R-:W-:Y:S01]  /*134f0*/  STL [R1+0x40], R9 ;  /* 0x0000400901007387 */ /* 0x000fe20000100800 */
[----:B------:R-:W-:-:S03]  /*13500*/  IMAD R5, R26, UR11, RZ ;  /* 0x0000000b1a057c24 */ /* 0x000fc6000f8e02ff */
[----:B------:R-:W-:Y:S04]  /*13510*/  STL [R1+0x48], R8 ;  /* 0x0000480801007387 */ /* 0x000fe80000100800 */
[----:B------:R0:W-:Y:S04]  /*13520*/  STL [R1+0x54], R7 ;  /* 0x0000540701007387 */ /* 0x0001e80000100800 */
[----:B------:R1:W-:Y:S04]  /*13530*/  STL [R1+0x5c], R6 ;  /* 0x00005c0601007387 */ /* 0x0003e80000100800 */
[----:B------:R3:W-:Y:S01]  /*13540*/  STL [R1+0x64], R5 ;  /* 0x0000640501007387 */ /* 0x0007e20000100800 */
[----:B0-----:R-:W-:-:S02]  /*13550*/  IMAD R7, R27, UR11, RZ ;  /* 0x0000000b1b077c24 */ /* 0x001fc4000f8e02ff */
[----:B-1----:R-:W-:-:S03]  /*13560*/  IMAD R6, R3, UR11, RZ ;  /* 0x0000000b03067c24 */ /* 0x002fc6000f8e02ff */
[----:B------:R-:W-:Y:S01]  /*13570*/  STL [R1+0x6c], R7 ;  /* 0x00006c0701007387 */ /* 0x000fe20000100800 */
[----:B------:R-:W-:Y:S02]  /*13580*/  IMAD R3, R28, UR11, RZ ;  /* 0x0000000b1c037c24 */ /* 0x000fe4000f8e02ff */
[----:B---3--:R-:W-:Y:S01]  /*13590*/  IMAD R5, R2, UR11, RZ ;  /* 0x0000000b02057c24 */ /* 0x008fe2000f8e02ff */
[----:B------:R-:W-:Y:S01]  /*135a0*/  STL [R1+0x74], R6 ;  /* 0x0000740601007387 */ /* 0x000fe20000100800 */
[----:B------:R-:W-:-:S03]  /*135b0*/  IMAD R2, R29, UR11, RZ ;  /* 0x0000000b1d027c24 */ /* 0x000fc6000f8e02ff */
[----:B------:R-:W-:Y:S04]  /*135c0*/  STL [R1+0x7c], R5 ;  /* 0x00007c0501007387 */ /* 0x000fe80000100800 */
[----:B------:R-:W3:Y:S04]  /*135d0*/  LDL.LU R25, [R1+0x1c0] ;  /* 0x0001c00001197983 */ /* 0x000ee80000300800 */
[----:B------:R-:W-:Y:S04]  /*135e0*/  STL [R1+0x8c], R3 ;  /* 0x00008c0301007387 */ /* 0x000fe80000100800 */
[----:B------:R-:W3:Y:S04]  /*135f0*/  LDL.LU R24, [R1+0x1c4] ;  /* 0x0001c40001187983 */ /* 0x000ee80000300800 */
[----:B------:R2:W-:Y:S04]  /*13600*/  STL [R1+0x94], R2 ;  /* 0x0000940201007387 */ /* 0x0005e80000100800 */
        /* <DEDUP_REMOVED lines=18> */
[----:B--2---:R-:W-:-:S05]  /*13730*/  IMAD R2, R0, UR11, RZ ;  /* 0x0000000b00027c24 */ /* 0x004fca000f8e02ff */
[----:B------:R0:W-:Y:S01]  /*13740*/  STL [R1+0xc8], R2 ;  /* 0x0000c80201007387 */ /* 0x0001e20000100800 */
[----:B----4-:R-:W-:-:S03]  /*13750*/  IMAD R0, R4, UR11, RZ ;  /* 0x0000000b04007c24 */ /* 0x010fc6000f8e02ff */
[----:B------:R-:W2:Y:S04]  /*13760*/  LDL.LU R7, [R1+0x248] ;  /* 0x0002480001077983 */ /* 0x000ea80000300800 */
[----:B------:R1:W-:Y:S04]  /*13770*/  STL [R1+0xe8], R0 ;  /* 0x0000e80001007387 */ /* 0x0003e80000100800 */
[----:B------:R-:W4:Y:S04]  /*13780*/  LDL.LU R6, [R1+0x24c] ;  /* 0x00024c0001067983 */ /* 0x000f280000300800 */
[----:B------:R-:W4:Y:S04]  /*13790*/  LDL.LU R5, [R1+0x250] ;  /* 0x0002500001057983 */ /* 0x000f280000300800 */
[----:B------:R-:W4:Y:S04]  /*137a0*/  LDL.LU R26, [R1+0x254] ;  /* 0x00025400011a7983 */ /* 0x000f280000300800 */
[----:B------:R-:W4:Y:S04]  /*137b0*/  LDL.LU R27, [R1+0x25c] ;  /* 0x00025c00011b7983 */ /* 0x000f280000300800 */
[----:B------:R-:W4:Y:S04]  /*137c0*/  LDL.LU R3, [R1+0x260] ;  /* 0x0002600001037983 */ /* 0x000f280000300800 */
[----:B0-----:R-:W4:Y:S04]  /*137d0*/  LDL.LU R2, [R1+0x26c] ;  /* 0x00026c0001027983 */ /* 0x001f280000300800 */
[----:B-1----:R-:W4:Y:S04]  /*137e0*/  LDL.LU R0, [R1+0x274] ;  /* 0x0002740001007983 */ /* 0x002f280000300800 */
[----:B------:R-:W4:Y:S01]  /*137f0*/  LDL.LU R4, [R1+0x2b0] ;  /* 0x0002b00001047983 */ /* 0x000f220000300800 */
[----:B---3--:R-:W-:-:S02]  /*13800*/  IMAD R25, R25, UR11, RZ ;  /* 0x0000000b19197c24 */ /* 0x008fc4000f8e02ff */
[----:B------:R-:W-:-:S03]  /*13810*/  IMAD R24, R24, UR11, RZ ;  /* 0x0000000b18187c24 */ /* 0x000fc6000f8e02ff */
[----:B------:R0:W-:Y:S04]  /*13820*/  STL [R1+0xf0], R25 ;  /* 0x0000f01901007387 */ /* 0x0001e80000100800 */
[----:B------:R1:W-:Y:S01]  /*13830*/  STL [R1+0x154], R24 ;  /* 0x0001541801007387 */ /* 0x0003e20000100800 */
[----:B0-----:R-:W-:Y:S02]  /*13840*/  IMAD R25, R23, UR11, RZ ;  /* 0x0000000b17197c24 */ /* 0x001fe4000f8e02ff */
[----:B-1----:R-:W-:Y:S02]  /*13850*/  IMAD R24, R22, UR11, RZ ;  /* 0x0000000b16187c24 */ /* 0x002fe4000f8e02ff */
[----:B------:R-:W-:Y:S01]  /*13860*/  IMAD R23, R21, UR11, RZ ;  /* 0x0000000b15177c24 */ /* 0x000fe2000f8e02ff */
        /* <DEDUP_REMOVED lines=28> */
[----:B------:R-:W-:Y:S04]  /*13a30*/  STL [R1+0x1a0], R11 ;  /* 0x0001a00b01007387 */ /* 0x000fe80000100800 */
[----:B------:R-:W3:Y:S04]  /*13a40*/  LDL.LU R28, [R1+0x2b4] ;  /* 0x0002b400011c7983 */ /* 0x000ee80000300800 */
[----:B------:R-:W-:Y:S04]  /*13a50*/  STL [R1+0x1a4], R10 ;  /* 0x0001a40a01007387 */ /* 0x000fe80000100800 */
[----:B------:R-:W3:Y:S01]  /*13a60*/  LDL.LU R29, [R1+0x2b8] ;  /* 0x0002b800011d7983 */ /* 0x000ee20000300800 */
[----:B------:R-:W-:-:S03]  /*13a70*/  IMAD R8, R8, UR11, RZ ;  /* 0x0000000b08087c24 */ /* 0x000fc6000f8e02ff */
[----:B------:R-:W-:Y:S04]  /*13a80*/  STL [R1+0x1a8], R9 ;  /* 0x0001a80901007387 */ /* 0x000fe80000100800 */
[----:B------:R-:W-:Y:S01]  /*13a90*/  STL [R1+0x1ac], R8 ;  /* 0x0001ac0801007387 */ /* 0x000fe20000100800 */
[----:B--2---:R-:W-:Y:S02]  /*13aa0*/  IMAD R7, R7, UR11, RZ ;  /* 0x0000000b07077c24 */ /* 0x004fe4000f8e02ff */
[----:B----4-:R-:W-:-:S03]  /*13ab0*/  IMAD R6, R6, UR11, RZ ;  /* 0x0000000b06067c24 */ /* 0x010fc6000f8e02ff */
[----:B------:R0:W-:Y:S01]  /*13ac0*/  STL [R1+0x1b0], R7 ;  /* 0x0001b00701007387 */ /* 0x0001e20000100800 */
[----:B------:R-:W-:-:S03]  /*13ad0*/  IMAD R5, R5, UR11, RZ ;  /* 0x0000000b05057c24 */ /* 0x000fc6000f8e02ff */
[----:B------:R1:W-:Y:S04]  /*13ae0*/  STL [R1+0x1b4], R6 ;  /* 0x0001b40601007387 */ /* 0x0003e80000100800 */
[----:B------:R2:W-:Y:S01]  /*13af0*/  STL [R1+0x1b8], R5 ;  /* 0x0001b80501007387 */ /* 0x0005e20000100800 */
[----:B0-----:R-:W-:Y:S02]  /*13b00*/  IMAD R7, R26, UR11, RZ ;  /* 0x0000000b1a077c24 */ /* 0x001fe4000f8e02ff */
[----:B-1----:R-:W-:-:S03]  /*13b10*/  IMAD R6, R27, UR11, RZ ;  /* 0x0000000b1b067c24 */ /* 0x002fc6000f8e02ff */
[----:B------:R-:W-:Y:S01]  /*13b20*/  STL [R1+0x1c0], R7 ;  /* 0x0001c00701007387 */ /* 0x000fe20000100800 */
[----:B--2---:R-:W-:Y:S02]  /*13b30*/  IMAD R5, R3, UR11, RZ ;  /* 0x0000000b03057c24 */ /* 0x004fe4000f8e02ff */
[----:B------:R-:W-:Y:S01]  /*13b40*/  IMAD R3, R2, UR11, RZ ;  /* 0x0000000b02037c24 */ /* 0x000fe2000f8e02ff */
[----:B------:R-:W-:Y:S01]  /*13b50*/  STL [R1+0x1c4], R6 ;  /* 0x0001c40601007387 */ /* 0x000fe20000100800 */
[----:B------:R-:W-:-:S03]  /*13b60*/  IMAD R2, R0, UR11, RZ ;  /* 0x0000000b00027c24 */ /* 0x000fc6000f8e02ff */
[----:B------:R-:W-:Y:S01]  /*13b70*/  STL [R1+0x1c8], R5 ;  /* 0x0001c80501007387 */ /* 0x000fe20000100800 */
[----:B------:R-:W-:-:S03]  /*13b80*/  IMAD R0, R4, UR11, RZ ;  /* 0x0000000b04007c24 */ /* 0x000fc6000f8e02ff */
[----:B------:R-:W-:Y:S04]  /*13b90*/  STL [R1+0x1cc], R3 ;  /* 0x0001cc0301007387 */ /* 0x000fe80000100800 */
[----:B------:R-:W2:Y:S04]  /*13ba0*/  LDL.LU R25, [R1+0x2bc] ;  /* 0x0002bc0001197983 */ /* 0x000ea80000300800 */
[----:B------:R-:W-:Y:S04]  /*13bb0*/  STL [R1+0x1dc], R2 ;  /* 0x0001dc0201007387 */ /* 0x000fe80000100800 */
[----:B------:R-:W4:Y:S04]  /*13bc0*/  LDL.LU R24, [R1+0x2c0] ;  /* 0x0002c00001187983 */ /* 0x000f280000300800 */
[----:B------:R0:W-:Y:S04]  /*13bd0*/  STL [R1+0x1e0], R0 ;  /* 0x0001e00001007387 */ /* 0x0001e80000100800 */
        /* <DEDUP_REMOVED lines=15> */
[----:B0-----:R-:W4:Y:S04]  /*13cd0*/  LDL.LU R0, [R1+0x34c] ;  /* 0x00034c0001007983 */ /* 0x001f280000300800 */
[----:B------:R-:W4:Y:S04]  /*13ce0*/  LDL.LU R4, [R1+0x350] ;  /* 0x0003500001047983 */ /* 0x000f280000300800 */
[----:B------:R-:W4:Y:S01]  /*13cf0*/  LDL.LU R8, [R1+0x354] ;  /* 0x0003540001087983 */ /* 0x000f220000300800 */
[----:B---3--:R-:W-:-:S05]  /*13d00*/  IMAD R3, R28, UR11, RZ ;  /* 0x0000000b1c037c24 */ /* 0x008fca000f8e02ff */
[----:B------:R0:W-:Y:S01]  /*13d10*/  STL [R1+0x1e4], R3 ;  /* 0x0001e40301007387 */ /* 0x0001e20000100800 */
[----:B------:R-:W-:-:S03]  /*13d20*/  IMAD R2, R29, UR11, RZ ;  /* 0x0000000b1d027c24 */ /* 0x000fc6000f8e02ff */
[----:B------:R-:W3:Y:S04]  /*13d30*/  LDL.LU R7, [R1+0x358] ;  /* 0x0003580001077983 */ /* 0x000ee80000300800 */
[----:B------:R1:W-:Y:S04]  /*13d40*/  STL [R1+0x20c], R2 ;  /* 0x00020c0201007387 */ /* 0x0003e80000100800 */
[----:B------:R-:W3:Y:S04]  /*13d50*/  LDL.LU R6, [R1+0x35c] ;  /* 0x00035c0001067983 */ /* 0x000ee80000300800 */
[----:B------:R-:W3:Y:S04]  /*13d60*/  LDL.LU R5, [R1+0x360] ;  /* 0x0003600001057983 */ /* 0x000ee80000300800 */
[----:B------:R-:W3:Y:S04]  /*13d70*/  LDL.LU R26, [R1+0x364] ;  /* 0x00036400011a7983 */ /* 0x000ee80000300800 */
[----:B------:R-:W3:Y:S04]  /*13d80*/  LDL.LU R27, [R1+0x378] ;  /* 0x00037800011b7983 */ /* 0x000ee80000300800 */
[----:B0-----:R-:W3:Y:S04]  /*13d90*/  LDL.LU R3, [R1+0x374] ;  /* 0x0003740001037983 */ /* 0x001ee80000300800 */
[----:B-1----:R-:W3:Y:S04]  /*13da0*/  LDL.LU R2, [R1+0x38c] ;  /* 0x00038c0001027983 */ /* 0x002ee80000300800 */
[----:B------:R-:W3:Y:S04]  /*13db0*/  LDL.LU R28, [R1+0x39c] ;  /* 0x00039c00011c7983 */ /* 0x000ee80000300800 */
[----:B------:R-:W3:Y:S01]  /*13dc0*/  LDL.LU R29, [R1+0x3ac] ;  /* 0x0003ac00011d7983 */ /* 0x000ee20000300800 */
[----:B--2---:R-:W-:-:S02]  /*13dd0*/  IMAD R25, R25, UR11, RZ ;  /* 0x0000000b19197c24 */ /* 0x004fc4000f8e02ff */
[----:B----4-:R-:W-:-:S03]  /*13de0*/  IMAD R24, R24, UR11, RZ ;  /* 0x0000000b18187c24 */ /* 0x010fc6000f8e02ff */
        /* <DEDUP_REMOVED lines=37> */
[----:B------:R0:W-:Y:S02]  /*14040*/  STL [R1+0x26c], R9 ;  /* 0x00026c0901007387 */ /* 0x0001e40000100800 */
[----:B0-----:R-:W-:-:S02]  /*14050*/  IMAD R9, R8, UR11, RZ ;  /* 0x0000000b08097c24 */ /* 0x001fc4000f8e02ff */
[----:B---3--:R-:W-:-:S03]  /*14060*/  IMAD R8, R7, UR11, RZ ;  /* 0x0000000b07087c24 */ /* 0x008fc6000f8e02ff */
[----:B------:R-:W-:Y:S01]  /*14070*/  STL [R1+0x274], R9 ;  /* 0x0002740901007387 */ /* 0x000fe20000100800 */
[----:B------:R-:W-:-:S03]  /*14080*/  IMAD R7, R6, UR11, RZ ;  /* 0x0000000b06077c24 */ /* 0x000fc6000f8e02ff */
[----:B------:R-:W-:Y:S01]  /*14090*/  STL [R1+0x2b0], R8 ;  /* 0x0002b00801007387 */ /* 0x000fe20000100800 */
[----:B------:R-:W-:-:S03]  /*140a0*/  IMAD R6, R5, UR11, RZ ;  /* 0x0000000b05067c24 */ /* 0x000fc6000f8e02ff */
[----:B------:R0:W-:Y:S01]  /*140b0*/  STL [R1+0x2b4], R7 ;  /* 0x0002b40701007387 */ /* 0x0001e20000100800 */
[----:B------:R-:W-:-:S03]  /*140c0*/  IMAD R5, R26, UR11, RZ ;  /* 0x0000000b1a057c24 */ /* 0x000fc6000f8e02ff */
[----:B------:R1:W-:Y:S04]  /*140d0*/  STL [R1+0x2b8], R6 ;  /* 0x0002b80601007387 */ /* 0x0003e80000100800 */
[----:B------:R3:W-:Y:S01]  /*140e0*/  STL [R1+0x2bc], R5 ;  /* 0x0002bc0501007387 */ /* 0x0007e20000100800 */
[----:B0-----:R-:W-:Y:S02]  /*140f0*/  IMAD R7, R27, UR11, RZ ;  /* 0x0000000b1b077c24 */ /* 0x001fe4000f8e02ff */
[----:B-1----:R-:W-:-:S03]  /*14100*/  IMAD R6, R3, UR11, RZ ;  /* 0x0000000b03067c24 */ /* 0x002fc6000f8e02ff */
[----:B------:R-:W-:Y:S01]  /*14110*/  STL [R1+0x2c0], R7 ;  /* 0x0002c00701007387 */ /* 0x000fe20000100800 */
[----:B---3--:R-:W-:Y:S02]  /*14120*/  IMAD R5, R2, UR11, RZ ;  /* 0x0000000b02057c24 */ /* 0x008fe4000f8e02ff */
[----:B------:R-:W-:Y:S01]  /*14130*/  IMAD R3, R28, UR11, RZ ;  /* 0x0000000b1c037c24 */ /* 0x000fe2000f8e02ff */
        /* <DEDUP_REMOVED lines=374> */
[----:B------:R0:W-:Y:S04]  /*158a0*/  STL [R1+0xc4], R5 ;  /* 0x0000c40501007387 */ /* 0x0001e80000100800 */
        /* <DEDUP_REMOVED lines=22> */
[----:B--2---:R-:W-:-:S05]  /*15a10*/  IMAD R6, R0, UR11, RZ ;  /* 0x0000000b00067c24 */ /* 0x004fca000f8e02ff */
[----:B------:R-:W-:Y:S01]  /*15a20*/  STL [R1+0xb8], R6 ;  /* 0x0000b80601007387 */ /* 0x000fe20000100800 */
[----:B----4-:R-:W-:-:S03]  /*15a30*/  IMAD R0, R4, UR11, RZ ;  /* 0x0000000b04007c24 */ /* 0x010fc6000f8e02ff */
[----:B------:R-:W2:Y:S04]  /*15a40*/  LDL.LU R29, [R1+0x34] ;  /* 0x00003400011d7983 */ /* 0x000ea80000300800 */
[----:B------:R0:W-:Y:S04]  /*15a50*/  STL [R1+0xb4], R0 ;  /* 0x0000b40001007387 */ /* 0x0001e80000100800 */
[----:B------:R-:W4:Y:S04]  /*15a60*/  LDL.LU R26, [R1+0x2c] ;  /* 0x00002c00011a7983 */ /* 0x000f280000300800 */
[----:B------:R-:W2:Y:S04]  /*15a70*/  LDL.LU R27, [R1+0x24] ;  /* 0x00002400011b7983 */ /* 0x000ea80000300800 */
[----:B------:R-:W2:Y:S04]  /*15a80*/  LDL.LU R4, [R1+0x1c] ;  /* 0x00001c0001047983 */ /* 0x000ea80000300800 */
[----:B0-----:R-:W2:Y:S04]  /*15a90*/  LDL.LU R0, [R1+0x10] ;  /* 0x0000100001007983 */ /* 0x001ea80000300800 */
[----:B------:R-:W2:Y:S04]  /*15aa0*/  LDL.LU R6, [R1+0x14] ;  /* 0x0000140001067983 */ /* 0x000ea80000300800 */
[----:B------:R-:W2:Y:S04]  /*15ab0*/  LDL.LU R7, [R1+0xc] ;  /* 0x00000c0001077983 */ /* 0x000ea80000300800 */
[----:B------:R-:W2:Y:S04]  /*15ac0*/  LDL.LU R8, [R1+0x4] ;  /* 0x0000040001087983 */ /* 0x000ea80000300800 */
[----:B------:R-:W2:Y:S01]  /*15ad0*/  LDL.LU R9, [R1] ;  /* 0x0000000001097983 */ /* 0x000ea20000300800 */
[----:B---3--:R-:W-:-:S05]  /*15ae0*/  IMAD R25, R25, UR11, RZ ;  /* 0x0000000b19197c24 */ /* 0x008fca000f8e02ff */
[----:B------:R0:W-:Y:S01]  /*15af0*/  STL [R1+0xb0], R25 ;  /* 0x0000b01901007387 */ /* 0x0001e20000100800 */
[----:B------:R-:W-:-:S03]  /*15b00*/  IMAD R24, R24, UR11, RZ ;  /* 0x0000000b18187c24 */ /* 0x000fc6000f8e02ff */
[----:B0-----:R-:W3:Y:S01]  /*15b10*/  LDL.LU R25, [R1+0x20d4] ;  /* 0x0020d40001197983 */ /* 0x001ee20000300800 */
[----:B------:R-:W-:-:S03]  /*15b20*/  IMAD R23, R23, UR11, RZ ;  /* 0x0000000b17177c24 */ /* 0x000fc6000f8e02ff */
[----:B------:R0:W-:Y:S01]  /*15b30*/  STL [R1+0xac], R24 ;  /* 0x0000ac1801007387 */ /* 0x0001e20000100800 */
[----:B------:R-:W-:Y:S02]  /*15b40*/  IMAD R22, R22, UR11, RZ ;  /* 0x0000000b16167c24 */ /* 0x000fe4000f8e02ff */
[----:B------:R-:W-:Y:S01]  /*15b50*/  IMAD R21, R21, UR11, RZ ;  /* 0x0000000b15157c24 */ /* 0x000fe2000f8e02ff */
[----:B0-----:R-:W3:Y:S01]  /*15b60*/  LDL.LU R24, [R1+0x20d0] ;  /* 0x0020d00001187983 */ /* 0x001ee20000300800 */
[----:B------:R-:W-:-:S03]  /*15b70*/  IMAD R20, R20, UR11, RZ ;  /* 0x0000000b14147c24 */ /* 0x000fc6000f8e02ff */
[----:B------:R0:W-:Y:S01]  /*15b80*/  STL [R1+0xa8], R23 ;  /* 0x0000a81701007387 */ /* 0x0001e20000100800 */
[----:B------:R-:W-:Y:S02]  /*15b90*/  IMAD R19, R19, UR11, RZ ;  /* 0x0000000b13137c24 */ /* 0x000fe4000f8e02ff */
[----:B------:R-:W-:Y:S01]  /*15ba0*/  IMAD R18, R18, UR11, RZ ;  /* 0x0000000b12127c24 */ /* 0x000fe2000f8e02ff */
[----:B0-----:R-:W3:Y:S04]  /*15bb0*/  LDL.LU R23, [R1+0x20cc] ;  /* 0x0020cc0001177983 */ /* 0x001ee80000300800 */
[----:B------:R0:W-:Y:S01]  /*15bc0*/  STL [R1+0xa4], R22 ;  /* 0x0000a41601007387 */ /* 0x0001e20000100800 */
[----:B------:R-:W-:Y:S02]  /*15bd0*/  IMAD R17, R17, UR11, RZ ;  /* 0x0000000b11117c24 */ /* 0x000fe4000f8e02ff */
[----:B------:R-:W-:Y:S01]  /*15be0*/  IMAD R16, R16, UR11, RZ ;  /* 0x0000000b10107c24 */ /* 0x000fe2000f8e02ff */
[----:B0-----:R-:W3:Y:S04]  /*15bf0*/  LDL.LU R22, [R1+0x20c8] ;  /* 0x0020c80001167983 */ /* 0x001ee80000300800 */
[----:B------:R0:W-:Y:S01]  /*15c00*/  STL [R1+0xa0], R21 ;  /* 0x0000a01501007387 */ /* 0x0001e20000100800 */
[----:B------:R-:W-:-:S03]  /*15c10*/  IMAD R15, R15, UR11, RZ ;  /* 0x0000000b0f0f7c24 */ /* 0x000fc6000f8e02ff */
        /* <DEDUP_REMOVED lines=22> */
[----:B------:R0:W-:Y:S04]  /*15d80*/  STL [R1+0x70], R13 ;  /* 0x0000700d01007387 */ /* 0x0001e80000100800 */
        /* <DEDUP_REMOVED lines=9> */
[----:B------:R0:W-:Y:S01]  /*15e20*/  STL [R1+0x2070], R3 ;  /* 0x0020700301007387 */ /* 0x0001e20000100800 */
[----:B----4-:R-:W-:-:S03]  /*15e30*/  IMAD R26, R26, UR11, RZ ;  /* 0x0000000b1a1a7c24 */ /* 0x010fc6000f8e02ff */
[----:B0-----:R-:W4:Y:S01]  /*15e40*/  LDL.LU R3, [R1+0x18] ;  /* 0x0000180001037983 */ /* 0x001f220000300800 */
[----:B--2---:R-:W-:-:S03]  /*15e50*/  IMAD R27, R27, UR11, RZ ;  /* 0x0000000b1b1b7c24 */ /* 0x004fc6000f8e02ff */
[----:B------:R0:W-:Y:S01]  /*15e60*/  STL [R1+0x2c], R26 ;  /* 0x00002c1a01007387 */ /* 0x0001e20000100800 */
[----:B------:R-:W-:-:S03]  /*15e70*/  IMAD R4, R4, UR11, RZ ;  /* 0x0000000b04047c24 */ /* 0x000fc6000f8e02ff */
[----:B0-----:R-:W2:Y:S04]  /*15e80*/  LDL.LU R26, [R1+0x2090] ;  /* 0x00209000011a7983 */ /* 0x001ea80000300800 */
[----:B------:R0:W-:Y:S04]  /*15e90*/  STL [R1+0x24], R27 ;  /* 0x0000241b01007387 */ /* 0x0001e80000100800 */
[----:B0-----:R-:W3:Y:S04]  /*15ea0*/  LDL.LU R27, [R1+0x208c] ;  /* 0x00208c00011b7983 */ /* 0x001ee80000300800 */
[----:B------:R0:W-:Y:S04]  /*15eb0*/  STL [R1+0x1c], R4 ;  /* 0x00001c0401007387 */ /* 0x0001e80000100800 */
[----:B0-----:R-:W2:Y:S01]  /*15ec0*/  LDL.LU R4, [R1+0x2088] ;  /* 0x0020880001047983 */ /* 0x001ea20000300800 */
[----:B----4-:R-:W-:-:S05]  /*15ed0*/  IMAD R3, R3, UR11, RZ ;  /* 0x0000000b03037c24 */ /* 0x010fca000f8e02ff */
[----:B------:R0:W-:Y:S02]  /*15ee0*/  STL [R1+0x18], R3 ;  /* 0x0000180301007387 */ /* 0x0001e40000100800 */
[----:B0-----:R-:W-:Y:S01]  /*15ef0*/  IMAD R3, R0, UR11, RZ ;  /* 0x0000000b00037c24 */ /* 0x001fe2000f8e02ff */
[----:B--2---:R-:W-:-:S05]  /*15f00*/  LEA R0, P2, R6, R4, 0x1 ;  /* 0x0000000406007211 */ /* 0x004fca00078408ff */
[----:B------:R0:W-:Y:S02]  /*15f10*/  STL [R1+0x2010], R0 ;  /* 0x0020100001007387 */ /* 0x0001e40000100800 */
[----:B0-----:R-:W-:-:S05]  /*15f20*/  LEA R0, P6, R7, R4, 0x1 ;  /* 0x0000000407007211 */ /* 0x001fca00078c08ff */
[----:B------:R0:W-:Y:S02]  /*15f30*/  STL [R1+0x2014], R0 ;  /* 0x0020140001007387 */ /* 0x0001e40000100800 */
[----:B0-----:R-:W-:-:S05]  /*15f40*/  LEA R0, P1, R8, R4, 0x1 ;  /* 0x0000000408007211 */ /* 0x001fca00078208ff */
[----:B------:R0:W-:Y:S02]  /*15f50*/  STL [R1+0x2018], R0 ;  /* 0x0020180001007387 */ /* 0x0001e40000100800 */
[----:B0-----:R-:W-:-:S05]  /*15f60*/  LEA R0, P0, R9, R4, 0x1 ;  /* 0x0000000409007211 */ /* 0x001fca00078008ff */
[----:B------:R3:W-:Y:S02]  /*15f70*/  STL [R1+0x201c], R0 ;  /* 0x00201c0001007387 */ /* 0x0007e40000100800 */
[----:B---3--:R-:W-:-:S05]  /*15f80*/  LEA R0, P5, R27, R4, 0x1 ;  /* 0x000000041b007211 */ /* 0x008fca00078a08ff */
[----:B------:R0:W-:Y:S02]  /*15f90*/  STL [R1+0x2020], R0 ;  /* 0x0020200001007387 */ /* 0x0001e40000100800 */
[----:B0-----:R-:W-:-:S05]  /*15fa0*/  LEA R0, P4, R26, R4, 0x1 ;  /* 0x000000041a007211 */ /* 0x001fca00078808ff */
[----:B------:R0:W-:Y:S04]  /*15fb0*/  STL [R1+0x2024], R0 ;  /* 0x0020240001007387 */ /* 0x0001e80000100800 */
[----:B0-----:R-:W2:Y:S02]  /*15fc0*/  LDL.LU R0, [R1+0x2084] ;  /* 0x0020840001007983 */ /* 0x001ea40000300800 */
[----:B--2---:R-:W-:-:S05]  /*15fd0*/  LEA.HI.X.SX32 R6, R6, R0, 0x1, P2 ;  /* 0x0000000006067211 */ /* 0x004fca00010f0eff */
[----:B------:R0:W-:Y:S02]  /*15fe0*/  STL [R1+0x2008], R6 ;  /* 0x0020080601007387 */ /* 0x0001e40000100800 */
[----:B0-----:R-:W-:-:S05]  /*15ff0*/  LEA R6, P3, R5, R4, 0x1 ;  /* 0x0000000405067211 */ /* 0x001fca00078608ff */
[----:B------:R0:W-:Y:S04]  /*16000*/  STL [R1+0x200c], R6 ;  /* 0x00200c0601007387 */ /* 0x0001e80000100800 */
[----:B0-----:R-:W2:Y:S01]  /*16010*/  LDL.LU R6, [R1+0x2080] ;  /* 0x0020800001067983 */ /* 0x001ea20000300800 */
[----:B------:R-:W-:-:S05]  /*16020*/  LEA.HI.X.SX32 R7, R7, R0, 0x1, P6 ;  /* 0x0000000007077211 */ /* 0x000fca00030f0eff */
[----:B------:R2:W-:Y:S02]  /*16030*/  STL [R1+0x2000], R7 ;  /* 0x0020000701007387 */ /* 0x0005e40000100800 */
[----:B--2---:R-:W-:-:S05]  /*16040*/  LEA R7, P2, R6, R4, 0x1 ;  /* 0x0000000406077211 */ /* 0x004fca00078408ff */
        /* <DEDUP_REMOVED lines=13> */
[----:B------:R2:W-:Y:S01]  /*16120*/  STL [R1+0x1fe8], R27 ;  /* 0x001fe81b01007387 */ /* 0x0005e20000100800 */
[----:B------:R-:W-:Y:S02]  /*16130*/  LEA.HI.X.SX32 R26, R26, R0, 0x1, P4 ;  /* 0x000000001a1a7211 */ /* 0x000fe400020f0eff */
[----:B--2---:R-:W-:-:S05]  /*16140*/  LEA R27, P5, R9, R4, 0x1 ;  /* 0x00000004091b7211 */ /* 0x004fca00078a08ff */
[----:B------:R0:W-:Y:S04]  /*16150*/  STL [R1+0x1fec], R27 ;  /* 0x001fec1b01007387 */ /* 0x0001e80000100800 */
[----:B------:R1:W-:Y:S01]  /*16160*/  STL [R1+0x1fe0], R26 ;  /* 0x001fe01a01007387 */ /* 0x0003e20000100800 */
[----:B0-----:R-:W-:Y:S02]  /*16170*/  LEA R27, P4, R10, R4, 0x1 ;  /* 0x000000040a1b7211 */ /* 0x001fe400078808ff */
[----:B-1----:R-:W-:-:S03]  /*16180*/  LEA.HI.X.SX32 R26, R5, R0, 0x1, P3 ;  /* 0x00000000051a7211 */ /* 0x002fc600018f0eff */
[----:B------:R0:W-:Y:S01]  /*16190*/  STL [R1+0x1fe4], R27 ;  /* 0x001fe41b01007387 */ /* 0x0001e20000100800 */
[----:B------:R-:W-:-:S03]  /*161a0*/  LEA.HI.X.SX32 R5, R6, R0, 0x1, P2 ;  /* 0x0000000006057211 */ /* 0x000fc600010f0eff */
[----:B------:R1:W-:Y:S01]  /*161b0*/  STL [R1+0x1fd8], R26 ;  /* 0x001fd81a01007387 */ /* 0x0003e20000100800 */
[----:B------:R-:W-:Y:S02]  /*161c0*/  LEA.HI.X.SX32 R6, R7, R0, 0x1, P1 ;  /* 0x0000000007067211 */ /* 0x000fe400008f0eff */
[-C--:B0-----:R-:W-:Y:S02]  /*161d0*/  LEA R27, P3, R11, R4.reuse, 0x1 ;  /* 0x000000040b1b7211 */ /* 0x081fe400078608ff */
[----:B-1----:R-:W-:-:S03]  /*161e0*/  LEA R26, P2, R12, R4, 0x1 ;  /* 0x000000040c1a7211 */ /* 0x002fc600078408ff */
[----:B------:R-:W-:Y:S01]  /*161f0*/  STL [R1+0x1fdc], R27 ;  /* 0x001fdc1b01007387 */ /* 0x000fe20000100800 */
[----:B------:R-:W-:-:S03]  /*16200*/  LEA.HI.X.SX32 R7, R8, R0, 0x1, P0 ;  /* 0x0000000008077211 */ /* 0x000fc600000f0eff */
[----:B------:R0:W-:Y:S04]  /*16210*/  STL [R1+0x1fd0], R5 ;  /* 0x001fd00501007387 */ /* 0x0001e80000100800 */
[----:B------:R-:W-:Y:S01]  /*16220*/  STL [R1+0x1fd4], R26 ;  /* 0x001fd41a01007387 */ /* 0x000fe20000100800 */
[----:B0-----:R-:W-:-:S03]  /*16230*/  LEA R5, P1, R13, R4, 0x1 ;  /* 0x000000040d057211 */ /* 0x001fc600078208ff */
[----:B------:R0:W-:Y:S04]  /*16240*/  STL [R1+0x1fc8], R6 ;  /* 0x001fc80601007387 */ /* 0x0001e80000100800 */
[----:B------:R1:W-:Y:S01]  /*16250*/  STL [R1+0x1fcc], R5 ;  /* 0x001fcc0501007387 */ /* 0x0003e20000100800 */
[----:B0-----:R-:W-:-:S03]  /*16260*/  LEA R6, P0, R14, R4, 0x1 ;  /* 0x000000040e067211 */ /* 0x001fc600078008ff */
[----:B------:R0:W-:Y:S01]  /*16270*/  STL [R1+0x1fc0], R7 ;  /* 0x001fc00701007387 */ /* 0x0001e20000100800 */
[----:B-1----:R-:W-:-:S03]  /*16280*/  LEA.HI.X.SX32 R5, R9, R0, 0x1, P5 ;  /* 0x0000000009057211 */ /* 0x002fc600028f0eff */
        /* <DEDUP_REMOVED lines=10> */
[----:B------:R-:W-:Y:S01]  /*16330*/  STL [R1+0x1fa8], R7 ;  /* 0x001fa80701007387 */ /* 0x000fe20000100800 */
[----:B-1----:R-:W-:-:S03]  /*16340*/  LEA.HI.X.SX32 R5, R12, R0, 0x1, P2 ;  /* 0x000000000c057211 */ /* 0x002fc600010f0eff */
[----:B------:R-:W2:Y:S04]  /*16350*/  LDL.LU R27, [R1+0x28] ;  /* 0x00002800011b7983 */ /* 0x000ea80000300800 */
[----:B------:R0:W-:Y:S04]  /*16360*/  STL [R1+0x1fac], R6 ;  /* 0x001fac0601007387 */ /* 0x0001e80000100800 */
[----:B------:R1:W-:Y:S01]  /*16370*/  STL [R1+0x1fa0], R5 ;  /* 0x001fa00501007387 */ /* 0x0003e20000100800 */
[----:B0-----:R-:W-:Y:S02]  /*16380*/  LEA R6, P2, R18, R4, 0x1 ;  /* 0x0000000412067211 */ /* 0x001fe400078408ff */
[----:B-1----:R-:W-:-:S02]  /*16390*/  LEA.HI.X.SX32 R5, R13, R0, 0x1, P1 ;  /* 0x000000000d057211 */ /* 0x002fc400008f0eff */
[----:B------:R-:W3:Y:S04]  /*163a0*/  LDL.LU R13, [R1+0x30] ;  /* 0x00003000010d7983 */ /* 0x000ee80000300800 */
[----:B------:R0:W-:Y:S04]  /*163b0*/  STL [R1+0x1fa4], R6 ;  /* 0x001fa40601007387 */ /* 0x0001e80000100800 */
[----:B------:R1:W-:Y:S01]  /*163c0*/  STL [R1+0x1f98], R5 ;  /* 0x001f980501007387 */ /* 0x0003e20000100800 */
[----:B0-----:R-:W-:Y:S02]  /*163d0*/  LEA R6, P1, R19, R4, 0x1 ;  /* 0x0000000413067211 */ /* 0x001fe400078208ff */
[----:B-1----:R-:W-:-:S02]  /*163e0*/  LEA.HI.X.SX32 R5, R14, R0, 0x1, P0 ;  /* 0x000000000e057211 */ /* 0x002fc400000f0eff */
[----:B------:R-:W4:Y:S04]  /*163f0*/  LDL.LU R14, [R1+0x20] ;  /* 0x00002000010e7983 */ /* 0x000f280000300800 */
[----:B------:R-:W-:Y:S04]  /*16400*/  STL [R1+0x1f9c], R6 ;  /* 0x001f9c0601007387 */ /* 0x000fe80000100800 */
[----:B------:R-:W3:Y:S04]  /*16410*/  LDL.LU R12, [R1+0x38] ;  /* 0x00003800010c7983 */ /* 0x000ee80000300800 */
[----:B------:R0:W-:Y:S02]  /*16420*/  STL [R1+0x1f90], R5 ;  /* 0x001f900501007387 */ /* 0x0001e40000100800 */
[----:B0-----:R-:W-:-:S02]  /*16430*/  LEA.HI.X.SX32 R5, R15, R0, 0x1, P5 ;  /* 0x000000000f057211 */ /* 0x001fc400028f0eff */
[----:B------:R-:W2:Y:S01]  /*16440*/  LDL.LU R15, [R1+0x8] ;  /* 0x00000800010f7983 */ /* 0x000ea20000300800 */
[----:B------:R-:W-:-:S05]  /*16450*/  LEA R6, P0, R20, R4, 0x1 ;  /* 0x0000000414067211 */ /* 0x000fca00078008ff */
[----:B------:R0:W-:Y:S04]  /*16460*/  STL [R1+0x1f94], R6 ;  /* 0x001f940601007387 */ /* 0x0001e80000100800 */
[----:B------:R-:W3:Y:S04]  /*16470*/  LDL.LU R11, [R1+0x40] ;  /* 0x00004000010b7983 */ /* 0x000ee80000300800 */
[----:B------:R1:W-:Y:S01]  /*16480*/  STL [R1+0x1f88], R5 ;  /* 0x001f880501007387 */ /* 0x0003e20000100800 */
[----:B------:R-:W-:Y:S02]  /*16490*/  LEA.HI.X.SX32 R7, R16, R0, 0x1, P4 ;  /* 0x0000000010077211 */ /* 0x000fe400020f0eff */
[----:B0-----:R-:W-:-:S02]  /*164a0*/  LEA R6, P4, R22, R4, 0x1 ;  /* 0x0000000416067211 */ /* 0x001fc400078808ff */
[----:B-1----:R-:W-:-:S05]  /*164b0*/  LEA R5, P5, R21, R4, 0x1 ;  /* 0x0000000415057211 */ /* 0x002fca00078a08ff */
[----:B------:R0:W-:Y:S04]  /*164c0*/  STL [R1+0x1f8c], R5 ;  /* 0x001f8c0501007387 */ /* 0x0001e80000100800 */
[----:B------:R-:W-:Y:S04]  /*164d0*/  STL [R1+0x1f80], R7 ;  /* 0x001f800701007387 */ /* 0x000fe80000100800 */
[----:B------:R-:W3:Y:S01]  /*164e0*/  LDL.LU R10, [R1+0x54] ;  /* 0x00005400010a7983 */ /* 0x000ee20000300800 */
[----:B0-----:R-:W-:-:S03]  /*164f0*/  LEA.HI.X.SX32 R5, R17, R0, 0x1, P3 ;  /* 0x0000000011057211 */ /* 0x001fc600018f0eff */
[----:B------:R-:W-:Y:S04]  /*16500*/  STL [R1+0x1f84], R6 ;  /* 0x001f840601007387 */ /* 0x000fe80000100800 */
[----:B------:R0:W-:Y:S02]  /*16510*/  STL [R1+0x1f78], R5 ;  /* 0x001f780501007387 */ /* 0x0001e40000100800 */
[----:B0-----:R-:W-:Y:S02]  /*16520*/  LEA.HI.X.SX32 R5, R18, R0, 0x1, P2 ;  /* 0x0000000012057211 */ /* 0x001fe400010f0eff */
[----:B------:R-:W3:Y:S01]  /*16530*/  LDL.LU R18, [R1+0x48] ;  /* 0x0000480001127983 */ /* 0x000ee20000300800 */
[----:B------:R-:W-:-:S05]  /*16540*/  LEA R6, P3, R23, R4, 0x1 ;  /* 0x0000000417067211 */ /* 0x000fca00078608ff */
[----:B------:R0:W-:Y:S04]  /*16550*/  STL [R1+0x1f7c], R6 ;  /* 0x001f7c0601007387 */ /* 0x0001e80000100800 */
[----:B------:R-:W3:Y:S04]  /*16560*/  LDL.LU R9, [R1+0x5c] ;  /* 0x00005c0001097983 */ /* 0x000ee80000300800 */
[----:B------:R1:W-:Y:S01]  /*16570*/  STL [R1+0x1f70], R5 ;  /* 0x001f700501007387 */ /* 0x0003e20000100800 */
[----:B0-----:R-:W-:-:S03]  /*16580*/  LEA R6, P2, R24, R4, 0x1 ;  /* 0x0000000418067211 */ /* 0x001fc600078408ff */
[----:B------:R-:W3:Y:S01]  /*16590*/  LDL.LU R8, [R1+0x64] ;  /* 0x0000640001087983 */ /* 0x000ee20000300800 */
[----:B-1----:R-:W-:-:S03]  /*165a0*/  LEA.HI.X.SX32 R5, R19, R0, 0x1, P1 ;  /* 0x0000000013057211 */ /* 0x002fc600008f0eff */
[----:B------:R0:W-:Y:S04]  /*165b0*/  STL [R1+0x1f74], R6 ;  /* 0x001f740601007387 */ /* 0x0001e80000100800 */
[----:B------:R1:W-:Y:S04]  /*165c0*/  STL [R1+0x1f68], R5 ;  /* 0x001f680501007387 */ /* 0x0003e80000100800 */
[----:B------:R-:W3:Y:S01]  /*165d0*/  LDL.LU R17, [R1+0x6c] ;  /* 0x00006c0001117983 */ /* 0x000ee20000300800 */
[----:B0-----:R-:W-:Y:S02]  /*165e0*/  LEA R6, P1, R25, R4, 0x1 ;  /* 0x0000000419067211 */ /* 0x001fe400078208ff */
[----:B-1----:R-:W-:-:S03]  /*165f0*/  LEA.HI.X.SX32 R5, R20, R0, 0x1, P0 ;  /* 0x0000000014057211 */ /* 0x002fc600000f0eff */
[----:B------:R-:W-:Y:S04]  /*16600*/  STL [R1+0x1f6c], R6 ;  /* 0x001f6c0601007387 */ /* 0x000fe80000100800 */
[----:B------:R0:W-:Y:S04]  /*16610*/  STL [R1+0x1f60], R5 ;  /* 0x001f600501007387 */ /* 0x0001e80000100800 */
[----:B------:R-:W3:Y:S01]  /*16620*/  LDL.LU R7, [R1+0x74] ;  /* 0x0000740001077983 */ /* 0x000ee20000300800 */
[----:B0-----:R-:W-:Y:S02]  /*16630*/  LEA.HI.X.SX32 R5, R21, R0, 0x1, P5 ;  /* 0x0000000015057211 */ /* 0x001fe400028f0eff */
[----:B--2---:R-:W-:-:S05]  /*16640*/  LEA R6, P0, R15, R4, 0x1 ;  /* 0x000000040f067211 */ /* 0x004fca00078008ff */
[----:B------:R0:W-:Y:S04]  /*16650*/  STL [R1+0x1f64], R6 ;  /* 0x001f640601007387 */ /* 0x0001e80000100800 */
[----:B------:R1:W-:Y:S04]  /*16660*/  STL [R1+0x1f58], R5 ;  /* 0x001f580501007387 */ /* 0x0003e80000100800 */
[----:B0-----:R-:W2:Y:S01]  /*16670*/  LDL.LU R6, [R1+0x7c] ;  /* 0x00007c0001067983 */ /* 0x001ea20000300800 */
[----:B----4-:R-:W-:Y:S02]  /*16680*/  LEA R16, P5, R14, R4, 0x1 ;  /* 0x000000040e107211 */ /* 0x010fe400078a08ff */
[----:B-1----:R-:W-:-:S03]  /*16690*/  LEA.HI.X.SX32 R5, R22, R0, 0x1, P4 ;  /* 0x0000000016057211 */ /* 0x002fc600020f0eff */
[----:B------:R0:W-:Y:S01]  /*166a0*/  STL [R1+0x1f5c], R16 ;  /* 0x001f5c1001007387 */ /* 0x0001e20000100800 */
[----:B------:R-:W-:-:S03]  /*166b0*/  LEA R19, P4, R27, R4, 0x1 ;  /* 0x000000041b137211 */ /* 0x000fc600078808ff */
[----:B------:R1:W-:Y:S01]  /*166c0*/  STL [R1+0x1f50], R5 ;  /* 0x001f500501007387 */ /* 0x0003e20000100800 */
[----:B0-----:R-:W-:-:S03]  /*166d0*/  LEA.HI.X.SX32 R16, R23, R0, 0x1, P3 ;  /* 0x0000000017107211 */ /* 0x001fc600018f0eff */
[----:B-1----:R-:W4:Y:S04]  /*166e0*/  LDL.LU R5, [R1+0x8c] ;  /* 0x00008c0001057983 */ /* 0x002f280000300800 */
[----:B------:R3:W-:Y:S04]  /*166f0*/  STL [R1+0x1f54], R19 ;  /* 0x001f541301007387 */ /* 0x0007e80000100800 */
[----:B------:R0:W-:Y:S04]  /*16700*/  STL [R1+0x1f48], R16 ;  /* 0x001f481001007387 */ /* 0x0001e80000100800 */
[----:B------:R-:W4:Y:S01]  /*16710*/  LDL.LU R26, [R1+0x94] ;  /* 0x00009400011a7983 */ /* 0x000f220000300800 */
[----:B---3--:R-:W-:-:S02]  /*16720*/  LEA R19, P3, R13, R4, 0x1 ;  /* 0x000000040d137211 */ /* 0x008fc400078608ff */
[----:B0-----:R-:W-:-:S03]  /*16730*/  LEA.HI.X.SX32 R16, R24, R0, 0x1, P2 ;  /* 0x0000000018107211 */ /* 0x001fc600010f0eff */
[----:B------:R0:W-:Y:S01]  /*16740*/  STL [R1+0x1f4c], R19 ;  /* 0x001f4c1301007387 */ /* 0x0001e20000100800 */
[----:B------:R-:W-:-:S03]  /*16750*/  LEA R20, P2, R12, R4, 0x1 ;  /* 0x000000040c147211 */ /* 0x000fc600078408ff */
[----:B------:R1:W-:Y:S01]  /*16760*/  STL [R1+0x1f40], R16 ;  /* 0x001f401001007387 */ /* 0x0003e20000100800 */
[----:B0-----:R-:W-:-:S03]  /*16770*/  LEA.HI.X.SX32 R19, R25, R0, 0x1, P1 ;  /* 0x0000000019137211 */ /* 0x001fc600008f0eff */
[----:B-1----:R-:W3:Y:S04]  /*16780*/  LDL.LU R16, [R1+0xc8] ;  /* 0x0000c80001107983 */ /* 0x002ee80000300800 */
        /* <DEDUP_REMOVED lines=35> */
[----:B------:R-:W-:Y:S04]  /*169c0*/  STL [R1+0x1890], R20 ;  /* 0x0018901401007387 */ /* 0x000fe80000100800 */
[----:B------:R0:W-:Y:S02]  /*169d0*/  STL [R1+0x1864], R19 ;  /* 0x0018641301007387 */ /* 0x0001e40000100800 */
[----:B0-----:R-:W-:-:S02]  /*169e0*/  LEA.HI.X.SX32 R19, R10, R0, 0x1, P5 ;  /* 0x000000000a137211 */ /* 0x001fc400028f0eff */
[----:B------:R-:W3:Y:S01]  /*169f0*/  LDL.LU R10, [R1+0x174] ;  /* 0x00017400010a7983 */ /* 0x000ee20000300800 */
[----:B--2---:R-:W-:-:S05]  /*16a00*/  LEA R20, P0, R6, R4, 0x1 ;  /* 0x0000000406147211 */ /* 0x004fca00078008ff */
[----:B------:R-:W-:Y:S04]  /*16a10*/  STL [R1+0x1898], R20 ;  /* 0x0018981401007387 */ /* 0x000fe80000100800 */
[----:B------:R0:W-:Y:S02]  /*16a20*/  STL [R1+0x186c], R19 ;  /* 0x00186c1301007387 */ /* 0x0001e40000100800 */
[----:B0-----:R-:W-:Y:S02]  /*16a30*/  LEA.HI.X.SX32 R19, R9, R0, 0x1, P4 ;  /* 0x0000000009137211 */ /* 0x001fe400020f0eff */
[----:B------:R-:W2:Y:S01]  /*16a40*/  LDL.LU R9, [R1+0x178] ;  /* 0x0001780001097983 */ /* 0x000ea20000300800 */
[----:B----4-:R-:W-:-:S05]  /*16a50*/  LEA R20, P5, R5, R4, 0x1 ;  /* 0x0000000405147211 */ /* 0x010fca00078a08ff */
[----:B------:R0:W-:Y:S04]  /*16a60*/  STL [R1+0x18a0], R20 ;  /* 0x0018a01401007387 */ /* 0x0001e80000100800 */
[----:B------:R1:W-:Y:S01]  /*16a70*/  STL [R1+0x1874], R19 ;  /* 0x0018741301007387 */ /* 0x0003e20000100800 */
[----:B0-----:R-:W-:Y:S02]  /*16a80*/  LEA R20, P4, R26, R4, 0x1 ;  /* 0x000000041a147211 */ /* 0x001fe400078808ff */
[----:B-1----:R-:W-:Y:S02]  /*16a90*/  LEA.HI.X.SX32 R19, R8, R0, 0x1, P3 ;  /* 0x0000000008137211 */ /* 0x002fe400018f0eff */
[----:B------:R-:W4:Y:S04]  /*16aa0*/  LDL.LU R8, [R1+0x17c] ;  /* 0x00017c0001087983 */ /* 0x000f280000300800 */
[----:B------:R3:W-:Y:S04]  /*16ab0*/  STL [R1+0x18a8], R20 ;  /* 0x0018a81401007387 */ /* 0x0007e80000100800 */
[----:B------:R0:W-:Y:S01]  /*16ac0*/  STL [R1+0x187c], R19 ;  /* 0x00187c1301007387 */ /* 0x0001e20000100800 */
[----:B---3--:R-:W-:-:S02]  /*16ad0*/  LEA R20, P3, R16, R4, 0x1 ;  /* 0x0000000410147211 */ /* 0x008fc400078608ff */
[----:B0-----:R-:W-:Y:S02]  /*16ae0*/  LEA.HI.X.SX32 R19, R17, R0, 0x1, P2 ;  /* 0x0000000011137211 */ /* 0x001fe400010f0eff */
[----:B------:R-:W3:Y:S04]  /*16af0*/  LDL.LU R17, [R1+0x180] ;  /* 0x0001800001117983 */ /* 0x000ee80000300800 */
[----:B------:R0:W-:Y:S04]  /*16b00*/  STL [R1+0x18b0], R20 ;  /* 0x0018b01401007387 */ /* 0x0001e80000100800 */
[----:B------:R1:W-:Y:S01]  /*16b10*/  STL [R1+0x1884], R19 ;  /* 0x0018841301007387 */ /* 0x0003e20000100800 */
[----:B0-----:R-:W-:-:S02]  /*16b20*/  LEA R20, P2, R15, R4, 0x1 ;  /* 0x000000040f147211 */ /* 0x001fc400078408ff */
[----:B-1----:R-:W-:Y:S02]  /*16b30*/  LEA.HI.X.SX32 R19, R7, R0, 0x1, P1 ;  /* 0x0000000007137211 */ /* 0x002fe400008f0eff */
        /* <DEDUP_REMOVED lines=34> */
[-C--:B-1----:R-:W-:Y:S02]  /*16d60*/  LEA.HI.X.SX32 R19, R27, R0.reuse, 0x1, P0 ;  /* 0x000000001b137211 */ /* 0x082fe400000f0eff */
        /* <DEDUP_REMOVED lines=11> */
[----:B------:R-:W-:Y:S04]  /*16e20*/  STL [R1+0x1900], R20 ;  /* 0x0019001401007387 */ /* 0x000fe80000100800 */
[----:B------:R0:W-:Y:S02]  /*16e30*/  STL [R1+0x18d4], R19 ;  /* 0x0018d41301007387 */ /* 0x0001e40000100800 */
[----:B0-----:R-:W-:Y:S02]  /*16e40*/  LEA.HI.X.SX32 R19, R11, R0, 0x1, P3 ;  /* 0x000000000b137211 */ /* 0x001fe400018f0eff */
[-C--:B---3--:R-:W-:Y:S01]  /*16e50*/  LEA R20, P4, R17, R4.reuse, 0x1 ;  /* 0x0000000411147211 */ /* 0x088fe200078808ff */
[----:B------:R-:W3:Y:S04]  /*16e60*/  LDL.LU R11, [R1+0x1b0] ;  /* 0x0001b000010b7983 */ /* 0x000ee80000300800 */
[----:B------:R0:W-:Y:S04]  /*16e70*/  STL [R1+0x1908], R20 ;  /* 0x0019081401007387 */ /* 0x0001e80000100800 */
[----:B------:R1:W-:Y:S01]  /*16e80*/  STL [R1+0x18dc], R19 ;  /* 0x0018dc1301007387 */ /* 0x0003e20000100800 */
[----:B0-----:R-:W-:-:S02]  /*16e90*/  LEA R20, P3, R7, R4, 0x1 ;  /* 0x0000000407147211 */ /* 0x001fc400078608ff */
[----:B-1----:R-:W-:Y:S02]  /*16ea0*/  LEA.HI.X.SX32 R19, R18, R0, 0x1, P2 ;  /* 0x0000000012137211 */ /* 0x002fe400010f0eff */
[----:B------:R-:W4:Y:S04]  /*16eb0*/  LDL.LU R18, [R1+0x1b4] ;  /* 0x0001b40001127983 */ /* 0x000f280000300800 */
        /* <DEDUP_REMOVED lines=38> */
[-C--:B-1----:R-:W-:Y:S02]  /*17120*/  LEA.HI.X.SX32 R19, R26, R0.reuse, 0x1, P0 ;  /* 0x000000001a137211 */ /* 0x082fe400000f0eff */
[----:B------:R-:W4:Y:S04]  /*17130*/  LDL.LU R26, [R1+0x1e4] ;  /* 0x0001e400011a7983 */ /* 0x000f280000300800 */
[----:B------:R-:W-:Y:S04]  /*17140*/  STL [R1+0x1950], R20 ;  /* 0x0019501401007387 */ /* 0x000fe80000100800 */
[----:B------:R0:W-:Y:S02]  /*17150*/  STL [R1+0x1924], R19 ;  /* 0x0019241301007387 */ /* 0x0001e40000100800 */
[----:B0-----:R-:W-:-:S02]  /*17160*/  LEA.HI.X.SX32 R19, R16, R0, 0x1, P5 ;  /* 0x0000000010137211 */ /* 0x001fc400028f0eff */
[----:B------:R-:W4:Y:S01]  /*17170*/  LDL.LU R16, [R1+0x20c] ;  /* 0x00020c0001107983 */ /* 0x000f220000300800 */
[----:B--2---:R-:W-:-:S05]  /*17180*/  LEA R20, P0, R12, R4, 0x1 ;  /* 0x000000040c147211 */ /* 0x004fca00078008ff */
[----:B------:R-:W-:Y:S04]  /*17190*/  STL [R1+0x1958], R20 ;  /* 0x0019581401007387 */ /* 0x000fe80000100800 */
[----:B------:R0:W-:Y:S02]  /*171a0*/  STL [R1+0x192c], R19 ;  /* 0x00192c1301007387 */ /* 0x0001e40000100800 */
[----:B0-----:R-:W-:Y:S02]  /*171b0*/  LEA.HI.X.SX32 R19, R15, R0, 0x1, P4 ;  /* 0x000000000f137211 */ /* 0x001fe400020f0eff */
[----:B------:R-:W2:Y:S01]  /*171c0*/  LDL.LU R15, [R1+0x210] ;  /* 0x00021000010f7983 */ /* 0x000ea20000300800 */
[----:B---3--:R-:W-:-:S05]  /*171d0*/  LEA R20, P5, R11, R4, 0x1 ;  /* 0x000000040b147211 */ /* 0x008fca00078a08ff */
[----:B------:R-:W-:Y:S04]  /*171e0*/  STL [R1+0x1960], R20 ;  /* 0x0019601401007387 */ /* 0x000fe80000100800 */
[----:B------:R0:W-:Y:S02]  /*171f0*/  STL [R1+0x1934], R19 ;  /* 0x0019341301007387 */ /* 0x0001e40000100800 */
[----:B0-----:R-:W-:Y:S02]  /*17200*/  LEA.HI.X.SX32 R19, R14, R0, 0x1, P3 ;  /* 0x000000000e137211 */ /* 0x001fe400018f0eff */
[----:B------:R-:W3:Y:S01]  /*17210*/  LDL.LU R14, [R1+0x214] ;  /* 0x00021400010e7983 */ /* 0x000ee20000300800 */
[----:B----4-:R-:W-:-:S05]  /*17220*/  LEA R20, P4, R18, R4, 0x1 ;  /* 0x0000000412147211 */ /* 0x010fca00078808ff */
[----:B------:R-:W-:Y:S04]  /*17230*/  STL [R1+0x1968], R20 ;  /* 0x0019681401007387 */ /* 0x000fe80000100800 */
[----:B------:R0:W-:Y:S02]  /*17240*/  STL [R1+0x193c], R19 ;  /* 0x00193c1301007387 */ /* 0x0001e40000100800 */
[----:B0-----:R-:W-:Y:S02]  /*17250*/  LEA.HI.X.SX32 R19, R27, R0, 0x1, P2 ;  /* 0x000000001b137211 */ /* 0x001fe400010f0eff */
[-C--:B------:R-:W-:Y:S01]  /*17260*/  LEA R20, P3, R10, R4.reuse, 0x1 ;  /* 0x000000040a147211 */ /* 0x080fe200078608ff */
        /* <DEDUP_REMOVED lines=59> */
[----:B------:R-:W4:Y:S01]  /*17620*/  LDL.LU R26, [R1+0x250] ;  /* 0x00025000011a7983 */ /* 0x000f220000300800 */
[----:B------:R-:W-:-:S05]  /*17630*/  LEA R20, P3, R13, R4, 0x1 ;  /* 0x000000040d147211 */ /* 0x000fca00078608ff */
        /* <DEDUP_REMOVED lines=458> */
[----:B------:R-:W-:Y:S01]  /*192e0*/  LEA R20, P1, R16, R4, 0x1 ;  /* 0x0000000410147211 */ /* 0x000fe200078208ff */
        /* <DEDUP_REMOVED lines=132> */
[----:B------:R0:W-:Y:S01]  /*19b30*/  STL [R1+0x1d54], R19 ;  /* 0x001d541301007387 */ /* 0x0001e20000100800 */
[-C--:B------:R-:W-:Y:S02]  /*19b40*/  LEA.HI.X.SX32 R18, R18, R0.reuse, 0x1, P2 ;  /* 0x0000000012127211 */ /* 0x080fe400010f0eff */
[----:B0-----:R-:W-:Y:S02]  /*19b50*/  LEA.HI.X.SX32 R19, R11, R0, 0x1, P3 ;  /* 0x000000000b137211 */ /* 0x001fe400018f0eff */
[----:B------:R-:W3:Y:S01]  /*19b60*/  LDL.LU R11, [R1+0x114] ;  /* 0x00011400010b7983 */ /* 0x000ee20000300800 */
[----:B----4-:R-:W-:-:S05]  /*19b70*/  LEA R20, P4, R17, R4, 0x1 ;  /* 0x0000000411147211 */ /* 0x010fca00078808ff */
[----:B------:R-:W-:Y:S04]  /*19b80*/  STL [R1+0x1d88], R20 ;  /* 0x001d881401007387 */ /* 0x000fe80000100800 */
[----:B------:R0:W-:Y:S04]  /*19b90*/  STL [R1+0x1d5c], R19 ;  /* 0x001d5c1301007387 */ /* 0x0001e80000100800 */
[----:B0-----:R-:W4:Y:S01]  /*19ba0*/  LDL.LU R19, [R1+0x110] ;  /* 0x0001100001137983 */ /* 0x001f220000300800 */
        /* <DEDUP_REMOVED lines=12> */
[----:B------:R0:W-:Y:S01]  /*19c70*/  STL [R1+0x1d74], R18 ;  /* 0x001d741201007387 */ /* 0x0001e20000100800 */
[-C--:B------:R-:W-:Y:S02]  /*19c80*/  LEA.HI.X.SX32 R17, R17, R0.reuse, 0x1, P4 ;  /* 0x0000000011117211 */ /* 0x080fe400020f0eff */
[----:B0-----:R-:W-:Y:S02]  /*19c90*/  LEA.HI.X.SX32 R18, R8, R0, 0x1, P5 ;  /* 0x0000000008127211 */ /* 0x001fe400028f0eff */
[----:B------:R-:W4:Y:S01]  /*19ca0*/  LDL.LU R8, [R1+0x104] ;  /* 0x0001040001087983 */ /* 0x000f220000300800 */
[----:B------:R-:W-:-:S05]  /*19cb0*/  LEA R20, P0, R26, R4, 0x1 ;  /* 0x000000041a147211 */ /* 0x000fca00078008ff */
[----:B------:R-:W-:Y:S04]  /*19cc0*/  STL [R1+0x1da8], R20 ;  /* 0x001da81401007387 */ /* 0x000fe80000100800 */
[----:B------:R0:W-:Y:S04]  /*19cd0*/  STL [R1+0x1d7c], R18 ;  /* 0x001d7c1201007387 */ /* 0x0001e80000100800 */
[----:B0-----:R-:W4:Y:S01]  /*19ce0*/  LDL.LU R18, [R1+0x100] ;  /* 0x0001000001127983 */ /* 0x001f220000300800 */
        /* <DEDUP_REMOVED lines=8> */
[----:B------:R0:W-:Y:S01]  /*19d70*/  STL [R1+0x1d8c], R17 ;  /* 0x001d8c1101007387 */ /* 0x0001e20000100800 */
[----:B------:R-:W-:-:S03]  /*19d80*/  LEA.HI.X.SX32 R5, R5, R0, 0x1, P1 ;  /* 0x0000000005057211 */ /* 0x000fc600008f0eff */
[----:B0-----:R-:W4:Y:S01]  /*19d90*/  LDL.LU R17, [R1+0xf8] ;  /* 0x0000f80001117983 */ /* 0x001f220000300800 */
[----:B------:R-:W-:-:S05]  /*19da0*/  LEA R20, P3, R14, R4, 0x1 ;  /* 0x000000040e147211 */ /* 0x000fca00078608ff */
[----:B------:R-:W-:Y:S04]  /*19db0*/  STL [R1+0x1dc0], R20 ;  /* 0x001dc01401007387 */ /* 0x000fe80000100800 */
[----:B------:R0:W-:Y:S04]  /*19dc0*/  STL [R1+0x1d94], R6 ;  /* 0x001d940601007387 */ /* 0x0001e80000100800 */
[----:B0-----:R-:W4:Y:S01]  /*19dd0*/  LDL.LU R6, [R1+0xf4] ;  /* 0x0000f40001067983 */ /* 0x001f220000300800 */
[----:B------:R-:W-:-:S05]  /*19de0*/  LEA R20, P2, R27, R4, 0x1 ;  /* 0x000000041b147211 */ /* 0x000fca00078408ff */
[----:B------:R-:W-:Y:S04]  /*19df0*/  STL [R1+0x1dc8], R20 ;  /* 0x001dc81401007387 */ /* 0x000fe80000100800 */
[----:B------:R0:W-:Y:S01]  /*19e00*/  STL [R1+0x1d9c], R5 ;  /* 0x001d9c0501007387 */ /* 0x0001e20000100800 */
[----:B------:R-:W-:-:S03]  /*19e10*/  LEA.HI.X.SX32 R21, R26, R0, 0x1, P0 ;  /* 0x000000001a157211 */ /* 0x000fc600000f0eff */
[----:B0-----:R-:W4:Y:S01]  /*19e20*/  LDL.LU R5, [R1+0xec] ;  /* 0x0000ec0001057983 */ /* 0x001f220000300800 */
[----:B------:R-:W-:-:S05]  /*19e30*/  LEA R20, P1, R13, R4, 0x1 ;  /* 0x000000040d147211 */ /* 0x000fca00078208ff */
[----:B------:R2:W-:Y:S01]  /*19e40*/  STL [R1+0x1dd0], R20 ;  /* 0x001dd01401007387 */ /* 0x0005e20000100800 */
[----:B------:R-:W-:-:S03]  /*19e50*/  LEA.HI.X.SX32 R16, R16, R0, 0x1, P5 ;  /* 0x0000000010107211 */ /* 0x000fc600028f0eff */
[----:B------:R-:W4:Y:S04]  /*19e60*/  LDL.LU R26, [R1+0xe4] ;  /* 0x0000e400011a7983 */ /* 0x000f280000300800 */
[----:B------:R-:W-:Y:S01]  /*19e70*/  STL [R1+0x1da4], R21 ;  /* 0x001da41501007387 */ /* 0x000fe20000100800 */
[----:B--2---:R-:W-:-:S05]  /*19e80*/  LEA R20, P0, R12, R4, 0x1 ;  /* 0x000000040c147211 */ /* 0x004fca00078008ff */
[----:B------:R-:W-:Y:S04]  /*19e90*/  STL [R1+0x1dd8], R20 ;  /* 0x001dd81401007387 */ /* 0x000fe80000100800 */
[----:B------:R0:W-:Y:S04]  /*19ea0*/  STL [R1+0x1dac], R16 ;  /* 0x001dac1001007387 */ /* 0x0001e80000100800 */
[----:B0-----:R-:W2:Y:S01]  /*19eb0*/  LDL.LU R16, [R1+0xe0] ;  /* 0x0000e00001107983 */ /* 0x001ea20000300800 */
[----:B---3--:R-:W-:Y:S02]  /*19ec0*/  LEA R20, P5, R11, R4, 0x1 ;  /* 0x000000040b147211 */ /* 0x008fe400078a08ff */
[----:B------:R-:W-:-:S03]  /*19ed0*/  LEA.HI.X.SX32 R15, R15, R0, 0x1, P4 ;  /* 0x000000000f0f7211 */ /* 0x000fc600020f0eff */
[----:B------:R-:W-:Y:S01]  /*19ee0*/  STL [R1+0x1de0], R20 ;  /* 0x001de01401007387 */ /* 0x000fe20000100800 */
[----:B------:R-:W-:-:S03]  /*19ef0*/  LEA.HI.X.SX32 R14, R14, R0, 0x1, P3 ;  /* 0x000000000e0e7211 */ /* 0x000fc600018f0eff */
[----:B------:R0:W-:Y:S04]  /*19f00*/  STL [R1+0x1db4], R15 ;  /* 0x001db40f01007387 */ /* 0x0001e80000100800 */
[----:B0-----:R-:W3:Y:S01]  /*19f10*/  LDL.LU R15, [R1+0xdc] ;  /* 0x0000dc00010f7983 */ /* 0x001ee20000300800 */
[----:B----4-:R-:W-:-:S05]  /*19f20*/  LEA R20, P4, R19, R4, 0x1 ;  /* 0x0000000413147211 */ /* 0x010fca00078808ff */
        /* <DEDUP_REMOVED lines=20> */
[----:B------:R0:W-:Y:S04]  /*1a070*/  STL [R1+0x1e08], R20 ;  /* 0x001e081401007387 */ /* 0x0001e80000100800 */
[----:B------:R-:W4:Y:S04]  /*1a080*/  LDL.LU R11, [R1+0xc4] ;  /* 0x0000c400010b7983 */ /* 0x000f280000300800 */
[----:B------:R1:W-:Y:S01]  /*1a090*/  STL [R1+0x1ddc], R21 ;  /* 0x001ddc1501007387 */ /* 0x0003e20000100800 */
[----:B0-----:R-:W-:Y:S02]  /*1a0a0*/  LEA R20, P5, R7, R4, 0x1 ;  /* 0x0000000407147211 */ /* 0x001fe400078a08ff */
[----:B-1----:R-:W-:-:S03]  /*1a0b0*/  LEA.HI.X.SX32 R21, R19, R0, 0x1, P4 ;  /* 0x0000000013157211 */ /* 0x002fc600020f0eff */
[----:B------:R0:W-:Y:S01]  /*1a0c0*/  STL [R1+0x1e10], R20 ;  /* 0x001e101401007387 */ /* 0x0001e20000100800 */
[----:B------:R-:W-:-:S03]  /*1a0d0*/  LEA.HI.X.SX32 R19, R10, R0, 0x1, P3 ;  /* 0x000000000a137211 */ /* 0x000fc600018f0eff */
[----:B------:R-:W-:Y:S04]  /*1a0e0*/  STL [R1+0x1de4], R21 ;  /* 0x001de41501007387 */ /* 0x000fe80000100800 */
[----:B------:R-:W4:Y:S01]  /*1a0f0*/  LDL.LU R10, [R1+0xc0] ;  /* 0x0000c000010a7983 */ /* 0x000f220000300800 */
[----:B0-----:R-:W-:-:S05]  /*1a100*/  LEA R20, P4, R17, R4, 0x1 ;  /* 0x0000000411147211 */ /* 0x001fca00078808ff */
[----:B------:R-:W-:Y:S04]  /*1a110*/  STL [R1+0x1e18], R20 ;  /* 0x001e181401007387 */ /* 0x000fe80000100800 */
[----:B------:R0:W-:Y:S02]  /*1a120*/  STL [R1+0x1dec], R19 ;  /* 0x001dec1301007387 */ /* 0x0001e40000100800 */
[----:B0-----:R-:W-:Y:S02]  /*1a130*/  LEA.HI.X.SX32 R19, R9, R0, 0x1, P2 ;  /* 0x0000000009137211 */ /* 0x001fe400010f0eff */
[----:B------:R-:W-:-:S05]  /*1a140*/  LEA R21, P3, R6, R4, 0x1 ;  /* 0x0000000406157211 */ /* 0x000fca00078608ff */
[----:B------:R-:W-:Y:S04]  /*1a150*/  STL [R1+0x1e20], R21 ;  /* 0x001e201501007387 */ /* 0x000fe80000100800 */
[----:B------:R-:W4:Y:S04]  /*1a160*/  LDL.LU R9, [R1+0xbc] ;  /* 0x0000bc0001097983 */ /* 0x000f280000300800 */
[----:B------:R0:W-:Y:S01]  /*1a170*/  STL [R1+0x1df4], R19 ;  /* 0x001df41301007387 */ /* 0x0001e20000100800 */
[----:B------:R-:W-:Y:S02]  /*1a180*/  LEA R20, P2, R5, R4, 0x1 ;  /* 0x0000000405147211 */ /* 0x000fe400078408ff */
[----:B0-----:R-:W-:-:S03]  /*1a190*/  LEA.HI.X.SX32 R19, R8, R0, 0x1, P1 ;  /* 0x0000000008137211 */ /* 0x001fc600008f0eff */
[----:B------:R0:W-:Y:S04]  /*1a1a0*/  STL [R1+0x1e28], R20 ;  /* 0x001e281401007387 */ /* 0x0001e80000100800 */
[----:B------:R-:W4:Y:S04]  /*1a1b0*/  LDL.LU R8, [R1+0xb8] ;  /* 0x0000b80001087983 */ /* 0x000f280000300800 */
[----:B------:R1:W-:Y:S01]  /*1a1c0*/  STL [R1+0x1dfc], R19 ;  /* 0x001dfc1301007387 */ /* 0x0003e20000100800 */
[----:B0-----:R-:W-:-:S05]  /*1a1d0*/  LEA R20, P1, R26, R4, 0x1 ;  /* 0x000000041a147211 */ /* 0x001fca00078208ff */
[----:B------:R0:W-:Y:S01]  /*1a1e0*/  STL [R1+0x1e30], R20 ;  /* 0x001e301401007387 */ /* 0x0001e20000100800 */
[----:B-1----:R-:W-:-:S03]  /*1a1f0*/  LEA.HI.X.SX32 R19, R18, R0, 0x1, P0 ;  /* 0x0000000012137211 */ /* 0x002fc600000f0eff */
[----:B0-----:R-:W4:Y:S04]  /*1a200*/  LDL.LU R20, [R1+0xb4] ;  /* 0x0000b40001147983 */ /* 0x001f280000300800 */
[----:B------:R0:W-:Y:S01]  /*1a210*/  STL [R1+0x1e04], R19 ;  /* 0x001e041301007387 */ /* 0x0001e20000100800 */
[----:B------:R-:W-:-:S03]  /*1a220*/  LEA.HI.X.SX32 R21, R7, R0, 0x1, P5 ;  /* 0x0000000007157211 */ /* 0x000fc600028f0eff */
[----:B0-----:R-:W4:Y:S01]  /*1a230*/  LDL.LU R19, [R1+0xb0] ;  /* 0x0000b00001137983 */ /* 0x001f220000300800 */
[----:B--2---:R-:W-:-:S05]  /*1a240*/  LEA R18, P0, R16, R4, 0x1 ;  /* 0x0000000410127211 */ /* 0x004fca00078008ff */
[----:B------:R3:W-:Y:S04]  /*1a250*/  STL [R1+0x1e38], R18 ;  /* 0x001e381201007387 */ /* 0x0007e80000100800 */
[----:B------:R-:W2:Y:S04]  /*1a260*/  LDL.LU R7, [R1+0xac] ;  /* 0x0000ac0001077983 */ /* 0x000ea80000300800 */
[----:B------:R0:W-:Y:S01]  /*1a270*/  STL [R1+0x1e0c], R21 ;  /* 0x001e0c1501007387 */ /* 0x0001e20000100800 */
[----:B---3--:R-:W-:Y:S02]  /*1a280*/  LEA R18, P5, R15, R4, 0x1 ;  /* 0x000000040f127211 */ /* 0x008fe400078a08ff */
[----:B0-----:R-:W-:-:S03]  /*1a290*/  LEA.HI.X.SX32 R21, R17, R0, 0x1, P4 ;  /* 0x0000000011157211 */ /* 0x001fc600020f0eff */
[----:B------:R4:W-:Y:S01]  /*1a2a0*/  STL [R1+0x1e40], R18 ;  /* 0x001e401201007387 */ /* 0x0009e20000100800 */
[----:B------:R-:W-:-:S03]  /*1a2b0*/  LEA.HI.X.SX32 R17, R6, R0, 0x1, P3 ;  /* 0x0000000006117211 */ /* 0x000fc600018f0eff */
[----:B------:R-:W-:Y:S04]  /*1a2c0*/  STL [R1+0x1e14], R21 ;  /* 0x001e141501007387 */ /* 0x000fe80000100800 */
        /* <DEDUP_REMOVED lines=10> */
[----:B------:R-:W-:-:S05]  /*1a370*/  LEA R21, P2, R13, R4, 0x1 ;  /* 0x000000040d157211 */ /* 0x000fca00078408ff */
[----:B------:R-:W-:Y:S04]  /*1a380*/  STL [R1+0x1e58], R21 ;  /* 0x001e581501007387 */ /* 0x000fe80000100800 */
[----:B------:R-:W4:Y:S04]  /*1a390*/  LDL.LU R26, [R1+0xa0] ;  /* 0x0000a000011a7983 */ /* 0x000f280000300800 */
[----:B------:R0:W-:Y:S01]  /*1a3a0*/  STL [R1+0x1e2c], R17 ;  /* 0x001e2c1101007387 */ /* 0x0001e20000100800 */
[----:B------:R-:W-:Y:S02]  /*1a3b0*/  LEA.HI.X.SX32 R15, R15, R0, 0x1, P5 ;  /* 0x000000000f0f7211 */ /* 0x000fe400028f0eff */
[----:B------:R-:W-:-:S02]  /*1a3c0*/  LEA R18, P1, R12, R4, 0x1 ;  /* 0x000000040c127211 */ /* 0x000fc400078208ff */
[----:B0-----:R-:W-:-:S03]  /*1a3d0*/  LEA.HI.X.SX32 R17, R16, R0, 0x1, P0 ;  /* 0x0000000010117211 */ /* 0x001fc600000f0eff */
[----:B------:R0:W-:Y:S01]  /*1a3e0*/  STL [R1+0x1e60], R18 ;  /* 0x001e601201007387 */ /* 0x0001e20000100800 */
[----:B------:R-:W-:-:S03]  /*1a3f0*/  LEA R16, P0, R11, R4, 0x1 ;  /* 0x000000040b107211 */ /* 0x000fc600078008ff */
[----:B0-----:R-:W4:Y:S04]  /*1a400*/  LDL.LU R18, [R1+0x9c] ;  /* 0x00009c0001127983 */ /* 0x001f280000300800 */
[----:B------:R0:W-:Y:S04]  /*1a410*/  STL [R1+0x1e34], R17 ;  /* 0x001e341101007387 */ /* 0x0001e80000100800 */
[----:B------:R1:W-:Y:S04]  /*1a420*/  STL [R1+0x1e68], R16 ;  /* 0x001e681001007387 */ /* 0x0003e80000100800 */
[----:B0-----:R-:W4:Y:S04]  /*1a430*/  LDL.LU R17, [R1+0x98] ;  /* 0x0000980001117983 */ /* 0x001f280000300800 */
[----:B------:R0:W-:Y:S01]  /*1a440*/  STL [R1+0x1e3c], R15 ;  /* 0x001e3c0f01007387 */ /* 0x0001e20000100800 */
[----:B------:R-:W-:-:S03]  /*1a450*/  LEA.HI.X.SX32 R14, R14, R0, 0x1, P3 ;  /* 0x000000000e0e7211 */ /* 0x000fc600018f0eff */
[----:B-1----:R-:W4:Y:S01]  /*1a460*/  LDL.LU R16, [R1+0x90] ;  /* 0x0000900001107983 */ /* 0x002f220000300800 */
[----:B------:R-:W-:Y:S02]  /*1a470*/  LEA R21, P5, R10, R4, 0x1 ;  /* 0x000000040a157211 */ /* 0x000fe400078a08ff */
[----:B0-----:R-:W-:-:S03]  /*1a480*/  LEA.HI.X.SX32 R15, R27, R0, 0x1, P4 ;  /* 0x000000001b0f7211 */ /* 0x001fc600020f0eff */
[----:B------:R-:W-:Y:S04]  /*1a490*/  STL [R1+0x1e70], R21 ;  /* 0x001e701501007387 */ /* 0x000fe80000100800 */
[----:B------:R-:W4:Y:S04]  /*1a4a0*/  LDL.LU R27, [R1+0x88] ;  /* 0x00008800011b7983 */ /* 0x000f280000300800 */
[----:B------:R0:W-:Y:S04]  /*1a4b0*/  STL [R1+0x1e44], R15 ;  /* 0x001e440f01007387 */ /* 0x0001e80000100800 */
[----:B0-----:R-:W4:Y:S01]  /*1a4c0*/  LDL.LU R15, [R1+0x84] ;  /* 0x00008400010f7983 */ /* 0x001f220000300800 */
[----:B------:R-:W-:-:S02]  /*1a4d0*/  LEA.HI.X.SX32 R11, R11, R0, 0x1, P0 ;  /* 0x000000000b0b7211 */ /* 0x000fc400000f0eff */
[----:B------:R-:W-:-:S05]  /*1a4e0*/  LEA R21, P4, R9, R4, 0x1 ;  /* 0x0000000409157211 */ /* 0x000fca00078808ff */
[----:B------:R0:W-:Y:S04]  /*1a4f0*/  STL [R1+0x1e78], R21 ;  /* 0x001e781501007387 */ /* 0x0001e80000100800 */
[----:B------:R1:W-:Y:S01]  /*1a500*/  STL [R1+0x1e4c], R14 ;  /* 0x001e4c0e01007387 */ /* 0x0003e20000100800 */
[-C--:B0-----:R-:W-:Y:S02]  /*1a510*/  LEA.HI.X.SX32 R21, R13, R0.reuse, 0x1, P2 ;  /* 0x000000000d157211 */ /* 0x081fe400010f0eff */
[----:B------:R-:W-:Y:S02]  /*1a520*/  LEA.HI.X.SX32 R13, R12, R0, 0x1, P1 ;  /* 0x000000000c0d7211 */ /* 0x000fe400008f0eff */
[----:B------:R-:W-:-:S05]  /*1a530*/  LEA R22, P3, R8, R4, 0x1 ;  /* 0x0000000408167211 */ /* 0x000fca00078608ff */
[----:B------:R-:W-:Y:S04]  /*1a540*/  STL [R1+0x1e80], R22 ;  /* 0x001e801601007387 */ /* 0x000fe80000100800 */
[----:B------:R-:W-:Y:S01]  /*1a550*/  STL [R1+0x1e54], R21 ;  /* 0x001e541501007387 */ /* 0x000fe20000100800 */
[----:B-1----:R-:W-:-:S05]  /*1a560*/  LEA R14, P2, R20, R4, 0x1 ;  /* 0x00000004140e7211 */ /* 0x002fca00078408ff */
[----:B------:R0:W-:Y:S04]  /*1a570*/  STL [R1+0x1e88], R14 ;  /* 0x001e880e01007387 */ /* 0x0001e80000100800 */
[----:B------:R1:W-:Y:S01]  /*1a580*/  STL [R1+0x1e5c], R13 ;  /* 0x001e5c0d01007387 */ /* 0x0003e20000100800 */
[----:B------:R-:W-:-:S03]  /*1a590*/  LEA R12, P1, R19, R4, 0x1 ;  /* 0x00000004130c7211 */ /* 0x000fc600078208ff */
[----:B0-----:R-:W4:Y:S04]  /*1a5a0*/  LDL.LU R14, [R1+0x80] ;  /* 0x00008000010e7983 */ /* 0x001f280000300800 */
[----:B------:R-:W-:Y:S04]  /*1a5b0*/  STL [R1+0x1e90], R12 ;  /* 0x001e900c01007387 */ /* 0x000fe80000100800 */
[----:B------:R0:W-:Y:S04]  /*1a5c0*/  STL [R1+0x1e64], R11 ;  /* 0x001e640b01007387 */ /* 0x0001e80000100800 */
[----:B-1----:R-:W4:Y:S01]  /*1a5d0*/  LDL.LU R13, [R1+0x78] ;  /* 0x00007800010d7983 */ /* 0x002f220000300800 */
[----:B0-----:R-:W-:-:S02]  /*1a5e0*/  LEA.HI.X.SX32 R11, R10, R0, 0x1, P5 ;  /* 0x000000000a0b7211 */ /* 0x001fc400028f0eff */
[----:B--2---:R-:W-:-:S05]  /*1a5f0*/  LEA R12, P0, R7, R4, 0x1 ;  /* 0x00000004070c7211 */ /* 0x004fca00078008ff */
[----:B------:R0:W-:Y:S04]  /*1a600*/  STL [R1+0x1e98], R12 ;  /* 0x001e980c01007387 */ /* 0x0001e80000100800 */
[----:B0-----:R-:W2:Y:S04]  /*1a610*/  LDL.LU R12, [R1+0x70] ;  /* 0x00007000010c7983 */ /* 0x001ea80000300800 */
[----:B------:R0:W-:Y:S04]  /*1a620*/  STL [R1+0x1e6c], R11 ;  /* 0x001e6c0b01007387 */ /* 0x0001e80000100800 */
[----:B0-----:R-:W2:Y:S01]  /*1a630*/  LDL.LU R11, [R1+0x68] ;  /* 0x00006800010b7983 */ /* 0x001ea20000300800 */
[----:B---3--:R-:W-:-:S02]  /*1a640*/  LEA R10, P5, R6, R4, 0x1 ;  /* 0x00000004060a7211 */ /* 0x008fc400078a08ff */
[-C--:B------:R-:W-:Y:S02]  /*1a650*/  LEA.HI.X.SX32 R21, R9, R0.reuse, 0x1, P4 ;  /* 0x0000000009157211 */ /* 0x080fe400020f0eff */
[----:B------:R-:W-:Y:S01]  /*1a660*/  LEA.HI.X.SX32 R8, R8, R0, 0x1, P3 ;  /* 0x0000000008087211 */ /* 0x000fe200018f0eff */
[----:B------:R0:W-:Y:S04]  /*1a670*/  STL [R1+0x1ea0], R10 ;  /* 0x001ea00a01007387 */ /* 0x0001e80000100800 */
[----:B0-----:R-:W3:Y:S04]  /*1a680*/  LDL.LU R10, [R1+0x60] ;  /* 0x00006000010a7983 */ /* 0x001ee80000300800 */
[----:B------:R0:W-:Y:S01]  /*1a690*/  STL [R1+0x1e74], R21 ;  /* 0x001e741501007387 */ /* 0x0001e20000100800 */
[----:B----4-:R-:W-:-:S02]  /*1a6a0*/  LEA R9, P4, R5, R4, 0x1 ;  /* 0x0000000405097211 */ /* 0x010fc400078808ff */
[----:B0-----:R-:W-:-:S03]  /*1a6b0*/  LEA.HI.X.SX32 R21, R20, R0, 0x1, P2 ;  /* 0x0000000014157211 */ /* 0x001fc600010f0eff */
[----:B------:R0:W-:Y:S01]  /*1a6c0*/  STL [R1+0x1ea8], R9 ;  /* 0x001ea80901007387 */ /* 0x0001e20000100800 */
[----:B------:R-:W-:-:S03]  /*1a6d0*/  LEA.HI.X.SX32 R20, R19, R0, 0x1, P1 ;  /* 0x0000000013147211 */ /* 0x000fc600008f0eff */
[----:B0-----:R-:W4:Y:S04]  /*1a6e0*/  LDL.LU R9, [R1+0x58] ;  /* 0x0000580001097983 */ /* 0x001f280000300800 */
[----:B------:R0:W-:Y:S01]  /*1a6f0*/  STL [R1+0x1e7c], R8 ;  /* 0x001e7c0801007387 */ /* 0x0001e20000100800 */
[----:B------:R-:W-:-:S03]  /*1a700*/  LEA.HI.X.SX32 R19, R7, R0, 0x1, P0 ;  /* 0x0000000007137211 */ /* 0x000fc600000f0eff */
[----:B0-----:R-:W4:Y:S01]  /*1a710*/  LDL.LU R8, [R1+0x50] ;  /* 0x0000500001087983 */ /* 0x001f220000300800 */
[----:B------:R-:W-:-:S05]  /*1a720*/  LEA R22, P3, R26, R4, 0x1 ;  /* 0x000000041a167211 */ /* 0x000fca00078608ff */
[----:B------:R0:W-:Y:S04]  /*1a730*/  STL [R1+0x1eb0], R22 ;  /* 0x001eb01601007387 */ /* 0x0001e80000100800 */
[----:B------:R1:W-:Y:S01]  /*1a740*/  STL [R1+0x1e84], R21 ;  /* 0x001e841501007387 */ /* 0x0003e20000100800 */
[-C--:B------:R-:W-:Y:S02]  /*1a750*/  LEA.HI.X.SX32 R7, R6, R0.reuse, 0x1, P5 ;  /* 0x0000000006077211 */ /* 0x080fe400028f0eff */
[----:B------:R-:W-:Y:S02]  /*1a760*/  LEA.HI.X.SX32 R6, R5, R0, 0x1, P4 ;  /* 0x0000000005067211 */ /* 0x000fe400020f0eff */
[----:B0-----:R-:W-:-:S05]  /*1a770*/  LEA R22, P2, R18, R4, 0x1 ;  /* 0x0000000412167211 */ /* 0x001fca00078408ff */
[----:B------:R-:W-:Y:S04]  /*1a780*/  STL [R1+0x1eb8], R22 ;  /* 0x001eb81601007387 */ /* 0x000fe80000100800 */
[----:B------:R0:W-:Y:S01]  /*1a790*/  STL [R1+0x1e8c], R20 ;  /* 0x001e8c1401007387 */ /* 0x0001e20000100800 */
[----:B-1----:R-:W-:-:S05]  /*1a7a0*/  LEA R21, P1, R17, R4, 0x1 ;  /* 0x0000000411157211 */ /* 0x002fca00078208ff */
[----:B------:R-:W-:Y:S01]  /*1a7b0*/  STL [R1+0x1ec0], R21 ;  /* 0x001ec01501007387 */ /* 0x000fe20000100800 */
[----:B0-----:R-:W-:-:S03]  /*1a7c0*/  LEA R20, P0, R16, R4, 0x1 ;  /* 0x0000000410147211 */ /* 0x001fc600078008ff */
[----:B------:R0:W-:Y:S04]  /*1a7d0*/  STL [R1+0x1e94], R19 ;  /* 0x001e941301007387 */ /* 0x0001e80000100800 */
[----:B------:R-:W-:Y:S04]  /*1a7e0*/  STL [R1+0x1ec8], R20 ;  /* 0x001ec81401007387 */ /* 0x000fe80000100800 */
[----:B------:R1:W-:Y:S01]  /*1a7f0*/  STL [R1+0x1e9c], R7 ;  /* 0x001e9c0701007387 */ /* 0x0003e20000100800 */
[----:B0-----:R-:W-:-:S03]  /*1a800*/  LEA R19, P5, R27, R4, 0x1 ;  /* 0x000000041b137211 */ /* 0x001fc600078a08ff */
[----:B-1----:R-:W4:Y:S04]  /*1a810*/  LDL.LU R7, [R1+0x2c] ;  /* 0x00002c0001077983 */ /* 0x002f280000300800 */
[----:B------:R0:W-:Y:S01]  /*1a820*/  STL [R1+0x1ed0], R19 ;  /* 0x001ed01301007387 */ /* 0x0001e20000100800 */
[----:B------:R-:W-:-:S03]  /*1a830*/  LEA R5, P4, R15, R4, 0x1 ;  /* 0x000000040f057211 */ /* 0x000fc600078808ff */
[----:B------:R1:W-:Y:S01]  /*1a840*/  STL [R1+0x1ea4], R6 ;  /* 0x001ea40601007387 */ /* 0x0003e20000100800 */
[----:B0-----:R-:W-:Y:S02]  /*1a850*/  LEA.HI.X.SX32 R19, R26, R0, 0x1, P3 ;  /* 0x000000001a137211 */ /* 0x001fe400018f0eff */
[----:B------:R-:W-:Y:S01]  /*1a860*/  LEA R20, P3, R3, R4, 0x1 ;  /* 0x0000000403147211 */ /* 0x000fe200078608ff */
[----:B-1----:R-:W4:Y:S04]  /*1a870*/  LDL.LU R6, [R1+0x24] ;  /* 0x0000240001067983 */ /* 0x002f280000300800 */
[----:B------:R0:W-:Y:S04]  /*1a880*/  STL [R1+0x1f3c], R5 ;  /* 0x001f3c0501007387 */ /* 0x0001e80000100800 */
[----:B0-----:R-:W4:Y:S04]  /*1a890*/  LDL.LU R5, [R1+0x1c] ;  /* 0x00001c0001057983 */ /* 0x001f280000300800 */
[----:B------:R0:W-:Y:S04]  /*1a8a0*/  STL [R1+0x1eac], R19 ;  /* 0x001eac1301007387 */ /* 0x0001e80000100800 */
[----:B------:R-:W4:Y:S04]  /*1a8b0*/  LDL.LU R26, [R1+0x18] ;  /* 0x00001800011a7983 */ /* 0x000f280000300800 */
[----:B------:R1:W-:Y:S01]  /*1a8c0*/  STL [R1+0x1ed8], R20 ;  /* 0x001ed81401007387 */ /* 0x0003e20000100800 */
[----:B0-----:R-:W-:-:S02]  /*1a8d0*/  LEA.HI.X.SX32 R19, R18, R0, 0x1, P2 ;  /* 0x0000000012137211 */ /* 0x001fc400010f0eff */
[----:B------:R-:W-:-:S03]  /*1a8e0*/  LEA.HI.X.SX32 R18, R17, R0, 0x1, P1 ;  /* 0x0000000011127211 */ /* 0x000fc600008f0eff */
[----:B------:R0:W-:Y:S01]  /*1a8f0*/  STL [R1+0x1eb4], R19 ;  /* 0x001eb41301007387 */ /* 0x0001e20000100800 */
[-C--:B------:R-:W-:Y:S02]  /*1a900*/  LEA.HI.X.SX32 R17, R16, R0.reuse, 0x1, P0 ;  /* 0x0000000010117211 */ /* 0x080fe400000f0eff */
[----:B------:R-:W-:Y:S02]  /*1a910*/  LEA.HI.X.SX32 R16, R27, R0, 0x1, P5 ;  /* 0x000000001b107211 */ /* 0x000fe400028f0eff */
[----:B-1----:R-:W-:-:S05]  /*1a920*/  LEA R20, P2, R14, R4, 0x1 ;  /* 0x000000040e147211 */ /* 0x002fca00078408ff */
[----:B------:R-:W-:Y:S04]  /*1a930*/  STL [R1+0x1ee0], R20 ;  /* 0x001ee01401007387 */ /* 0x000fe80000100800 */
[----:B------:R2:W-:Y:S01]  /*1a940*/  STL [R1+0x1ebc], R18 ;  /* 0x001ebc1201007387 */ /* 0x0005e20000100800 */
[----:B0-----:R-:W-:-:S05]  /*1a950*/  LEA R19, P1, R13, R4, 0x1 ;  /* 0x000000040d137211 */ /* 0x001fca00078208ff */
[----:B------:R-:W-:Y:S04]  /*1a960*/  STL [R1+0x1ee8], R19 ;  /* 0x001ee81301007387 */ /* 0x000fe80000100800 */
[----:B------:R0:W-:Y:S01]  /*1a970*/  STL [R1+0x1ec4], R17 ;  /* 0x001ec41101007387 */ /* 0x0001e20000100800 */
[----:B--2---:R-:W-:-:S05]  /*1a980*/  LEA R18, P0, R12, R4, 0x1 ;  /* 0x000000040c127211 */ /* 0x004fca00078008ff */
[----:B------:R-:W-:Y:S04]  /*1a990*/  STL [R1+0x1ef0], R18 ;  /* 0x001ef01201007387 */ /* 0x000fe80000100800 */
[----:B------:R-:W2:Y:S04]  /*1a9a0*/  LDL R27, [R1+0x1630] ;  /* 0x00163000011b7983 */ /* 0x000ea80000100800 */
[----:B------:R1:W-:Y:S01]  /*1a9b0*/  STL [R1+0x1ecc], R16 ;  /* 0x001ecc1001007387 */ /* 0x0003e20000100800 */
[----:B0-----:R-:W-:-:S05]  /*1a9c0*/  LEA R17, P5, R11, R4, 0x1 ;  /* 0x000000040b117211 */ /* 0x001fca00078a08ff */
[----:B------:R0:W-:Y:S01]  /*1a9d0*/  STL [R1+0x1ef8], R17 ;  /* 0x001ef81101007387 */ /* 0x0001e20000100800 */
[----:B-1----:R-:W-:-:S05]  /*1a9e0*/  LEA.HI.X.SX32 R16, R15, R0, 0x1, P4 ;  /* 0x000000000f107211 */ /* 0x002fca00020f0eff */
[----:B------:R-:W-:Y:S01]  /*1a9f0*/  STL [R1+0x1f38], R16 ;  /* 0x001f381001007387 */ /* 0x000fe20000100800 */
[----:B0-----:R-:W-:-:S03]  /*1aa00*/  LEA.HI.X.SX32 R17, R3, R0, 0x1, P3 ;  /* 0x0000000003117211 */ /* 0x001fc600018f0eff */
[----:B------:R-:W2:Y:S01]  /*1aa10*/  LDL.LU R3, [R1+0x2070] ;  /* 0x0020700001037983 */ /* 0x000ea20000300800 */
[----:B---3--:R-:W-:Y:S01]  /*1aa20*/  LEA R15, P4, R10, R4, 0x1 ;  /* 0x000000040a0f7211 */ /* 0x008fe200078808ff */
[----:B------:R-:W-:Y:S01]  /*1aa30*/  IMAD R2, R2, UR11, RZ ;  /* 0x0000000b02027c24 */ /* 0x000fe2000f8e02ff */
[----:B------:R-:W-:-:S03]  /*1aa40*/  LEA.HI.X.SX32 R13, R13, R0, 0x1, P1 ;  /* 0x000000000d0d7211 */ /* 0x000fc600008f0eff */
[----:B------:R0:W-:Y:S01]  /*1aa50*/  STL [R1+0x1f00], R15 ;  /* 0x001f000f01007387 */ /* 0x0001e20000100800 */
[----:B------:R-:W-:-:S03]  /*1aa60*/  IMAD R28, R28, UR11, RZ ;  /* 0x0000000b1c1c7c24 */ /* 0x000fc6000f8e02ff */
[----:B------:R-:W-:Y:S01]  /*1aa70*/  STL [R1+0x1ed4], R17 ;  /* 0x001ed41101007387 */ /* 0x000fe20000100800 */
[----:B0-----:R-:W-:Y:S02]  /*1aa80*/  LEA.HI.X.SX32 R15, R14, R0, 0x1, P2 ;  /* 0x000000000e0f7211 */ /* 0x001fe400010f0eff */
[----:B----4-:R-:W-:-:S05]  /*1aa90*/  LEA R16, P3, R9, R4, 0x1 ;  /* 0x0000000409107211 */ /* 0x010fca00078608ff */
[----:B------:R-:W-:Y:S04]  /*1aaa0*/  STL [R1+0x1f08], R16 ;  /* 0x001f081001007387 */ /* 0x000fe80000100800 */
[----:B------:R0:W-:Y:S01]  /*1aab0*/  STL [R1+0x1edc], R15 ;  /* 0x001edc0f01007387 */ /* 0x0001e20000100800 */
[-C--:B------:R-:W-:Y:S01]  /*1aac0*/  LEA R14, P2, R8, R4.reuse, 0x1 ;  /* 0x00000004080e7211 */ /* 0x080fe200078408ff */
[----:B------:R-:W-:Y:S01]  /*1aad0*/  IMAD R29, R29, UR11, RZ ;  /* 0x0000000b1d1d7c24 */ /* 0x000fe2000f8e02ff */
[----:B0-----:R-:W-:-:S03]  /*1aae0*/  LEA R15, P1, R2, R4, 0x1 ;  /* 0x00000004020f7211 */ /* 0x001fc600078208ff */
[----:B------:R0:W-:Y:S04]  /*1aaf0*/  STL [R1+0x1f10], R14 ;  /* 0x001f100e01007387 */ /* 0x0001e80000100800 */
[----:B------:R2:W-:Y:S01]  /*1ab00*/  STL [R1+0x1ee4], R13 ;  /* 0x001ee40d01007387 */ /* 0x0005e20000100800 */
[-C--:B------:R-:W-:Y:S02]  /*1ab10*/  LEA.HI.X.SX32 R10, R10, R0.reuse, 0x1, P4 ;  /* 0x000000000a0a7211 */ /* 0x080fe400020f0eff */
[-C--:B0-----:R-:W-:Y:S02]  /*1ab20*/  LEA.HI.X.SX32 R14, R12, R0.reuse, 0x1, P0 ;  /* 0x000000000c0e7211 */ /* 0x081fe400000f0eff */
[----:B------:R-:W-:Y:S01]  /*1ab30*/  LEA.HI.X.SX32 R12, R11, R0, 0x1, P5 ;  /* 0x000000000b0c7211 */ /* 0x000fe200028f0eff */
[----:B------:R-:W-:Y:S01]  /*1ab40*/  STL [R1+0x1f18], R15 ;  /* 0x001f180f01007387 */ /* 0x000fe20000100800 */
[----:B------:R-:W-:-:S03]  /*1ab50*/  LEA R11, P5, R28, R4, 0x1 ;  /* 0x000000041c0b7211 */ /* 0x000fc600078a08ff */
[----:B------:R-:W-:Y:S01]  /*1ab60*/  STL [R1+0x1eec], R14 ;  /* 0x001eec0e01007387 */ /* 0x000fe20000100800 */
[----:B--2---:R-:W-:-:S05]  /*1ab70*/  LEA R13, P0, R3, R4, 0x1 ;  /* 0x00000004030d7211 */ /* 0x004fca00078008ff */
[----:B------:R-:W-:Y:S04]  /*1ab80*/  STL [R1+0x1f20], R13 ;  /* 0x001f200d01007387 */ /* 0x000fe80000100800 */
[----:B------:R0:W-:Y:S04]  /*1ab90*/  STL [R1+0x1ef4], R12 ;  /* 0x001ef40c01007387 */ /* 0x0001e80000100800 */
[----:B------:R1:W-:Y:S04]  /*1aba0*/  STL [R1+0x1f24], R11 ;  /* 0x001f240b01007387 */ /* 0x0003e80000100800 */
[----:B------:R2:W-:Y:S01]  /*1abb0*/  STL [R1+0x1efc], R10 ;  /* 0x001efc0a01007387 */ /* 0x0005e20000100800 */
[----:B0-----:R-:W-:-:S02]  /*1abc0*/  LEA R12, P4, R29, R4, 0x1 ;  /* 0x000000041d0c7211 */ /* 0x001fc400078808ff */
[-C--:B-1----:R-:W-:Y:S02]  /*1abd0*/  LEA.HI.X.SX32 R11, R9, R0.reuse, 0x1, P3 ;  /* 0x00000000090b7211 */ /* 0x082fe400018f0eff */
[----:B------:R-:W-:Y:S02]  /*1abe0*/  LEA.HI.X.SX32 R9, R8, R0, 0x1, P2 ;  /* 0x0000000008097211 */ /* 0x000fe400010f0eff */
[-C--:B--2---:R-:W-:Y:S01]  /*1abf0*/  LEA R10, P3, R7, R4.reuse, 0x1 ;  /* 0x00000004070a7211 */ /* 0x084fe200078608ff */
[----:B------:R-:W-:Y:S01]  /*1ac00*/  STL [R1+0x1f28], R12 ;  /* 0x001f280c01007387 */ /* 0x000fe20000100800 */
[----:B------:R-:W-:-:S03]  /*1ac10*/  LEA R8, P2, R6, R4, 0x1 ;  /* 0x0000000406087211 */ /* 0x000fc600078408ff */
[----:B------:R-:W-:Y:S04]  /*1ac20*/  STL [R1+0x1f04], R11 ;  /* 0x001f040b01007387 */ /* 0x000fe80000100800 */
[----:B------:R0:W-:Y:S04]  /*1ac30*/  STL [R1+0x1f2c], R10 ;  /* 0x001f2c0a01007387 */ /* 0x0001e80000100800 */
[----:B------:R1:W-:Y:S01]  /*1ac40*/  STL [R1+0x1f0c], R9 ;  /* 0x001f0c0901007387 */ /* 0x0003e20000100800 */
[----:B0-----:R-:W-:-:S03]  /*1ac50*/  LEA.HI.X.SX32 R10, R2, R0, 0x1, P1 ;  /* 0x00000000020a7211 */ /* 0x001fc600008f0eff */
[----:B------:R-:W2:Y:S04]  /*1ac60*/  LDL.LU R2, [R1+0x206c] ;  /* 0x00206c0001027983 */ /* 0x000ea80000300800 */
[----:B------:R0:W-:Y:S01]  /*1ac70*/  STL [R1+0x1f30], R8 ;  /* 0x001f300801007387 */ /* 0x0001e20000100800 */
[----:B-1----:R-:W-:-:S03]  /*1ac80*/  LEA.HI.X.SX32 R9, R3, R0, 0x1, P0 ;  /* 0x0000000003097211 */ /* 0x002fc600000f0eff */
[----:B------:R-:W-:Y:S04]  /*1ac90*/  STL [R1+0x1f14], R10 ;  /* 0x001f140a01007387 */ /* 0x000fe80000100800 */
[----:B------:R-:W2:Y:S01]  /*1aca0*/  LDL.LU R3, [R1+0x2068] ;  /* 0x0020680001037983 */ /* 0x000ea20000300800 */
[----:B0-----:R-:W-:-:S05]  /*1acb0*/  LEA R8, P1, R5, R4, 0x1 ;  /* 0x0000000405087211 */ /* 0x001fca00078208ff */
[----:B------:R0:W-:Y:S04]  /*1acc0*/  STL [R1+0x1f34], R8 ;  /* 0x001f340801007387 */ /* 0x0001e80000100800 */
[----:B------:R-:W-:Y:S01]  /*1acd0*/  STL [R1+0x1f1c], R9 ;  /* 0x001f1c0901007387 */ /* 0x000fe20000100800 */
[----:B0-----:R-:W-:Y:S02]  /*1ace0*/  LEA R8, P0, R26, R4, 0x1 ;  /* 0x000000041a087211 */ /* 0x001fe400078008ff */
[-C--:B------:R-:W-:Y:S02]  /*1acf0*/  LEA.HI.X.SX32 R4, R28, R0.reuse, 0x1, P5 ;  /* 0x000000001c047211 */ /* 0x080fe400028f0eff */
[----:B------:R-:W2:Y:S04]  /*1ad00*/  LDL.LU R28, [R1+0x2064] ;  /* 0x00206400011c7983 */ /* 0x000ea80000300800 */
[----:B------:R0:W-:Y:S02]  /*1ad10*/  STL [R1+0x1840], R8 ;  /* 0x0018400801007387 */ /* 0x0001e40000100800 */
[----:B0-----:R-:W-:-:S02]  /*1ad20*/  LEA.HI.X.SX32 R8, R29, R0, 0x1, P4 ;  /* 0x000000001d087211 */ /* 0x001fc400020f0eff */
[----:B------:R-:W3:Y:S04]  /*1ad30*/  LDL.LU R29, [R1+0x2060] ;  /* 0x00206000011d7983 */ /* 0x000ee80000300800 */
[----:B------:R0:W-:Y:S01]  /*1ad40*/  STL [R1+0x182c], R4 ;  /* 0x00182c0401007387 */ /* 0x0001e20000100800 */
[-C--:B------:R-:W-:Y:S02]  /*1ad50*/  LEA.HI.X.SX32 R6, R6, R0.reuse, 0x1, P2 ;  /* 0x0000000006067211 */ /* 0x080fe400010f0eff */
[-C--:B------:R-:W-:Y:S01]  /*1ad60*/  LEA.HI.X.SX32 R5, R5, R0.reuse, 0x1, P1 ;  /* 0x0000000005057211 */ /* 0x080fe200008f0eff */
[----:B------:R-:W-:Y:S01]  /*1ad70*/  STL [R1+0x1830], R8 ;  /* 0x0018300801007387 */ /* 0x000fe20000100800 */
[----:B0-----:R-:W-:-:S05]  /*1ad80*/  LEA.HI.X.SX32 R4, R7, R0, 0x1, P3 ;  /* 0x0000000007047211 */ /* 0x001fca00018f0eff */
[----:B------:R0:W-:Y:S01]  /*1ad90*/  STL [R1+0x1834], R4 ;  /* 0x0018340401007387 */ /* 0x0001e20000100800 */
[----:B------:R-:W-:-:S03]  /*1ada0*/  UIMAD UR10, UR7, 0x1e, URZ ;  /* 0x0000001e070a78a4 */ /* 0x000fc6000f8e023f */
[----:B------:R-:W-:Y:S01]  /*1adb0*/  STL [R1+0x1838], R6 ;  /* 0x0018380601007387 */ /* 0x000fe20000100800 */
[----:B0-----:R-:W-:-:S03]  /*1adc0*/  LEA.HI.X.SX32 R4, R26, R0, 0x1, P0 ;  /* 0x000000001a047211 */ /* 0x001fc600000f0eff */
[----:B------:R0:W-:Y:S04]  /*1add0*/  STL [R1+0x183c], R5 ;  /* 0x00183c0501007387 */ /* 0x0001e80000100800 */
[----:B------:R3:W-:Y:S01]  /*1ade0*/  STL [R1+0x1638], R4 ;  /* 0x0016380401007387 */ /* 0x0007e20000100800 */
[----:B------:R-:W-:Y:S02]  /*1adf0*/  IMAD.U32 R0, RZ, RZ, UR10 ;  /* 0x0000000aff007e24 */ /* 0x000fe4000f8e00ff */
[----:B0-----:R-:W-:Y:S01]  /*1ae00*/  IMAD.MOV.U32 R5, RZ, RZ, R27 ;  /* 0x000000ffff057224 */ /* 0x001fe200078e001b */
[----:B------:R-:W-:-:S06]  /*1ae10*/  UIMAD UR9, UR7, 0x1d, URZ ;  /* 0x0000001d070978a4 */ /* 0x000fcc000f8e023f */
[----:B------:R-:W-:Y:S01]  /*1ae20*/  IMAD.U32 R10, RZ, RZ, UR9 ;  /* 0x00000009ff0a7e24 */ /* 0x000fe2000f8e00ff */
[----:B------:R-:W-:Y:S02]  /*1ae30*/  UIMAD UR9, UR7, 0x1c, URZ ;  /* 0x0000001c070978a4 */ /* 0x000fe4000f8e023f */
[----:B------:R-:W-:Y:S02]  /*1ae40*/  IMAD.U32 R12, RZ, RZ, UR7 ;  /* 0x00000007ff0c7e24 */ /* 0x000fe4000f8e00ff */
[----:B--2---:R-:W-:-:S04]  /*1ae50*/  IMAD.WIDE R6, R28, 0x2, R2 ;  /* 0x000000021c067825 */ /* 0x004fc800078e0202 */
[----:B---3--:R-:W-:Y:S02]  /*1ae60*/  IMAD.MOV.U32 R4, RZ, RZ, R29 ;  /* 0x000000ffff047224 */ /* 0x008fe400078e001d */
[----:B------:R0:W5:Y:S02]  /*1ae70*/  LDL.LU R29, [R1+0x205c] ;  /* 0x00205c00011d7983 */ /* 0x0001640000300800 */
[----:B------:R-:W-:Y:S02]  /*1ae80*/  IMAD.WIDE R8, R28, 0x2, R4 ;  /* 0x000000021c087825 */ /* 0x000fe400078e0204 */
[----:B------:R0:W5:Y:S04]  /*1ae90*/  LDL.LU R28, [R1+0x2058] ;  /* 0x00205800011c7983 */ /* 0x0001680000300800 */
[----:B------:R-:W-:Y:S04]  /*1aea0*/  STL [R1+0x1640], R6 ;  /* 0x0016400601007387 */ /* 0x000fe80000100800 */
[----:B------:R1:W-:Y:S04]  /*1aeb0*/  STL [R1+0x163c], R7 ;  /* 0x00163c0701007387 */ /* 0x0003e80000100800 */
[----:B------:R-:W-:Y:S04]  /*1aec0*/  STL [R1+0x1648], R8 ;  /* 0x0016480801007387 */ /* 0x000fe80000100800 */
[----:B------:R2:W-:Y:S01]  /*1aed0*/  STL [R1+0x1644], R9 ;  /* 0x0016440901007387 */ /* 0x0005e20000100800 */
[----:B-1----:R-:W-:-:S05]  /*1aee0*/  IMAD.WIDE R6, R0, 0x2, R2 ;  /* 0x0000000200067825 */ /* 0x002fca00078e0202 */
[----:B------:R-:W-:Y:S01]  /*1aef0*/  STL [R1+0x1650], R6 ;  /* 0x0016500601007387 */ /* 0x000fe20000100800 */
[----:B--2---:R-:W-:-:S03]  /*1af00*/  IMAD.WIDE R8, R0, 0x2, R4 ;  /* 0x0000000200087825 */ /* 0x004fc600078e0204 */
[----:B------:R1:W-:Y:S04]  /*1af10*/  STL [R1+0x164c], R7 ;  /* 0x00164c0701007387 */ /* 0x0003e80000100800 */
[----:B------:R-:W-:Y:S01]  /*1af20*/  STL [R1+0x1658], R8 ;  /* 0x0016580801007387 */ /* 0x000fe20000100800 */
[----:B------:R-:W-:-:S03]  /*1af30*/  IMAD.U32 R0, RZ, RZ, UR9 ;  /* 0x00000009ff007e24 */ /* 0x000fc6000f8e00ff */
[----:B------:R2:W-:Y:S01]  /*1af40*/  STL [R1+0x1654], R9 ;  /* 0x0016540901007387 */ /* 0x0005e20000100800 */
[----:B-1----:R-:W-:Y:S01]  /*1af50*/  IMAD.WIDE R6, R10, 0x2, R2 ;  /* 0x000000020a067825 */ /* 0x002fe200078e0202 */
[----:B------:R-:W-:-:S04]  /*1af60*/  UIMAD UR9, UR7, 0x1b, URZ ;  /* 0x0000001b070978a4 */ /* 0x000fc8000f8e023f */
        /* <DEDUP_REMOVED lines=87> */
[----:B------:R-:W-:-:S04]  /*1b4e0*/  USHF.L.U32 UR9, UR7, 0x4, URZ ;  /* 0x0000000407097899 */ /* 0x000fc8000800063f */
        /* <DEDUP_REMOVED lines=118> */
[----:B-1----:R-:W-:-:S05]  /*1bc50*/  IMAD.WIDE R6, R10, 0x2, R2 ;  /* 0x000000020a067825 */ /* 0x002fca00078e0202 */
[----:B------:R-:W-:Y:S01]  /*1bc60*/  STL [R1+0x1800], R6 ;  /* 0x0018000601007387 */ /* 0x000fe20000100800 */
[----:B--2---:R-:W-:-:S03]  /*1bc70*/  IMAD.WIDE R8, R10, 0x2, R4 ;  /* 0x000000020a087825 */ /* 0x004fc600078e0204 */
[----:B------:R1:W-:Y:S04]  /*1bc80*/  STL [R1+0x17fc], R7 ;  /* 0x0017fc0701007387 */ /* 0x0003e80000100800 */
[----:B------:R-:W-:Y:S01]  /*1bc90*/  STL [R1+0x1808], R8 ;  /* 0x0018080801007387 */ /* 0x000fe20000100800 */
[----:B------:R-:W-:-:S03]  /*1bca0*/  IMAD.WIDE R10, R12, 0x2, R4 ;  /* 0x000000020c0a7825 */ /* 0x000fc600078e0204 */
[----:B------:R2:W-:Y:S01]  /*1bcb0*/  STL [R1+0x1804], R9 ;  /* 0x0018040901007387 */ /* 0x0005e20000100800 */
[----:B-1----:R-:W-:-:S04]  /*1bcc0*/  IMAD.WIDE R6, R0, 0x2, R2 ;  /* 0x0000000200067825 */ /* 0x002fc800078e0202 */
[----:B--2---:R-:W-:-:S04]  /*1bcd0*/  IMAD.WIDE R8, R0, 0x2, R4 ;  /* 0x0000000200087825 */ /* 0x004fc800078e0204 */
[----:B------:R-:W-:Y:S02]  /*1bce0*/  IMAD.WIDE R4, R12, 0x2, R2 ;  /* 0x000000020c047825 */ /* 0x000fe400078e0202 */
[----:B------:R0:W5:Y:S04]  /*1bcf0*/  LDL.LU.64 R2, [R1+0x2050] ;  /* 0x0020500001027983 */ /* 0x0001680000300a00 */
[----:B------:R-:W-:Y:S04]  /*1bd00*/  STL [R1+0x1810], R6 ;  /* 0x0018100601007387 */ /* 0x000fe80000100800 */
[----:B------:R-:W-:Y:S04]  /*1bd10*/  STL [R1+0x180c], R7 ;  /* 0x00180c0701007387 */ /* 0x000fe80000100800 */
[----:B------:R-:W-:Y:S04]  /*1bd20*/  STL [R1+0x1818], R8 ;  /* 0x0018180801007387 */ /* 0x000fe80000100800 */
[----:B------:R-:W-:Y:S04]  /*1bd30*/  STL [R1+0x1814], R9 ;  /* 0x0018140901007387 */ /* 0x000fe80000100800 */
[----:B------:R1:W-:Y:S04]  /*1bd40*/  STL [R1+0x1820], R4 ;  /* 0x0018200401007387 */ /* 0x0003e80000100800 */
[----:B------:R2:W-:Y:S04]  /*1bd50*/  STL [R1+0x181c], R5 ;  /* 0x00181c0501007387 */ /* 0x0005e80000100800 */
[----:B------:R0:W-:Y:S04]  /*1bd60*/  STL [R1+0x1828], R10 ;  /* 0x0018280a01007387 */ /* 0x0001e80000100800 */
[----:B------:R0:W-:Y:S04]  /*1bd70*/  STL [R1+0x1824], R11 ;  /* 0x0018240b01007387 */ /* 0x0001e80000100800 */
        /* <DEDUP_REMOVED lines=918> */
[----:B------:R-:W3:Y:S03]  /*1f6e0*/  S2R R27, SR_TID.X ;  /* 0x00000000001b7919 */ /* 0x000ee60000002100 */
        /* <DEDUP_REMOVED lines=18> */
[----:B------:R-:W-:Y:S01]  /*1f810*/  USHF.R.S32.HI UR9, URZ, 0x1f, UR5 ;  /* 0x0000001f3f097899 */ /* 0x000fe20008011405 */
[----:B---3--:R-:W-:Y:S01]  /*1f820*/  LOP3.LUT R27, R27, 0x3f, RZ, 0xc0, !PT ;  /* 0x0000003f1b1b7812 */ /* 0x008fe200078ec0ff */
[----:B------:R-:W-:-:S02]  /*1f830*/  USHF.L.U32 UR7, UR7, 0x5, URZ ;  /* 0x0000000507077899 */ /* 0x000fc4000800063f */
[----:B------:R-:W-:Y:S02]  /*1f840*/  ULEA.HI UR9, UR9, UR5, URZ, 0x5 ;  /* 0x0000000509097291 */ /* 0x000fe4000f8f283f */
[----:B------:R-:W-:Y:S01]  /*1f850*/  USHF.L.U32 UR8, UR8, 0x5, URZ ;  /* 0x0000000508087899 */ /* 0x000fe2000800063f */
[----:B------:R-:W-:Y:S01]  /*1f860*/  IMAD.SHL.U32 R0, R27, 0x2, RZ ;  /* 0x000000021b007824 */ /* 0x000fe200078e00ff */
[----:B------:R-:W-:Y:S02]  /*1f870*/  USHF.R.S32.HI UR5, URZ, 0x1f, UR7 ;  /* 0x0000001f3f057899 */ /* 0x000fe40008011407 */
[----:B------:R-:W-:Y:S02]  /*1f880*/  ULEA UR4, UR4, UR6, 0x4 ;  /* 0x0000000604047291 */ /* 0x000fe4000f8e203f */
[----:B------:R-:W-:Y:S02]  /*1f890*/  USHF.R.S32.HI UR10, URZ, 0x1f, UR8 ;  /* 0x0000001f3f0a7899 */ /* 0x000fe40008011408 */
[----:B------:R-:W-:-:S02]  /*1f8a0*/  USHF.L.U32 UR12, UR7, 0x1, URZ ;  /* 0x00000001070c7899 */ /* 0x000fc4000800063f */
[----:B------:R-:W-:Y:S02]  /*1f8b0*/  USHF.L.U32 UR11, UR8, 0x1, URZ ;  /* 0x00000001080b7899 */ /* 0x000fe4000800063f */
[----:B------:R-:W-:Y:S02]  /*1f8c0*/  USHF.R.S32.HI UR9, URZ, 0x5, UR9 ;  /* 0x000000053f097899 */ /* 0x000fe40008011409 */
[----:B------:R-:W-:Y:S01]  /*1f8d0*/  USHF.L.U64.HI UR5, UR7, 0x1, UR5 ;  /* 0x0000000107057899 */ /* 0x000fe20008010205 */
[----:B------:R0:W-:Y:S01]  /*1f8e0*/  STL [R1+0xa6c], RZ ;  /* 0x000a6cff01007387 */ /* 0x0001e20000100800 */
[C---:B-1----:R-:W-:Y:S01]  /*1f8f0*/  LOP3.LUT R4, R0.reuse, 0x10, RZ, 0x3c, !PT ;  /* 0x0000001000047812 */ /* 0x042fe200078e3cff */
[----:B------:R-:W-:Y:S01]  /*1f900*/  USHF.L.U64.HI UR10, UR8, 0x1, UR10 ;  /* 0x00000001080a7899 */ /* 0x000fe2000801020a */
[C---:B------:R-:W-:Y:S01]  /*1f910*/  LOP3.LUT R6, R0.reuse, 0x20, RZ, 0x3c, !PT ;  /* 0x0000002000067812 */ /* 0x040fe200078e3cff */
[----:B------:R0:W-:Y:S01]  /*1f920*/  STL [R1+0xc30], RZ ;  /* 0x000c30ff01007387 */ /* 0x0001e20000100800 */
[----:B------:R-:W-:-:S02]  /*1f930*/  LOP3.LUT R4, R0, 0x40, RZ, 0x3c, !PT ;  /* 0x0000004000047812 */ /* 0x000fc400078e3cff */
[C---:B------:R-:W-:Y:S01]  /*1f940*/  LOP3.LUT R6, R0.reuse, 0x50, RZ, 0x3c, !PT ;  /* 0x0000005000067812 */ /* 0x040fe200078e3cff */
[----:B------:R0:W-:Y:S01]  /*1f950*/  STL [R1+0xc34], RZ ;  /* 0x000c34ff01007387 */ /* 0x0001e20000100800 */
[C---:B--2---:R-:W-:Y:S02]  /*1f960*/  LOP3.LUT R5, R0.reuse, 0x30, RZ, 0x3c, !PT ;  /* 0x0000003000057812 */ /* 0x044fe400078e3cff */
[C---:B------:R-:W-:Y:S01]  /*1f970*/  LOP3.LUT R4, R0.reuse, 0x70, RZ, 0x3c, !PT ;  /* 0x0000007000047812 */ /* 0x040fe200078e3cff */
[----:B------:R0:W-:Y:S01]  /*1f980*/  STL [R1+0xc38], RZ ;  /* 0x000c38ff01007387 */ /* 0x0001e20000100800 */
[----:B------:R-:W-:-:S03]  /*1f990*/  LOP3.LUT R5, R0, 0x60, RZ, 0x3c, !PT ;  /* 0x0000006000057812 */ /* 0x000fc600078e3cff */
        /* <DEDUP_REMOVED lines=30> */
[----:B------:R-:W1:Y:S03]  /*1fb80*/  S2R R27, SR_TID.X ;  /* 0x00000000001b7919 */ /* 0x000e660000002100 */
        /* <DEDUP_REMOVED lines=8> */
[----:B-1----:R-:W-:-:S02]  /*1fc10*/  IMAD.SHL.U32 R13, R27, 0x2, RZ ;  /* 0x000000021b0d7824 */ /* 0x002fc400078e00ff */
[C---:B------:R-:W-:Y:S01]  /*1fc20*/  IMAD.SHL.U32 R26, R27.reuse, 0x80, RZ ;  /* 0x000000801b1a7824 */ /* 0x040fe200078e00ff */
[----:B------:R0:W-:Y:S01]  /*1fc30*/  STL [R1+0xb94], RZ ;  /* 0x000b94ff01007387 */ /* 0x0001e20000100800 */
[----:B------:R-:W-:-:S03]  /*1fc40*/  LOP3.LUT R27, R27, 0x7, RZ, 0xc0, !PT ;  /* 0x000000071b1b7812 */ /* 0x000fc600078ec0ff */
[----:B------:R0:W-:Y:S02]  /*1fc50*/  STL [R1+0xb98], RZ ;  /* 0x000b98ff01007387 */ /* 0x0001e40000100800 */
[----:B------:R-:W-:Y:S02]  /*1fc60*/  IMAD R27, R27, 0x110, RZ ;  /* 0x000001101b1b7824 */ /* 0x000fe400078e02ff */
[----:B------:R0:W-:Y:S03]  /*1fc70*/  STL [R1+0xb9c], RZ ;  /* 0x000b9cff01007387 */ /* 0x0001e60000100800 */
[----:B------:R-:W-:Y:S01]  /*1fc80*/  LOP3.LUT R27, R27, 0x10, R13, 0x78, !PT ;  /* 0x000000101b1b7812 */ /* 0x000fe200078e780d */
[----:B------:R0:W-:Y:S03]  /*1fc90*/  STL [R1+0xb80], RZ ;  /* 0x000b80ff01007387 */ /* 0x0001e60000100800 */
[----:B------:R-:W-:Y:S01]  /*1fca0*/  LOP3.LUT R27, R27, 0x800, R26, 0xf8, !PT ;  /* 0x000008001b1b7812 */ /* 0x000fe200078ef81a */
[----:B------:R0:W-:Y:S03]  /*1fcb0*/  STL [R1+0xb84], RZ ;  /* 0x000b84ff01007387 */ /* 0x0001e60000100800 */
[C---:B------:R-:W-:Y:S01]  /*1fcc0*/  LOP3.LUT R6, R27.reuse, 0x20, RZ, 0x3c, !PT ;  /* 0x000000201b067812 */ /* 0x040fe200078e3cff */
[----:B------:R0:W-:Y:S01]  /*1fcd0*/  STL [R1+0xb88], RZ ;  /* 0x000b88ff01007387 */ /* 0x0001e20000100800 */
[----:B------:R-:W-:-:S02]  /*1fce0*/  LOP3.LUT R4, R27, 0x60, RZ, 0x3c, !PT ;  /* 0x000000601b047812 */ /* 0x000fc400078e3cff */
[----:B------:R-:W-:Y:S01]  /*1fcf0*/  LOP3.LUT R5, R27, 0x40, RZ, 0x3c, !PT ;  /* 0x000000401b057812 */ /* 0x000fe200078e3cff */
        /* <DEDUP_REMOVED lines=41> */
[----:B------:R0:W-:Y:S04]  /*1ff90*/  STL [R1+0x204c], R6 ;  /* 0x00204c0601007387 */ /* 0x0001e80000100800 */
[----:B------:R0:W-:Y:S04]  /*1ffa0*/  STL [R1+0x2044], R4 ;  /* 0x0020440401007387 */ /* 0x0001e80000100800 */
[----:B------:R0:W-:Y:S02]  /*1ffb0*/  STL [R1+0x2048], R5 ;  /* 0x0020480501007387 */ /* 0x0001e40000100800 */
.L_x_1:
[----:B------:R1:W-:Y:S01]  /*1ffc0*/  STL [R1+0x4880], R25 ;  /* 0x0048801901007387 */ /* 0x0003e20000100800 */
[----:B0-----:R-:W0:Y:S03]  /*1ffd0*/  LDC R4, c[0x0][0x230] ;  /* 0x00008c00ff047b82 */ /* 0x001e260000000800 */
[----:B------:R-:W2:Y:S04]  /*1ffe0*/  LDL R7, [R1+0x1630] ;  /* 0x0016300001077983 */ /* 0x000ea80000100800 */
[----:B-----5:R-:W2:Y:S04]  /*1fff0*/  LDL R6, [R1+0x1634] ;  /* 0x0016340001067983 */ /* 0x020ea80000100800 */
[----:B-1----:R-:W0:Y:S04]  /*20000*/  LDL R25, [R1+0x162c] ;  /* 0x00162c0001197983 */ /* 0x002e280000100800 */
[----:B------:R-:W-:Y:S04]  /*20010*/  STL [R1+0x4864], R18 ;  /* 0x0048641201007387 */ /* 0x000fe80000100800 */
        /* <DEDUP_REMOVED lines=128> */
[----:B-----5:R-:W-:Y:S04]  /*20820*/  STL [R1+0x43b0], R29 ;  /* 0x0043b01d01007387 */ /* 0x020fe80000100800 */
        /* <DEDUP_REMOVED lines=68> */
[----:B------:R-:W-:Y:S01]  /*20c70*/  STL [R1+0x4568], R29 ;  /* 0x0045681d01007387 */ /* 0x000fe20000100800 */
[----:B0-----:R-:W-:-:S03]  /*20c80*/  IMAD R4, R25, -0x20, R4 ;  /* 0xffffffe019047824 */ /* 0x001fc600078e0204 */
[----:B------:R-:W-:Y:S04]  /*20c90*/  STL [R1+0x4570], R29 ;  /* 0x0045701d01007387 */ /* 0x000fe80000100800 */
[----:B------:R-:W-:Y:S04]  /*20ca0*/  STL [R1+0x4578], R29 ;  /* 0x0045781d01007387 */ /* 0x000fe80000100800 */
[----:B------:R-:W-:Y:S04]  /*20cb0*/  STL [R1+0x4580], R29 ;  /* 0x0045801d01007387 */ /* 0x000fe80000100800 */
[----:B------:R-:W-:Y:S04]  /*20cc0*/  STL [R1+0x4588], R29 ;  /* 0x0045881d01007387 */ /* 0x000fe80000100800 */
[----:B------:R-:W-:Y:S01]  /*20cd0*/  STL [R1+0x4590], R29 ;  /* 0x0045901d01007387 */ /* 0x000fe20000100800 */
[----:B------:R-:W-:-:S03]  /*20ce0*/  ISETP.GT.AND P0, PT, R4, RZ, PT ;  /* 0x000000ff0400720c */ /* 0x000fc60003f04270 */
[----:B------:R-:W-:Y:S04]  /*20cf0*/  STL [R1+0x4598], R29 ;  /* 0x0045981d01007387 */ /* 0x000fe80000100800 */
[----:B------:R-:W-:Y:S04]  /*20d00*/  STL [R1+0x45a0], R29 ;  /* 0x0045a01d01007387 */ /* 0x000fe80000100800 */
[----:B------:R-:W-:Y:S04]  /*20d10*/  STL [R1+0x45ac], R29 ;  /* 0x0045ac1d01007387 */ /* 0x000fe80000100800 */
[----:B------:R-:W-:Y:S04]  /*20d20*/  STL [R1+0x4664], R29 ;  /* 0x0046641d01007387 */ /* 0x000fe80000100800 */
[----:B------:R-:W-:Y:S04]  /*20d30*/  STL [R1+0x4668], R29 ;  /* 0x0046681d01007387 */ /* 0x000fe80000100800 */
[----:B------:R-:W-:Y:S04]  /*20d40*/  STL [R1+0x466c], R29 ;  /* 0x00466c1d01007387 */ /* 0x000fe80000100800 */
[----:B------:R-:W-:Y:S01]  /*20d50*/  STL [R1+0x4670], R29 ;  /* 0x0046701d01007387 */ /* 0x000fe20000100800 */
[----:B------:R-:W-:-:S03]  /*20d60*/  PRMT R24, RZ, 0x7610, R24 ;  /* 0x00007610ff187816 */ /* 0x000fc60000000018 */
[----:B------:R0:W-:Y:S04]  /*20d70*/  STL [R1+0x4674], R29 ;  /* 0x0046741d01007387 */ /* 0x0001e80000100800 */
[----:B------:R-:W-:Y:S04]  /*20d80*/  STL [R1+0x2058], R28 ;  /* 0x0020581c01007387 */ /* 0x000fe80000100800 */
[----:B------:R-:W-:Y:S04]  /*20d90*/  STL [R1+0x2054], R3 ;  /* 0x0020540301007387 */ /* 0x000fe80000100800 */
[----:B------:R-:W-:Y:S04]  /*20da0*/  STL [R1+0x2050], R2 ;  /* 0x0020500201007387 */ /* 0x000fe80000100800 */
[----:B------:R-:W3:Y:S04]  /*20db0*/  LDL.LU R25, [R1+0x4880] ;  /* 0x0048800001197983 */ /* 0x000ee80000300800 */
[----:B--2---:R-:W2:Y:S04]  /*20dc0*/  @P0 LDG.E.U16 R24, desc[UR58][R6.64] ;  /* 0x0000003a06180981 */ /* 0x004ea8000c1e1500 */
[----:B------:R-:W4:Y:S01]  /*20dd0*/  LDL.64 R6, [R1+0x1620] ;  /* 0x0016200001067983 */ /* 0x000f220000100a00 */
[----:B---3--:R-:W-:-:S06]  /*20de0*/  PRMT R25, RZ, 0x7610, R25 ;  /* 0x00007610ff197816 */ /* 0x008fcc0000000019 */
[----:B----4-:R1:W3:Y:S04]  /*20df0*/  @P0 LDG.E.U16 R25, desc[UR58][R6.64] ;  /* 0x0000003a06190981 */ /* 0x0102e8000c1e1500 */
[----:B------:R-:W1:Y:S04]  /*20e00*/  LDL R6, [R1+0x1824] ;  /* 0x0018240001067983 */ /* 0x000e680000100800 */
[----:B------:R-:W1:Y:S01]  /*20e10*/  LDL R7, [R1+0x1828] ;  /* 0x0018280001077983 */ /* 0x000e620000100800 */
[----:B------:R-:W-:Y:S02]  /*20e20*/  ISETP.GT.AND P1, PT, R4, 0x1, PT ;  /* 0x000000010400780c */ /* 0x000fe40003f24270 */
[----:B0-----:R-:W-:-:S11]  /*20e30*/  PRMT R29, RZ, 0x7610, R29 ;  /* 0x00007610ff1d7816 */ /* 0x001fd6000000001d */
[----:B-1----:R-:W-:-:S04]  /*20e40*/  @P1 LOP3.LUT R7, R7, R6, RZ, 0x3c, !PT ;  /* 0x0000000607071212 */ /* 0x002fc800078e3cff */
[----:B------:R-:W-:-:S04]  /*20e50*/  @P1 LOP3.LUT R6, R7, R6, RZ, 0x3c, !PT ;  /* 0x0000000607061212 */ /* 0x000fc800078e3cff */
[----:B------:R-:W-:-:S05]  /*20e60*/  @P1 LOP3.LUT R7, R7, R6, RZ, 0x3c, !PT ;  /* 0x0000000607071212 */ /* 0x000fca00078e3cff */
[----:B------:R0:W4:Y:S04]  /*20e70*/  @P1 LDG.E.U16 R29, desc[UR58][R6.64] ;  /* 0x0000003a061d1981 */ /* 0x000128000c1e1500 */
[----:B------:R-:W0:Y:S04]  /*20e80*/  LDL R6, [R1+0x181c] ;  /* 0x00181c0001067983 */ /* 0x000e280000100800 */
[----:B------:R-:W0:Y:S01]  /*20e90*/  LDL R7, [R1+0x1820] ;  /* 0x0018200001077983 */ /* 0x000e220000100800 */
[----:B------:R-:W-:Y:S02]  /*20ea0*/  PRMT R18, RZ, 0x7610, R18 ;  /* 0x00007610ff127816 */ /* 0x000fe40000000012 */
[----:B0-----:R-:W-:-:S04]  /*20eb0*/  @P1 LOP3.LUT R7, R7, R6, RZ, 0x3c, !PT ;  /* 0x0000000607071212 */ /* 0x001fc800078e3cff */
[----:B------:R-:W-:-:S04]  /*20ec0*/  @P1 LOP3.LUT R6, R7, R6, RZ, 0x3c, !PT ;  /* 0x0000000607061212 */ /* 0x000fc800078e3cff */
[----:B------:R-:W-:-:S05]  /*20ed0*/  @P1 LOP3.LUT R7, R7, R6, RZ, 0x3c, !PT ;  /* 0x0000000607071212 */ /* 0x000fca00078e3cff */
[----:B------:R-:W2:Y:S04]  /*20ee0*/  @P1 LDG.E.U16 R18, desc[UR58][R6.64] ;  /* 0x0000003a06121981 */ /* 0x000ea8000c1e1500 */
[----:B----4-:R-:W-:Y:S01]  /*20ef0*/  STL [R1+0x4678], R29 ;  /* 0x0046781d01007387 */ /* 0x010fe20000100800 */
[----:B------:R-:W-:-:S03]  /*20f00*/  ISETP.GT.AND P2, PT, R4, 0x2, PT ;  /* 0x000000020400780c */ /* 0x000fc60003f44270 */
[----:B--2---:R0:W-:Y:S04]  /*20f10*/  STL [R1+0x4], R18 ;  /* 0x0000041201007387 */ /* 0x0041e80000100800 */
[----:B0-----:R-:W2:Y:S04]  /*20f20*/  LDL.LU R18, [R1+0x487c] ;  /* 0x00487c0001127983 */ /* 0x001ea80000300800 */
[----:B------:R-:W4:Y:S04]  /*20f30*/  LDL R6, [R1+0x1814] ;  /* 0x0018140001067983 */ /* 0x000f280000100800 */
[----:B------:R-:W4:Y:S01]  /*20f40*/  LDL R7, [R1+0x1818] ;  /* 0x0018180001077983 */ /* 0x000f220000100800 */
[----:B------:R-:W-:-:S02]  /*20f50*/  PRMT R19, RZ, 0x7610, R19 ;  /* 0x00007610ff137816 */ /* 0x000fc40000000013 */
[----:B----4-:R-:W-:-:S04]  /*20f60*/  @P2 LOP3.LUT R7, R7, R6, RZ, 0x3c, !PT ;  /* 0x0000000607072212 */ /* 0x010fc800078e3cff */
[----:B------:R-:W-:-:S04]  /*20f70*/  @P2 LOP3.LUT R6, R7, R6, RZ, 0x3c, !PT ;  /* 0x0000000607062212 */ /* 0x000fc800078e3cff */
[----:B------:R-:W-:-:S05]  /*20f80*/  @P2 LOP3.LUT R7, R7, R6, RZ, 0x3c, !PT ;  /* 0x0000000607072212 */ /* 0x000fca00078e3cff */
[----:B------:R-:W4:Y:S04]  /*20f90*/  @P2 LDG.E.U16 R19, desc[UR58][R6.64] ;  /* 0x0000003a06132981 */ /* 0x000f28000c1e1500 */
[----:B----4-:R0:W-:Y:S04]  /*20fa0*/  STL [R1+0x8], R19 ;  /* 0x0000081301007387 */ /* 0x0101e80000100800 */
[----:B0-----:R-:W4:Y:S04]  /*20fb0*/  LDL.LU R19, [R1+0x4878] ;  /* 0x0048780001137983 */ /* 0x001f280000300800 */
[----:B------:R-:W3:Y:S04]  /*20fc0*/  LDL R6, [R1+0x180c] ;  /* 0x00180c0001067983 */ /* 0x000ee80000100800 */
[----:B------:R-:W3:Y:S01]  /*20fd0*/  LDL R7, [R1+0x1810] ;  /* 0x0018100001077983 */ /* 0x000ee20000100800 */
[----:B--2---:R-:W-:-:S02]  /*20fe0*/  PRMT R18, RZ, 0x7610, R18 ;  /* 0x00007610ff127816 */ /* 0x004fc40000000012 */
[----:B---3--:R-:W-:-:S04]  /*20ff0*/  @P2 LOP3.LUT R7, R7, R6, RZ, 0x3c, !PT ;  /* 0x0000000607072212 */ /* 0x008fc800078e3cff */
[----:B------:R-:W-:-:S04]  /*21000*/  @P2 LOP3.LUT R6, R7, R6, RZ, 0x3c, !PT ;  /* 0x0000000607062212 */ /* 0x000fc800078e3cff */
[----:B------:R-:W-:-:S05]  /*21010*/  @P2 LOP3.LUT R7, R7, R6, RZ, 0x3c, !PT ;  /* 0x0000000607072212 */ /* 0x000fca00078e3cff */
[----:B------:R-:W2:Y:S01]  /*21020*/  @P2 LDG.E.U16 R18, desc[UR58][R6.64] ;  /* 0x0000003a06122981 */ /* 0x000ea2000c1e1500 */
[----:B------:R-:W-:-:S03]  /*21030*/  ISETP.GT.AND P0, PT, R4, 0x3, PT ;  /* 0x000000030400780c */ /* 0x000fc60003f04270 */
[----:B--2---:R0:W-:Y:S04]  /*21040*/  STL [R1+0xc], R18 ;  /* 0x00000c1201007387 */ /* 0x0041e80000100800 */
[----:B0-----:R-:W2:Y:S04]  /*21050*/  LDL.LU R18, [R1+0x4874] ;  /* 0x0048740001127983 */ /* 0x001ea80000300800 */
[----:B------:R-:W3:Y:S04]  /*21060*/  LDL R6, [R1+0x1804] ;  /* 0x0018040001067983 */ /* 0x000ee80000100800 */
[----:B------:R-:W3:Y:S01]  /*21070*/  LDL R7, [R1+0x1808] ;  /* 0x0018080001077983 */ /* 0x000ee20000100800 */
[----:B----4-:R-:W-:-:S02]  /*21080*/  PRMT R19, RZ, 0x7610, R19 ;  /* 0x00007610ff137816 */ /* 0x010fc40000000013 */
[----:B---3--:R-:W-:-:S04]  /*21090*/  @P0 LOP3.LUT R7, R7, R6, RZ, 0x3c, !PT ;  /* 0x0000000607070212 */ /* 0x008fc800078e3cff */
[----:B------:R-:W-:-:S04]  /*210a0*/  @P0 LOP3.LUT R6, R7, R6, RZ, 0x3c, !PT ;  /* 0x0000000607060212 */ /* 0x000fc800078e3cff */
[----:B------:R-:W-:-:S05]  /*210b0*/  @P0 LOP3.LUT R7, R7, R6, RZ, 0x3c, !PT ;  /* 0x0000000607070212 */ /* 0x000fca00078e3cff */
[----:B------:R-:W3:Y:S04]  /*210c0*/  @P0 LDG.E.U16 R19, desc[UR58][R6.64] ;  /* 0x0000003a06130981 */ /* 0x000ee8000c1e1500 */
[----:B---3--:R0:W-:Y:S04]  /*210d0*/  STL [R1+0x1224], R19 ;  /* 0x0012241301007387 */ /* 0x0081e80000100800 */
[----:B0-----:R-:W3:Y:S04]  /*210e0*/  LDL.LU R19, [R1+0x4870] ;  /* 0x0048700001137983 */ /* 0x001ee80000300800 */
[----:B------:R-:W4:Y:S04]  /*210f0*/  LDL R6, [R1+0x17fc] ;  /* 0x0017fc0001067983 */ /* 0x000f280000100800 */
[----:B------:R-:W4:Y:S01]  /*21100*/  LDL R7, [R1+0x1800] ;  /* 0x0018000001077983 */ /* 0x000f220000100800 */
[----:B--2---:R-:W-:-:S02]  /*21110*/  PRMT R18, RZ, 0x7610, R18 ;  /* 0x00007610ff127816 */ /* 0x004fc40000000012 */
[----:B----4-:R-:W-:-:S04]  /*21120*/  @P0 LOP3.LUT R7, R7, R6, RZ, 0x3c, !PT ;  /* 0x0000000607070212 */ /* 0x010fc800078e3cff */
[----:B------:R-:W-:-:S04]  /*21130*/  @P0 LOP3.LUT R6, R7, R6, RZ, 0x3c, !PT ;  /* 0x0000000607060212 */ /* 0x000fc800078e3cff */
[----:B------:R-:W-:-:S05]  /*21140*/  @P0 LOP3.LUT R7, R7, R6, RZ, 0x3c, !PT ;  /* 0x0000000607070212 */ /* 0x000fca00078e3cff */
[----:B------:R-:W2:Y:S01]  /*21150*/  @P0 LDG.E.U16 R18, desc[UR58][R6.64] ;  /* 0x0000003a06120981 */ /* 0x000ea2000c1e1500 */
        /* <DEDUP_REMOVED lines=9> */
[----:B------:R0:W4:Y:S04]  /*211f0*/  @P1 LDG.E.U16 R3, desc[UR58][R6.64] ;  /* 0x0000003a06031981 */ /* 0x000128000c1e1500 */
[----:B------:R-:W0:Y:S04]  /*21200*/  LDL R6, [R1+0x17ec] ;  /* 0x0017ec0001067983 */ /* 0x000e280000100800 */
[----:B------:R-:W0:Y:S01]  /*21210*/  LDL R7, [R1+0x17f0] ;  /* 0x0017f00001077983 */ /* 0x000e220000100800 */
[----:B---3--:R-:W-:Y:S02]  /*21220*/  PRMT R19, RZ, 0x7610, R19 ;  /* 0x00007610ff137816 */ /* 0x008fe40000000013 */
[----:B0-----:R-:W-:-:S04]  /*21230*/  @P1 LOP3.LUT R7, R7, R6, RZ, 0x3c, !PT ;  /* 0x0000000607071212 */ /* 0x001fc800078e3cff */
[----:B------:R-:W-:-:S04]  /*21240*/  @P1 LOP3.LUT R6, R7, R6, RZ, 0x3c, !PT ;  /* 0x0000000607061212 */ /* 0x000fc800078e3cff */
[----:B------:R-:W-:-:S05]  /*21250*/  @P1 LOP3.LUT R7, R7, R6, RZ, 0x3c, !PT ;  /* 0x0000000607071212 */ /* 0x000fca00078e3cff */
[----:B------:R-:W3:Y:S04]  /*21260*/  @P1 LDG.E.U16 R19, desc[UR58][R6.64] ;  /* 0x0000003a06131981 */ /* 0x000ee8000c1e1500 */
[----:B----4-:R-:W-:Y:S01]  /*21270*/  STL [R1+0x4648], R3 ;  /* 0x0046480301007387 */ /* 0x010fe20000100800 */
[----:B------:R-:W-:-:S03]  /*21280*/  ISETP.GT.AND P2, PT, R4, 0x5, PT ;  /* 0x000000050400780c */ /* 0x000fc60003f44270 */
        /* <DEDUP_REMOVED lines=8> */
[----:B------:R-:W2:Y:S04]  /*21310*/  @P2 LDG.E.U16 R18, desc[UR58][R6.64] ;  /* 0x0000003a06122981 */ /* 0x000ea8000c1e1500 */
[----:B--2---:R0:W-:Y:S04]  /*21320*/  STL [R1+0x124c], R18 ;  /* 0x00124c1201007387 */ /* 0x0041e80000100800 */
[----:B0-----:R-:W2:Y:S04]  /*21330*/  LDL.LU R18, [R1+0x4864] ;  /* 0x0048640001127983 */ /* 0x001ea80000300800 */
[----:B------:R-:W4:Y:S04]  /*21340*/  LDL R6, [R1+0x17dc] ;  /* 0x0017dc0001067983 */ /* 0x000f280000100800 */
[----:B------:R-:W4:Y:S01]  /*21350*/  LDL R7, [R1+0x17e0] ;  /* 0x0017e00001077983 */ /* 0x000f220000100800 */
[----:B---3--:R-:W-:-:S02]  /*21360*/  PRMT R19, RZ, 0x7610, R19 ;  /* 0x00007610ff137816 */ /* 0x008fc40000000013 */
[----:B----4-:R-:W-:-:S04]  /*21370*/  @P2 LOP3.LUT R7, R7, R6, RZ, 0x3c, !PT ;  /* 0x0000000607072212 */ /* 0x010fc800078e3cff */
[----:B------:R-:W-:-:S04]  /*21380*/  @P2 LOP3.LUT R6, R7, R6, RZ, 0x3c, !PT ;  /* 0x0000000607062212 */ /* 0x000fc800078e3cff */
[----:B------:R-:W-:-:S05]  /*21390*/  @P2 LOP3.LUT R7, R7, R6, RZ, 0x3c, !PT ;  /* 0x0000000607072212 */ /* 0x000fca00078e3cff */
[----:B------:R-:W3:Y:S01]  /*213a0*/  @P2 LDG.E.U16 R19, desc[UR58][R6.64] ;  /* 0x0000003a06132981 */ /* 0x000ee2000c1e1500 */
[----:B------:R-:W-:-:S03]  /*213b0*/  ISETP.GT.AND P0, PT, R4, 0x6, PT ;  /* 0x000000060400780c */ /* 0x000fc60003f04270 */
[----:B---3--:R0:W-:Y:S04]  /*213c0*/  STL [R1+0x1250], R19 ;  /* 0x0012501301007387 */ /* 0x0081e80000100800 */
[----:B0-----:R-:W3:Y:S04]  /*213d0*/  LDL.LU R19, [R1+0x4860] ;  /* 0x0048600001137983 */ /* 0x001ee80000300800 */
        /* <DEDUP_REMOVED lines=9> */
[----:B------:R-:W2:Y:S04]  /*21470*/  LDL R6, [R1+0x17cc] ;  /* 0x0017cc0001067983 */ /* 0x000ea80000100800 */
[----:B------:R-:W2:Y:S01]  /*21480*/  LDL R7, [R1+0x17d0] ;  /* 0x0017d00001077983 */ /* 0x000ea20000100800 */
[----:B------:R-:W-:-:S02]  /*21490*/  PRMT R23, RZ, 0x7610, R23 ;  /* 0x00007610ff177816 */ /* 0x000fc40000000017 */
[----:B--2---:R-:W-:-:S04]  /*214a0*/  @P0 LOP3.LUT R7, R7, R6, RZ, 0x3c, !PT ;  /* 0x0000000607070212 */ /* 0x004fc800078e3cff */
        /* <DEDUP_REMOVED lines=8> */
[----:B------:R-:W-:-:S02]  /*21530*/  PRMT R26, RZ, 0x7610, R26 ;  /* 0x00007610ff1a7816 */ /* 0x000fc4000000001a */
        /* <DEDUP_REMOVED lines=12> */
[----:B------:R-:W4:Y:S01]  /*21600*/  @P1 LDG.E.U16 R27, desc[UR58][R6.64] ;  /* 0x0000003a061b1981 */ /* 0x000f22000c1e1500 */
[----:B------:R-:W-:-:S03]  /*21610*/  ISETP.GT.AND P2, PT, R4, 0x8, PT ;  /* 0x000000080400780c */ /* 0x000fc60003f44270 */
        /* <DEDUP_REMOVED lines=8> */
[----:B------:R0:W2:Y:S04]  /*216a0*/  @P2 LDG.E.U16 R18, desc[UR58][R6.64] ;  /* 0x0000003a06122981 */ /* 0x0000a8000c1e1500 */
[----:B------:R-:W0:Y:S04]  /*216b0*/  LDL R6, [R1+0x17ac] ;  /* 0x0017ac0001067983 */ /* 0x000e280000100800 */
[----:B------:R-:W0:Y:S01]  /*216c0*/  LDL R7, [R1+0x17b0] ;  /* 0x0017b00001077983 */ /* 0x000e220000100800 */
[----:B------:R-:W-:Y:S02]  /*216d0*/  PRMT R19, RZ, 0x7610, R19 ;  /* 0x00007610ff137816 */ /* 0x000fe40000000013 */
[----:B0-----:R-:W-:-:S04]  /*216e0*/  @P2 LOP3.LUT R7, R7, R6, RZ, 0x3c, !PT ;  /* 0x0000000607072212 */ /* 0x001fc800078e3cff */
[----:B------:R-:W-:-:S04]  /*216f0*/  @P2 LOP3.LUT R6, R7, R6, RZ, 0x3c, !PT ;  /* 0x0000000607062212 */ /* 0x000fc800078e3cff */
[----:B------:R-:W-:-:S05]  /*21700*/  @P2 LOP3.LUT R7, R7, R6, RZ, 0x3c, !PT ;  /* 0x0000000607072212 */ /* 0x000fca00078e3cff */
[----:B------:R0:W2:Y:S04]  /*21710*/  @P2 LDG.E.U16 R19, desc[UR58][R6.64] ;  /* 0x0000003a06132981 */ /* 0x0000a8000c1e1500 */
[----:B------:R-:W0:Y:S04]  /*21720*/  LDL R6, [R1+0x17a4] ;  /* 0x0017a40001067983 */ /* 0x000e280000100800 */
[----:B------:R-:W0:Y:S01]  /*21730*/  LDL R7, [R1+0x17a8] ;  /* 0x0017a80001077983 */ /* 0x000e220000100800 */
[----:B------:R-:W-:Y:S02]  /*21740*/  ISETP.GT.AND P0, PT, R4, 0x9, PT ;  /* 0x000000090400780c */ /* 0x000fe40003f04270 */
[----:B------:R-:W-:-:S11]  /*21750*/  PRMT R22, RZ, 0x7610, R22 ;  /* 0x00007610ff167816 */ /* 0x000fd60000000016 */
[----:B0-----:R-:W-:-:S04]  /*21760*/  @P0 LOP3.LUT R7, R7, R6, RZ, 0x3c, !PT ;  /* 0x0000000607070212 */ /* 0x001fc800078e3cff */
        /* <DEDUP_REMOVED lines=13> */
[----:B---3--:R-:W-:-:S11]  /*21840*/  PRMT R26, RZ, 0x7610, R26 ;  /* 0x00007610ff1a7816 */ /* 0x008fd6000000001a */
[----:B0-----:R-:W-:-:S04]  /*21850*/  @P1 LOP3.LUT R7, R7, R6, RZ, 0x3c, !PT ;  /* 0x0000000607071212 */ /* 0x001fc800078e3cff */
[----:B------:R-:W-:-:S04]  /*21860*/  @P1 LOP3.LUT R6, R7, R6, RZ, 0x3c, !PT ;  /* 0x0000000607061212 */ /* 0x000fc800078e3cff */
[----:B------:R-:W-:-:S05]  /*21870*/  @P1 LOP3.LUT R7, R7, R6, RZ, 0x3c, !PT ;  /* 0x0000000607071212 */ /* 0x000fca00078e3cff */
[----:B------:R-:W3:Y:S04]  /*21880*/  @P1 LDG.E.U16 R26, desc[UR58][R6.64] ;  /* 0x0000003a061a1981 */ /* 0x000ee8000c1e1500 */
[----:B------:R-:W2:Y:S04]  /*21890*/  LDL R6, [R1+0x178c] ;  /* 0x00178c0001067983 */ /* 0x000ea80000100800 */
[----:B------:R-:W2:Y:S01]  /*218a0*/  LDL R7, [R1+0x1790] ;  /* 0x0017900001077983 */ /* 0x000ea20000100800 */
[----:B----4-:R-:W-:-:S03]  /*218b0*/  PRMT R27, RZ, 0x7610, R27 ;  /* 0x00007610ff1b7816 */ /* 0x010fc6000000001b */
[----:B---3--:R-:W-:Y:S01]  /*218c0*/  STL [R1+0x4658], R26 ;  /* 0x0046581a01007387 */ /* 0x008fe20000100800 */
[----:B--2---:R-:W-:-:S04]  /*218d0*/  @P1 LOP3.LUT R7, R7, R6, RZ, 0x3c, !PT ;  /* 0x0000000607071212 */ /* 0x004fc800078e3cff */
[----:B------:R-:W-:-:S04]  /*218e0*/  @P1 LOP3.LUT R6, R7, R6, RZ, 0x3c, !PT ;  /* 0x0000000607061212 */ /* 0x000fc800078e3cff */
[----:B------:R-:W-:Y:S01]  /*218f0*/  @P1 LOP3.LUT R7, R7, R6, RZ, 0x3c, !PT ;  /* 0x0000000607071212 */ /* 0x000fe200078e3cff */
[----:B------:R-:W-:Y:S04]  /*21900*/  STL [R1+0x465c], R26 ;  /* 0x00465c1a01007387 */ /* 0x000fe80000100800 */
[----:B------:R0:W2:Y:S04]  /*21910*/  @P1 LDG.E.U16 R27, desc[UR58][R6.64] ;  /* 0x0000003a061b1981 */ /* 0x0000a8000c1e1500 */
[----:B------:R-:W0:Y:S04]  /*21920*/  LDL R6, [R1+0x1784] ;  /* 0x0017840001067983 */ /* 0x000e280000100800 */
[----:B------:R-:W0:Y:S01]  /*21930*/  LDL R7, [R1+0x1788] ;  /* 0x0017880001077983 */ /* 0x000e220000100800 */
[----:B------:R-:W-:-:S02]  /*21940*/  ISETP.GT.AND P2, PT, R4, 0xb, PT ;  /* 0x0000000b0400780c */ /* 0x000fc40003f44270 */
[----:B------:R-:W-:-:S11]  /*21950*/  PRMT R12, RZ, 0x7610, R12 ;  /* 0x00007610ff0c7816 */ /* 0x000fd6000000000c */
[----:B0-----:R-:W-:-:S04]  /*21960*/  @P2 LOP3.LUT R7, R7, R6, RZ, 0x3c, !PT ;  /* 0x0000000607072212 */ /* 0x001fc800078e3cff */
[----:B------:R-:W-:-:S04]  /*21970*/  @P2 LOP3.LUT R6, R7, R6, RZ, 0x3c, !PT ;  /* 0x0000000607062212 */ /* 0x000fc800078e3cff */
[----:B------:R-:W-:-:S05]  /*21980*/  @P2 LOP3.LUT R7, R7, R6, RZ, 0x3c, !PT ;  /* 0x0000000607072212 */ /* 0x000fca00078e3cff */
[----:B------:R-:W3:Y:S04]  /*21990*/  @P2 LDG.E.U16 R12, desc[UR58][R6.64] ;  /* 0x0000003a060c2981 */ /* 0x000ee8000c1e1500 */
[----:B--2---:R-:W-:Y:S04]  /*219a0*/  STL [R1+0x4654], R27 ;  /* 0x0046541b01007387 */ /* 0x004fe80000100800 */
[----:B------:R-:W-:Y:S04]  /*219b0*/  STL [R1+0x4660], R27 ;  /* 0x0046601b01007387 */ /* 0x000fe80000100800 */
[----:B---3--:R0:W-:Y:S04]  /*219c0*/  STL [R1+0x1fc], R12 ;  /* 0x0001fc0c01007387 */ /* 0x0081e80000100800 */
[----:B0-----:R-:W2:Y:S04]  /*219d0*/  LDL.LU R12, [R1+0x484c] ;  /* 0x00484c00010c7983 */ /* 0x001ea80000300800 */
[----:B------:R-:W3:Y:S04]  /*219e0*/  LDL R6, [R1+0x177c] ;  /* 0x00177c0001067983 */ /* 0x000ee80000100800 */
[----:B------:R-:W3:Y:S01]  /*219f0*/  LDL R7, [R1+0x1780] ;  /* 0x0017800001077983 */ /* 0x000ee20000100800 */
[----:B------:R-:W-:-:S02]  /*21a00*/  PRMT R13, RZ, 0x7610, R13 ;  /* 0x00007610ff0d7816 */ /* 0x000fc4000000000d */
[----:B---3--:R-:W-:-:S04]  /*21a10*/  @P2 LOP3.LUT R7, R7, R6, RZ, 0x3c, !PT ;  /* 0x0000000607072212 */ /* 0x008fc800078e3cff */
        /* <DEDUP_REMOVED lines=134> */
[----:B------:R-:W3:Y:S04]  /*22280*/  @P1 LDG.E.U16 R9, desc[UR58][R6.64] ;  /* 0x0000003a06091981 */ /* 0x000ee8000c1e1500 */
[----:B--2---:R-:W-:Y:S04]  /*22290*/  STL [R1+0x464c], R21 ;  /* 0x00464c1501007387 */ /* 0x004fe80000100800 */
        /* <DEDUP_REMOVED lines=14> */
[----:B---3--:R-:W-:-:S02]  /*22380*/  PRMT R8, RZ, 0x7610, R8 ;  /* 0x00007610ff087816 */ /* 0x008fc40000000008 */
[----:B----4-:R-:W-:-:S04]  /*22390*/  @P2 LOP3.LUT R7, R7, R6, RZ, 0x3c, !PT ;  /* 0x0000000607072212 */ /* 0x010fc800078e3cff */
[----:B------:R-:W-:-:S04]  /*223a0*/  @P2 LOP3.LUT R6, R7, R6, RZ, 0x3c, !PT ;  /* 0x0000000607062212 */ /* 0x000fc800078e3cff */
[----:B------:R-:W-:-:S05]  /*223b0*/  @P2 LOP3.LUT R7, R7, R6, RZ, 0x3c, !PT ;  /* 0x0000000607072212 */ /* 0x000fca00078e3cff */
[----:B------:R-:W3:Y:S04]  /*223c0*/  @P2 LDG.E.U16 R8, desc[UR58][R6.64] ;  /* 0x0000003a06082981 */ /* 0x000ee8000c1e1500 */
        /* <DEDUP_REMOVED lines=50> */
[----:B------:R-:W2:Y:S04]  /*226f0*/  LDL R6, [R1+0x16c4] ;  /* 0x0016c40001067983 */ /* 0x000ea80000100800 */
[----:B------:R-:W2:Y:S01]  /*22700*/  LDL R7, [R1+0x16c8] ;  /* 0x0016c80001077983 */ /* 0x000ea20000100800 */
[----:B------:R-:W-:-:S02]  /*22710*/  PRMT R14, RZ, 0x7610, R14 ;  /* 0x00007610ff0e7816 */ /* 0x000fc4000000000e */
[----:B--2---:R-:W-:-:S04]  /*22720*/  @P0 LOP3.LUT R7, R7, R6, RZ, 0x3c, !PT ;  /* 0x0000000607070212 */ /* 0x004fc800078e3cff */
[----:B------:R-:W-:-:S04]  /*22730*/  @P0 LOP3.LUT R6, R7, R6, RZ, 0x3c, !PT ;  /* 0x0000000607060212 */ /* 0x000fc800078e3cff */
[----:B------:R-:W-:-:S05]  /*22740*/  @P0 LOP3.LUT R7, R7, R6, RZ, 0x3c, !PT ;  /* 0x0000000607070212 */ /* 0x000fca00078e3cff */
[----:B------:R-:W2:Y:S04]  /*22750*/  @P0 LDG.E.U16 R14, desc[UR58][R6.64] ;  /* 0x0000003a060e0981 */ /* 0x000ea8000c1e1500 */
        /* <DEDUP_REMOVED lines=18> */
[----:B------:R0:W3:Y:S04]  /*22880*/  @P1 LDG.E.U16 R8, desc[UR58][R6.64] ;  /* 0x0000003a06081981 */ /* 0x0000e8000c1e1500 */
[----:B------:R-:W0:Y:S04]  /*22890*/  LDL R6, [R1+0x16ac] ;  /* 0x0016ac0001067983 */ /* 0x000e280000100800 */
[----:B------:R-:W0:Y:S01]  /*228a0*/  LDL R7, [R1+0x16b0] ;  /* 0x0016b00001077983 */ /* 0x000e220000100800 */
[----:B------:R-:W-:Y:S02]  /*228b0*/  PRMT R9, RZ, 0x7610, R9 ;  /* 0x00007610ff097816 */ /* 0x000fe40000000009 */
[----:B0-----:R-:W-:-:S04]  /*228c0*/  @P1 LOP3.LUT R7, R7, R6, RZ, 0x3c, !PT ;  /* 0x0000000607071212 */ /* 0x001fc800078e3cff */
[----:B------:R-:W-:-:S04]  /*228d0*/  @P1 LOP3.LUT R6, R7, R6, RZ, 0x3c, !PT ;  /* 0x0000000607061212 */ /* 0x000fc800078e3cff */
[----:B------:R-:W-:-:S05]  /*228e0*/  @P1 LOP3.LUT R7, R7, R6, RZ, 0x3c, !PT ;  /* 0x0000000607071212 */ /* 0x000fca00078e3cff */
[----:B------:R0:W3:Y:S04]  /*228f0*/  @P1 LDG.E.U16 R9, desc[UR58][R6.64] ;  /* 0x0000003a06091981 */ /* 0x0000e8000c1e1500 */
[----:B------:R-:W0:Y:S04]  /*22900*/  LDL R6, [R1+0x16a4] ;  /* 0x0016a40001067983 */ /* 0x000e280000100800 */
[----:B------:R-:W0:Y:S01]  /*22910*/  LDL R7, [R1+0x16a8] ;  /* 0x0016a80001077983 */ /* 0x000e220000100800 */
[----:B------:R-:W-:Y:S02]  /*22920*/  ISETP.GT.AND P0, PT, R4, 0x19, PT ;  /* 0x000000190400780c */ /* 0x000fe40003f04270 */
[----:B------:R-:W-:-:S11]  /*22930*/  PRMT R10, RZ, 0x7610, R10 ;  /* 0x00007610ff0a7816 */ /* 0x000fd6000000000a */
[----:B0-----:R-:W-:-:S04]  /*22940*/  @P0 LOP3.LUT R7, R7, R6, RZ, 0x3c, !PT ;  /* 0x0000000607070212 */ /* 0x001fc800078e3cff */
        /* <DEDUP_REMOVED lines=13> */
[----:B--2---:R-:W-:-:S11]  /*22a20*/  PRMT R14, RZ, 0x7610, R14 ;  /* 0x00007610ff0e7816 */ /* 0x004fd6000000000e */
[----:B0-----:R-:W-:-:S04]  /*22a30*/  @P1 LOP3.LUT R7, R7, R6, RZ, 0x3c, !PT ;  /* 0x0000000607071212 */ /* 0x001fc800078e3cff */
[----:B------:R-:W-:-:S04]  /*22a40*/  @P1 LOP3.LUT R6, R7, R6, RZ, 0x3c, !PT ;  /* 0x0000000607061212 */ /* 0x000fc800078e3cff */
[----:B------:R-:W-:-:S05]  /*22a50*/  @P1 LOP3.LUT R7, R7, R6, RZ, 0x3c, !PT ;  /* 0x0000000607071212 */ /* 0x000fca00078e3cff */
[----:B------:R0:W2:Y:S04]  /*22a60*/  @P1 LDG.E.U16 R14, desc[UR58][R6.64] ;  /* 0x0000003a060e1981 */ /* 0x0000a8000c1e1500 */
[----:B------:R-:W0:Y:S04]  /*22a70*/  LDL R6, [R1+0x168c] ;  /* 0x00168c0001067983 */ /* 0x000e280000100800 */
[----:B------:R-:W0:Y:S01]  /*22a80*/  LDL R7, [R1+0x1690] ;  /* 0x0016900001077983 */ /* 0x000e220000100800 */
[----:B----4-:R-:W-:Y:S02]  /*22a90*/  PRMT R15, RZ, 0x7610, R15 ;  /* 0x00007610ff0f7816 */ /* 0x010fe4000000000f */
[----:B0-----:R-:W-:-:S04]  /*22aa0*/  @P1 LOP3.LUT R7, R7, R6, RZ, 0x3c, !PT ;  /* 0x0000000607071212 */ /* 0x001fc800078e3cff */
[----:B------:R-:W-:-:S04]  /*22ab0*/  @P1 LOP3.LUT R6, R7, R6, RZ, 0x3c, !PT ;  /* 0x0000000607061212 */ /* 0x000fc800078e3cff */
[----:B------:R-:W-:-:S05]  /*22ac0*/  @P1 LOP3.LUT R7, R7, R6, RZ, 0x3c, !PT ;  /* 0x0000000607071212 */ /* 0x000fca00078e3cff */
[----:B------:R0:W4:Y:S04]  /*22ad0*/  @P1 LDG.E.U16 R15, desc[UR58][R6.64] ;  /* 0x0000003a060f1981 */ /* 0x000128000c1e1500 */
        /* <DEDUP_REMOVED lines=41> */
[----:B------:R-:W4:Y:S04]  /*22d70*/  @P0 LDG.E.U16 R0, desc[UR58][R6.64] ;  /* 0x0000003a06000981 */ /* 0x000f28000c1e1500 */
[----:B---3--:R0:W-:Y:S04]  /*22d80*/  STL [R1+0x1d0], R5 ;  /* 0x0001d00501007387 */ /* 0x0081e80000100800 */
[----:B0-----:R-:W3:Y:S04]  /*22d90*/  LDL R5, [R1+0x1648] ;  /* 0x0016480001057983 */ /* 0x001ee80000100800 */
[----:B----4-:R0:W-:Y:S04]  /*22da0*/  STL [R1+0x1f0], R0 ;  /* 0x0001f00001007387 */ /* 0x0101e80000100800 */
[----:B0-----:R-:W4:Y:S04]  /*22db0*/  LDL.LU R0, [R1+0x47f4] ;  /* 0x0047f40001007983 */ /* 0x001f280000300800 */
[----:B------:R-:W2:Y:S04]  /*22dc0*/  LDL R6, [R1+0x165c] ;  /* 0x00165c0001067983 */ /* 0x000ea80000100800 */
[----:B------:R-:W2:Y:S01]  /*22dd0*/  LDL R7, [R1+0x1660] ;  /* 0x0016600001077983 */ /* 0x000ea20000100800 */
[----:B----4-:R-:W-:-:S02]  /*22de0*/  PRMT R0, RZ, 0x7610, R0 ;  /* 0x00007610ff007816 */ /* 0x010fc40000000000 */
[----:B--2---:R-:W-:-:S04]  /*22df0*/  @P0 LOP3.LUT R7, R7, R6, RZ, 0x3c, !PT ;  /* 0x0000000607070212 */ /* 0x004fc800078e3cff */
        /* <DEDUP_REMOVED lines=14> */
[----:B------:R-:W4:Y:S04]  /*22ee0*/  LDL R6, [R1+0x164c] ;  /* 0x00164c0001067983 */ /* 0x000f280000100800 */
[----:B------:R-:W4:Y:S01]  /*22ef0*/  LDL R7, [R1+0x1650] ;  /* 0x0016500001077983 */ /* 0x000f220000100800 */
[----:B--2---:R-:W-:Y:S01]  /*22f00*/  PRMT R0, RZ, 0x7610, R0 ;  /* 0x00007610ff007816 */ /* 0x004fe20000000000 */
[----:B0-----:R-:W0:Y:S01]  /*22f10*/  S2R R28, SR_TID.X ;  /* 0x00000000001c7919 */ /* 0x001e220000002100 */
[----:B----4-:R-:W-:-:S04]  /*22f20*/  @P1 LOP3.LUT R7, R7, R6, RZ, 0x3c, !PT ;  /* 0x0000000607071212 */ /* 0x010fc800078e3cff */
[----:B------:R-:W-:-:S04]  /*22f30*/  @P1 LOP3.LUT R6, R7, R6, RZ, 0x3c, !PT ;  /* 0x0000000607061212 */ /* 0x000fc800078e3cff */
[----:B------:R-:W-:-:S05]  /*22f40*/  @P1 LOP3.LUT R7, R7, R6, RZ, 0x3c, !PT ;  /* 0x0000000607071212 */ /* 0x000fca00078e3cff */
[----:B------:R-:W2:Y:S01]  /*22f50*/  @P1 LDG.E.U16 R0, desc[UR58][R6.64] ;  /* 0x0000003a06001981 */ /* 0x000ea2000c1e1500 */
[----:B0-----:R-:W-:Y:S02]  /*22f60*/  LOP3.LUT R28, R28, 0x1f, RZ, 0xc0, !PT ;  /* 0x0000001f1c1c7812 */ /* 0x001fe400078ec0ff */
[----:B------:R-:W-:Y:S02]  /*22f70*/  ISETP.GT.AND P0, PT, R4, 0x1f, PT ;  /* 0x0000001f0400780c */ /* 0x000fe40003f04270 */
[----:B------:R-:W-:Y:S01]  /*22f80*/  ISETP.GE.AND P1, PT, R28, R4, PT ;  /* 0x000000041c00720c */ /* 0x000fe20003f26270 */
[----:B--2---:R0:W-:Y:S04]  /*22f90*/  STL [R1+0x1dc], R0 ;  /* 0x0001dc0001007387 */ /* 0x0041e80000100800 */
[----:B0-----:R-:W2:Y:S04]  /*22fa0*/  LDL.LU R0, [R1+0x47ec] ;  /* 0x0047ec0001007983 */ /* 0x001ea80000300800 */
[----:B------:R-:W3:Y:S04]  /*22fb0*/  LDL R4, [R1+0x1644] ;  /* 0x0016440001047983 */ /* 0x000ee80000100800 */
[----:B------:R-:W4:Y:S01]  /*22fc0*/  LDL.LU R28, [R1+0x1ff0] ;  /* 0x001ff000011c7983 */ /* 0x000f220000300800 */
[----:B---3--:R-:W-:-:S04]  /*22fd0*/  @P0 LOP3.LUT R5, R5, R4, RZ, 0x3c, !PT ;  /* 0x0000000405050212 */ /* 0x008fc800078e3cff */
[C---:B------:R-:W-:Y:S02]  /*22fe0*/  @P0 LOP3.LUT R4, R5.reuse, R4, RZ, 0x3c, !PT ;  /* 0x0000000405040212 */ /* 0x040fe400078e3cff */
[----:B--2---:R-:W-:Y:S02]  /*22ff0*/  PRMT R0, RZ, 0x7610, R0 ;  /* 0x00007610ff007816 */ /* 0x004fe40000000000 */
[----:B------:R-:W-:-:S05]  /*23000*/  @P0 LOP3.LUT R5, R5, R4, RZ, 0x3c, !PT ;  /* 0x0000000405050212 */ /* 0x000fca00078e3cff */
[----:B------:R-:W2:Y:S04]  /*23010*/  @P0 LDG.E.U16 R0, desc[UR58][R4.64] ;  /* 0x0000003a04000981 */ /* 0x000ea8000c1e1500 */
[----:B--2---:R0:W-:Y:S04]  /*23020*/  STL [R1+0x1d8], R0 ;  /* 0x0001d80001007387 */ /* 0x0041e80000100800 */
[----:B0-----:R-:W2:Y:S04]  /*23030*/  LDL.LU R0, [R1+0x47e8] ;  /* 0x0047e80001007983 */ /* 0x001ea80000300800 */
[----:B------:R-:W3:Y:S04]  /*23040*/  LDL R4, [R1+0x163c] ;  /* 0x00163c0001047983 */ /* 0x000ee80000100800 */
[----:B------:R-:W3:Y:S01]  /*23050*/  LDL R5, [R1+0x1640] ;  /* 0x0016400001057983 */ /* 0x000ee20000100800 */
[----:B--2---:R-:W-:-:S02]  /*23060*/  PRMT R0, RZ, 0x7610, R0 ;  /* 0x00007610ff007816 */ /* 0x004fc40000000000 */
[----:B---3--:R-:W-:-:S04]  /*23070*/  @P0 LOP3.LUT R5, R5, R4, RZ, 0x3c, !PT ;  /* 0x0000000405050212 */ /* 0x008fc800078e3cff */
[----:B------:R-:W-:-:S04]  /*23080*/  @P0 LOP3.LUT R4, R5, R4, RZ, 0x3c, !PT ;  /* 0x0000000405040212 */ /* 0x000fc800078e3cff */
[----:B------:R-:W-:-:S05]  /*23090*/  @P0 LOP3.LUT R5, R5, R4, RZ, 0x3c, !PT ;  /* 0x0000000405050212 */ /* 0x000fca00078e3cff */
[----:B------:R-:W2:Y:S01]  /*230a0*/  @P0 LDG.E.U16 R0, desc[UR58][R4.64] ;  /* 0x0000003a04000981 */ /* 0x000ea2000c1e1500 */
[----:B------:R-:W-:Y:S06]  /*230b0*/  BAR.SYNC.DEFER_BLOCKING 0x0 ;  /* 0x0000000000007b1d */ /* 0x000fec0000010000 */
[----:B--2---:R0:W-:Y:S04]  /*230c0*/  STL [R1+0x1d4], R0 ;  /* 0x0001d40001007387 */ /* 0x0041e80000100800 */
[----:B0-----:R-:W2:Y:S04]  /*230d0*/  LDL.LU R0, [R1+0x47e4] ;  /* 0x0047e40001007983 */ /* 0x001ea80000300800 */
[----:B------:R-:W3:Y:S04]  /*230e0*/  LDL R4, [R1+0x1f38] ;  /* 0x001f380001047983 */ /* 0x000ee80000100800 */
[----:B------:R-:W3:Y:S01]  /*230f0*/  LDL R5, [R1+0x1f3c] ;  /* 0x001f3c0001057983 */ /* 0x000ee20000100800 */
[----:B--2---:R-:W-:-:S02]  /*23100*/  PRMT R0, RZ, 0x7610, R0 ;  /* 0x00007610ff007816 */ /* 0x004fc40000000000 */
[----:B---3--:R-:W-:-:S04]  /*23110*/  @!P1 LOP3.LUT R5, R5, R4, RZ, 0x3c, !PT ;  /* 0x0000000405059212 */ /* 0x008fc800078e3cff */
[----:B------:R-:W-:-:S04]  /*23120*/  @!P1 LOP3.LUT R4, R5, R4, RZ, 0x3c, !PT ;  /* 0x0000000405049212 */ /* 0x000fc800078e3cff */
[----:B------:R-:W-:-:S05]  /*23130*/  @!P1 LOP3.LUT R5, R5, R4, RZ, 0x3c, !PT ;  /* 0x0000000405059212 */ /* 0x000fca00078e3cff */
[----:B------:R-:W2:Y:S04]  /*23140*/  @!P1 LDG.E.U16 R0, desc[UR58][R4.64] ;  /* 0x0000003a04009981 */ /* 0x000ea8000c1e1500 */
        /* <DEDUP_REMOVED lines=560> */
[----:B------:R-:W3:Y:S01]  /*25450*/  LDL R5, [R1+0x201c] ;  /* 0x00201c0001057983 */ /* 0x000ee20000100800 */
[----:B--2---:R-:W-:Y:S01]  /*25460*/  PRMT R0, RZ, 0x7610, R0 ;  /* 0x00007610ff007816 */ /* 0x004fe20000000000 */
[----:B---3--:R-:W-:-:S02]  /*25470*/  @!P1 IMAD.MOV.U32 R4, RZ, RZ, R5 ;  /* 0x000000ffff049224 */ /* 0x008fc400078e0005 */
[----:B----4-:R-:W-:-:S05]  /*25480*/  @!P1 IMAD.MOV.U32 R5, RZ, RZ, R28 ;  /* 0x000000ffff059224 */ /* 0x010fca00078e001c */
[----:B------:R-:W2:Y:S04]  /*25490*/  @!P1 LDG.E.U16 R0, desc[UR58][R4.64] ;  /* 0x0000003a04009981 */ /* 0x000ea8000c1e1500 */
[----:B------:R-:W-:Y:S04]  /*254a0*/  STL [R1+0x2064], R28 ;  /* 0x0020641c01007387 */ /* 0x000fe80000100800 */
        /* <DEDUP_REMOVED lines=244> */
[----:B------:R-:W2:Y:S04]  /*263f0*/  LDL R4, [R1+0x1bec] ;  /* 0x001bec0001047983 */ /* 0x000ea80000100800 */
[----:B------:R-:W2:Y:S01]  /*26400*/  LDL R5, [R1+0x1bf0] ;  /* 0x001bf00001057983 */ /* 0x000ea20000100800 */
[----:B------:R-:W-:Y:S01]  /*26410*/  PRMT R26, RZ, 0x7610, R26 ;  /* 0x00007610ff1a7816 */ /* 0x000fe2000000001a */
[----:B0-----:R-:W0:Y:S01]  /*26420*/  S2R R0, SR_TID.X ;  /* 0x0000000000007919 */ /* 0x001e220000002100 */
[----:B--2---:R-:W-:-:S04]  /*26430*/  @!P1 LOP3.LUT R5, R5, R4, RZ, 0x3c, !PT ;  /* 0x0000000405059212 */ /* 0x004fc800078e3cff */
[----:B------:R-:W-:-:S04]  /*26440*/  @!P1 LOP3.LUT R4, R5, R4, RZ, 0x3c, !PT ;  /* 0x0000000405049212 */ /* 0x000fc800078e3cff */
[----:B------:R-:W-:-:S05]  /*26450*/  @!P1 LOP3.LUT R5, R5, R4, RZ, 0x3c, !PT ;  /* 0x0000000405059212 */ /* 0x000fca00078e3cff */
[----:B------:R1:W2:Y:S04]  /*26460*/  @!P1 LDG.E.U16 R26, desc[UR58][R4.64] ;  /* 0x0000003a041a9981 */ /* 0x0002a8000c1e1500 */
[----:B------:R-:W1:Y:S04]  /*26470*/  LDL R4, [R1+0x1bcc] ;  /* 0x001bcc0001047983 */ /* 0x000e680000100800 */
[----:B------:R-:W1:Y:S01]  /*26480*/  LDL R5, [R1+0x1bd0] ;  /* 0x001bd00001057983 */ /* 0x000e620000100800 */
[----:B0-----:R-:W-:-:S05]  /*26490*/  LOP3.LUT R0, R0, 0x3f, RZ, 0xc0, !PT ;  /* 0x0000003f00007812 */ /* 0x001fca00078ec0ff */
[----:B------:R-:W-:-:S05]  /*264a0*/  IMAD.SHL.U32 R0, R0, 0x2, RZ ;  /* 0x0000000200007824 */ /* 0x000fca00078e00ff */
[----:B------:R-:W-:Y:S04]  /*264b0*/  STS.U16 [R0+UR6+0x8000], R24 ;  /* 0x0080001800007988 */ /* 0x000fe80008000406 */
[----:B------:R0:W-:Y:S02]  /*264c0*/  STS.U16 [R0+UR6+0x8080], R25 ;  /* 0x0080801900007988 */ /* 0x0001e40008000406 */
[----:B0-----:R-:W-:Y:S02]  /*264d0*/  PRMT R0, RZ, 0x7610, R0 ;  /* 0x00007610ff007816 */ /* 0x001fe40000000000 */
[----:B-1----:R-:W-:-:S04]  /*264e0*/  @!P1 LOP3.LUT R5, R5, R4, RZ, 0x3c, !PT ;  /* 0x0000000405059212 */ /* 0x002fc800078e3cff */
[----:B------:R-:W-:-:S04]  /*264f0*/  @!P1 LOP3.LUT R4, R5, R4, RZ, 0x3c, !PT ;  /* 0x0000000405049212 */ /* 0x000fc800078e3cff */
[----:B------:R-:W-:-:S05]  /*26500*/  @!P1 LOP3.LUT R5, R5, R4, RZ, 0x3c, !PT ;  /* 0x0000000405059212 */ /* 0x000fca00078e3cff */
[----:B------:R-:W3:Y:S04]  /*26510*/  @!P1 LDG.E.U16 R0, desc[UR58][R4.64] ;  /* 0x0000003a04009981 */ /* 0x000ee8000c1e1500 */
[----:B--2---:R0:W-:Y:S04]  /*26520*/  STL [R1+0x54], R26 ;  /* 0x0000541a01007387 */ /* 0x0041e80000100800 */
[----:B0-----:R-:W2:Y:S04]  /*26530*/  LDL R26, [R1+0x1b50] ;  /* 0x001b5000011a7983 */ /* 0x001ea80000100800 */
[----:B---3--:R0:W-:Y:S04]  /*26540*/  STL [R1+0x50], R0 ;  /* 0x0000500001007387 */ /* 0x0081e80000100800 */
[----:B------:R-:W3:Y:S04]  /*26550*/  LDL R4, [R1+0x1bac] ;  /* 0x001bac0001047983 */ /* 0x000ee80000100800 */
[----:B------:R-:W3:Y:S01]  /*26560*/  LDL R5, [R1+0x1bb0] ;  /* 0x001bb00001057983 */ /* 0x000ee20000100800 */
[----:B0-----:R-:W0:Y:S02]  /*26570*/  S2R R0, SR_TID.X ;  /* 0x0000000000007919 */ /* 0x001e240000002100 */
[----:B0-----:R-:W-:-:S05]  /*26580*/  LOP3.LUT R0, R0, 0x3f, RZ, 0xc0, !PT ;  /* 0x0000003f00007812 */ /* 0x001fca00078ec0ff */
[----:B------:R-:W-:-:S05]  /*26590*/  IMAD.SHL.U32 R0, R0, 0x2, RZ ;  /* 0x0000000200007824 */ /* 0x000fca00078e00ff */
[----:B------:R0:W-:Y:S02]  /*265a0*/  STS.U16 [R0+UR6+0x8800], R18 ;  /* 0x0088001200007988 */ /* 0x0001e40008000406 */
[----:B0-----:R-:W-:Y:S02]  /*265b0*/  PRMT R0, RZ, 0x7610, R0 ;  /* 0x00007610ff007816 */ /* 0x001fe40000000000 */
[----:B---3--:R-:W-:-:S04]  /*265c0*/  @!P1 LOP3.LUT R5, R5, R4, RZ, 0x3c, !PT ;  /* 0x0000000405059212 */ /* 0x008fc800078e3cff */
[----:B------:R-:W-:-:S04]  /*265d0*/  @!P1 LOP3.LUT R4, R5, R4, RZ, 0x3c, !PT ;  /* 0x0000000405049212 */ /* 0x000fc800078e3cff */
[----:B------:R-:W-:-:S05]  /*265e0*/  @!P1 LOP3.LUT R5, R5, R4, RZ, 0x3c, !PT ;  /* 0x0000000405059212 */ /* 0x000fca00078e3cff */
[----:B------:R-:W3:Y:S04]  /*265f0*/  @!P1 LDG.E.U16 R0, desc[UR58][R4.64] ;  /* 0x0000003a04009981 */ /* 0x000ee8000c1e1500 */
        /* <DEDUP_REMOVED lines=25> */
[----:B------:R-:W3:Y:S01]  /*26790*/  LDL R5, [R1+0x1b4c] ;  /* 0x001b4c0001057983 */ /* 0x000ee20000100800 */
[----:B0-----:R-:W0:Y:S01]  /*267a0*/  S2R R0, SR_TID.X ;  /* 0x0000000000007919 */ /* 0x001e220000002100 */
[----:B--2---:R-:W-:-:S02]  /*267b0*/  @!P1 IMAD.MOV.U32 R4, RZ, RZ, R26 ;  /* 0x000000ffff049224 */ /* 0x004fc400078e001a */
[----:B------:R-:W2:Y:S01]  /*267c0*/  LDL R26, [R1+0x1ad0] ;  /* 0x001ad000011a7983 */ /* 0x000ea20000100800 */
[----:B0-----:R-:W-:-:S05]  /*267d0*/  LOP3.LUT R0, R0, 0x3f, RZ, 0xc0, !PT ;  /* 0x0000003f00007812 */ /* 0x001fca00078ec0ff */
[----:B------:R-:W-:-:S05]  /*267e0*/  IMAD.SHL.U32 R0, R0, 0x2, RZ ;  /* 0x0000000200007824 */ /* 0x000fca00078e00ff */
[----:B------:R0:W-:Y:S02]  /*267f0*/  STS.U16 [R0+UR6+0x9080], R13 ;  /* 0x0090800d00007988 */ /* 0x0001e40008000406 */
[----:B0-----:R-:W-:-:S06]  /*26800*/  PRMT R0, RZ, 0x7610, R0 ;  /* 0x00007610ff007816 */ /* 0x001fcc0000000000 */
[----:B---3--:R-:W3:Y:S04]  /*26810*/  @!P1 LDG.E.U16 R0, desc[UR58][R4.64] ;  /* 0x0000003a04009981 */ /* 0x008ee8000c1e1500 */
[----:B---3--:R0:W-:Y:S04]  /*26820*/  STL [R1+0x40], R0 ;  /* 0x0000400001007387 */ /* 0x0081e80000100800 */
[----:B------:R-:W3:Y:S04]  /*26830*/  LDL R4, [R1+0x1b2c] ;  /* 0x001b2c0001047983 */ /* 0x000ee80000100800 */
[----:B------:R-:W3:Y:S01]  /*26840*/  LDL R5, [R1+0x1b30] ;  /* 0x001b300001057983 */ /* 0x000ee20000100800 */
[----:B------:R-:W-:-:S02]  /*26850*/  PRMT R2, RZ, 0x7610, R2 ;  /* 0x00007610ff027816 */ /* 0x000fc40000000002 */
[----:B---3--:R-:W-:-:S04]  /*26860*/  @!P1 LOP3.LUT R5, R5, R4, RZ, 0x3c, !PT ;  /* 0x0000000405059212 */ /* 0x008fc800078e3cff */
[----:B------:R-:W-:-:S04]  /*26870*/  @!P1 LOP3.LUT R4, R5, R4, RZ, 0x3c, !PT ;  /* 0x0000000405049212 */ /* 0x000fc800078e3cff */
[----:B------:R-:W-:-:S05]  /*26880*/  @!P1 LOP3.LUT R5, R5, R4, RZ, 0x3c, !PT ;  /* 0x0000000405059212 */ /* 0x000fca00078e3cff */
[----:B------:R1:W3:Y:S04]  /*26890*/  @!P1 LDG.E.U16 R2, desc[UR58][R4.64] ;  /* 0x0000003a04029981 */ /* 0x0002e8000c1e1500 */
[----:B------:R-:W1:Y:S04]  /*268a0*/  LDL R4, [R1+0x1b0c] ;  /* 0x001b0c0001047983 */ /* 0x000e680000100800 */
[----:B------:R-:W1:Y:S01]  /*268b0*/  LDL R5, [R1+0x1b10] ;  /* 0x001b100001057983 */ /* 0x000e620000100800 */
[----:B------:R-:W-:Y:S02]  /*268c0*/  PRMT R29, RZ, 0x7610, R29 ;  /* 0x00007610ff1d7816 */ /* 0x000fe4000000001d */
[----:B-1----:R-:W-:-:S04]  /*268d0*/  @!P1 LOP3.LUT R5, R5, R4, RZ, 0x3c, !PT ;  /* 0x0000000405059212 */ /* 0x002fc800078e3cff */
[----:B------:R-:W-:-:S04]  /*268e0*/  @!P1 LOP3.LUT R4, R5, R4, RZ, 0x3c, !PT ;  /* 0x0000000405049212 */ /* 0x000fc800078e3cff */
[----:B------:R-:W-:-:S05]  /*268f0*/  @!P1 LOP3.LUT R5, R5, R4, RZ, 0x3c, !PT ;  /* 0x0000000405059212 */ /* 0x000fca00078e3cff */
[----:B------:R-:W4:Y:S04]  /*26900*/  @!P1 LDG.E.U16 R29, desc[UR58][R4.64] ;  /* 0x0000003a041d9981 */ /* 0x000f28000c1e1500 */
[----:B---3--:R-:W-:Y:S01]  /*26910*/  STL [R1+0x3c], R2 ;  /* 0x00003c0201007387 */ /* 0x008fe20000100800 */
[----:B0-----:R-:W0:Y:S03]  /*26920*/  S2R R0, SR_TID.X ;  /* 0x0000000000007919 */ /* 0x001e260000002100 */
[----:B----4-:R1:W-:Y:S04]  /*26930*/  STL [R1+0x38], R29 ;  /* 0x0000381d01007387 */ /* 0x0103e80000100800 */
[----:B-1----:R-:W3:Y:S01]  /*26940*/  LDL.LU R29, [R1+0x4678] ;  /* 0x00467800011d7983 */ /* 0x002ee20000300800 */
[----:B0-----:R-:W-:-:S03]  /*26950*/  LOP3.LUT R0, R0, 0x3f, RZ, 0xc0, !PT ;  /* 0x0000003f00007812 */ /* 0x001fc600078ec0ff */
[----:B------:R-:W4:Y:S02]  /*26960*/  LDL R4, [R1+0x1aec] ;  /* 0x001aec0001047983 */ /* 0x000f240000100800 */
[----:B------:R-:W-:Y:S02]  /*26970*/  IMAD.SHL.U32 R0, R0, 0x2, RZ ;  /* 0x0000000200007824 */ /* 0x000fe400078e00ff */
[----:B------:R-:W4:Y:S03]  /*26980*/  LDL R5, [R1+0x1af0] ;  /* 0x001af00001057983 */ /* 0x000f260000100800 */
[----:B------:R-:W-:Y:S01]  /*26990*/  LOP3.LUT R2, R0, 0x10, RZ, 0x3c, !PT ;  /* 0x0000001000027812 */ /* 0x000fe200078e3cff */
[----:B------:R-:W-:Y:S04]  /*269a0*/  STS.U16 [R0+UR6+0x9800], R8 ;  /* 0x0098000800007988 */ /* 0x000fe80008000406 */
[----:B------:R-:W-:Y:S04]  /*269b0*/  STS.U16 [R0+UR6+0x9880], R9 ;  /* 0x0098800900007988 */ /* 0x000fe80008000406 */
[----:B---3--:R0:W-:Y:S04]  /*269c0*/  STS.U16 [R2+UR6+0x8100], R29 ;  /* 0x0081001d02007988 */ /* 0x0081e80008000406 */
[----:B0-----:R-:W3:Y:S01]  /*269d0*/  LDL.LU R29, [R1+0x4674] ;  /* 0x00467400011d7983 */ /* 0x001ee20000300800 */
[----:B----4-:R-:W-:-:S04]  /*269e0*/  @!P1 LOP3.LUT R5, R5, R4, RZ, 0x3c, !PT ;  /* 0x0000000405059212 */ /* 0x010fc800078e3cff */
[----:B------:R-:W-:-:S04]  /*269f0*/  @!P1 LOP3.LUT R4, R5, R4, RZ, 0x3c, !PT ;  /* 0x0000000405049212 */ /* 0x000fc800078e3cff */
[----:B------:R-:W-:Y:S02]  /*26a00*/  @!P1 LOP3.LUT R5, R5, R4, RZ, 0x3c, !PT ;  /* 0x0000000405059212 */ /* 0x000fe400078e3cff */
[----:B---3--:R-:W-:-:S06]  /*26a10*/  PRMT R29, RZ, 0x7610, R29 ;  /* 0x00007610ff1d7816 */ /* 0x008fcc000000001d */
[----:B------:R-:W3:Y:S04]  /*26a20*/  @!P1 LDG.E.U16 R29, desc[UR58][R4.64] ;  /* 0x0000003a041d9981 */ /* 0x000ee8000c1e1500 */
[----:B---3--:R0:W-:Y:S04]  /*26a30*/  STL [R1+0x34], R29 ;  /* 0x0000341d01007387 */ /* 0x0081e80000100800 */
[----:B0-----:R-:W3:Y:S04]  /*26a40*/  LDL.LU R29, [R1+0x4670] ;  /* 0x00467000011d7983 */ /* 0x001ee80000300800 */
[----:B------:R-:W4:Y:S04]  /*26a50*/  LDL.LU R4, [R1+0x4] ;  /* 0x0000040001047983 */ /* 0x000f280000300800 */
[----:B------:R-:W2:Y:S01]  /*26a60*/  LDL R5, [R1+0x1acc] ;  /* 0x001acc0001057983 */ /* 0x000ea20000100800 */
[----:B---3--:R-:W-:-:S03]  /*26a70*/  PRMT R29, RZ, 0x7610, R29 ;  /* 0x00007610ff1d7816 */ /* 0x008fc6000000001d */
[----:B----4-:R2:W-:Y:S02]  /*26a80*/  STS.U16 [R2+UR6+0x8180], R4 ;  /* 0x0081800402007988 */ /* 0x0105e40008000406 */
[----:B--2---:R-:W-:Y:S02]  /*26a90*/  @!P1 IMAD.MOV.U32 R4, RZ, RZ, R26 ;  /* 0x000000ffff049224 */ /* 0x004fe400078e001a */
[----:B------:R-:W2:Y:S04]  /*26aa0*/  LDL.LU R26, [R1+0x8] ;  /* 0x00000800011a7983 */ /* 0x000ea80000300800 */
[----:B------:R-:W3:Y:S04]  /*26ab0*/  @!P1 LDG.E.U16 R29, desc[UR58][R4.64] ;  /* 0x0000003a041d9981 */ /* 0x000ee8000c1e1500 */
[----:B---3--:R0:W-:Y:S04]  /*26ac0*/  STL [R1+0x30], R29 ;  /* 0x0000301d01007387 */ /* 0x0081e80000100800 */
[----:B0-----:R-:W3:Y:S04]  /*26ad0*/  LDL.LU R29, [R1+0x466c] ;  /* 0x00466c00011d7983 */ /* 0x001ee80000300800 */
[----:B------:R-:W4:Y:S04]  /*26ae0*/  LDL R4, [R1+0x1aac] ;  /* 0x001aac0001047983 */ /* 0x000f280000100800 */
[----:B------:R-:W4:Y:S01]  /*26af0*/  LDL R5, [R1+0x1ab0] ;  /* 0x001ab00001057983 */ /* 0x000f220000100800 */
[----:B---3--:R-:W-:-:S02]  /*26b00*/  PRMT R29, RZ, 0x7610, R29 ;  /* 0x00007610ff1d7816 */ /* 0x008fc4000000001d */
[----:B----4-:R-:W-:-:S04]  /*26b10*/  @!P1 LOP3.LUT R5, R5, R4, RZ, 0x3c, !PT ;  /* 0x0000000405059212 */ /* 0x010fc800078e3cff */
[----:B------:R-:W-:-:S04]  /*26b20*/  @!P1 LOP3.LUT R4, R5, R4, RZ, 0x3c, !PT ;  /* 0x0000000405049212 */ /* 0x000fc800078e3cff */
[----:B------:R-:W-:-:S05]  /*26b30*/  @!P1 LOP3.LUT R5, R5, R4, RZ, 0x3c, !PT ;  /* 0x0000000405059212 */ /* 0x000fca00078e3cff */
        /* <DEDUP_REMOVED lines=14> */
[----:B------:R-:W-:-:S02]  /*26c20*/  PRMT R0, RZ, 0x7610, R0 ;  /* 0x00007610ff007816 */ /* 0x000fc40000000000 */
[----:B----4-:R-:W-:-:S04]  /*26c30*/  @!P1 LOP3.LUT R5, R5, R4, RZ, 0x3c, !PT ;  /* 0x0000000405059212 */ /* 0x010fc800078e3cff */
[----:B------:R-:W-:-:S04]  /*26c40*/  @!P1 LOP3.LUT R4, R5, R4, RZ, 0x3c, !PT ;  /* 0x0000000405049212 */ /* 0x000fc800078e3cff */
[----:B------:R-:W-:-:S05]  /*26c50*/  @!P1 LOP3.LUT R5, R5, R4, RZ, 0x3c, !PT ;  /* 0x0000000405059212 */ /* 0x000fca00078e3cff */
[----:B------:R-:W4:Y:S04]  /*26c60*/  @!P1 LDG.E.U16 R0, desc[UR58][R4.64] ;  /* 0x0000003a04009981 */ /* 0x000f28000c1e1500 */
[----:B----4-:R0:W-:Y:S04]  /*26c70*/  STL [R1+0x24], R0 ;  /* 0x0000240001007387 */ /* 0x0101e80000100800 */
[----:B------:R-:W4:Y:S04]  /*26c80*/  LDL R4, [R1+0x1a4c] ;  /* 0x001a4c0001047983 */ /* 0x000f280000100800 */
[----:B------:R-:W4:Y:S01]  /*26c90*/  LDL R5, [R1+0x1a50] ;  /* 0x001a500001057983 */ /* 0x000f220000100800 */
[----:B------:R-:W-:-:S02]  /*26ca0*/  PRMT R28, RZ, 0x7610, R28 ;  /* 0x00007610ff1c7816 */ /* 0x000fc4000000001c */
[----:B----4-:R-:W-:-:S04]  /*26cb0*/  @!P1 LOP3.LUT R5, R5, R4, RZ, 0x3c, !PT ;  /* 0x0000000405059212 */ /* 0x010fc800078e3cff */
[----:B------:R-:W-:-:S04]  /*26cc0*/  @!P1 LOP3.LUT R4, R5, R4, RZ, 0x3c, !PT ;  /* 0x0000000405049212 */ /* 0x000fc800078e3cff */
[----:B------:R-:W-:-:S05]  /*26cd0*/  @!P1 LOP3.LUT R5, R5, R4, RZ, 0x3c, !PT ;  /* 0x0000000405059212 */ /* 0x000fca00078e3cff */
[----:B------:R-:W4:Y:S04]  /*26ce0*/  @!P1 LDG.E.U16 R28, desc[UR58][R4.64] ;  /* 0x0000003a041c9981 */ /* 0x000f28000c1e1500 */
[----:B------:R-:W2:Y:S04]  /*26cf0*/  LDL R4, [R1+0x1a2c] ;  /* 0x001a2c0001047983 */ /* 0x000ea80000100800 */
[----:B------:R-:W2:Y:S01]  /*26d00*/  LDL R5, [R1+0x1a30] ;  /* 0x001a300001057983 */ /* 0x000ea20000100800 */
[----:B---3--:R-:W-:-:S03]  /*26d10*/  PRMT R29, RZ, 0x7610, R29 ;  /* 0x00007610ff1d7816 */ /* 0x008fc6000000001d */
[----:B----4-:R1:W-:Y:S01]  /*26d20*/  STL [R1+0x20], R28 ;  /* 0x0000201c01007387 */ /* 0x0103e20000100800 */
[----:B------:R-:W-:Y:S01]  /*26d30*/  PRMT R27, RZ, 0x7610, R27 ;  /* 0x00007610ff1b7816 */ /* 0x000fe2000000001b */
[----:B0-----:R-:W0:Y:S02]  /*26d40*/  S2R R0, SR_TID.X ;  /* 0x0000000000007919 */ /* 0x001e240000002100 */
[----:B-1----:R-:W3:Y:S01]  /*26d50*/  LDL R28, [R1+0x19d0] ;  /* 0x0019d000011c7983 */ /* 0x002ee20000100800 */
[----:B--2---:R-:W-:-:S04]  /*26d60*/  @!P1 LOP3.LUT R5, R5, R4, RZ, 0x3c, !PT ;  /* 0x0000000405059212 */ /* 0x004fc800078e3cff */
[----:B------:R-:W-:-:S04]  /*26d70*/  @!P1 LOP3.LUT R4, R5, R4, RZ, 0x3c, !PT ;  /* 0x0000000405049212 */ /* 0x000fc800078e3cff */
[----:B------:R-:W-:-:S05]  /*26d80*/  @!P1 LOP3.LUT R5, R5, R4, RZ, 0x3c, !PT ;  /* 0x0000000405059212 */ /* 0x000fca00078e3cff */
[----:B------:R1:W2:Y:S04]  /*26d90*/  @!P1 LDG.E.U16 R29, desc[UR58][R4.64] ;  /* 0x0000003a041d9981 */ /* 0x0002a8000c1e1500 */
[----:B------:R-:W1:Y:S04]  /*26da0*/  LDL R4, [R1+0x1a0c] ;  /* 0x001a0c0001047983 */ /* 0x000e680000100800 */
[----:B------:R-:W1:Y:S02]  /*26db0*/  LDL R5, [R1+0x1a10] ;  /* 0x001a100001057983 */ /* 0x000e640000100800 */
[----:B-1----:R-:W-:-:S04]  /*26dc0*/  @!P1 LOP3.LUT R5, R5, R4, RZ, 0x3c, !PT ;  /* 0x0000000405059212 */ /* 0x002fc800078e3cff */
[----:B------:R-:W-:-:S04]  /*26dd0*/  @!P1 LOP3.LUT R4, R5, R4, RZ, 0x3c, !PT ;  /* 0x0000000405049212 */ /* 0x000fc800078e3cff */
[----:B------:R-:W-:-:S05]  /*26de0*/  @!P1 LOP3.LUT R5, R5, R4, RZ, 0x3c, !PT ;  /* 0x0000000405059212 */ /* 0x000fca00078e3cff */
[----:B------:R-:W4:Y:S01]  /*26df0*/  @!P1 LDG.E.U16 R27, desc[UR58][R4.64] ;  /* 0x0000003a041b9981 */ /* 0x000f22000c1e1500 */
[----:B0-----:R-:W-:-:S03]  /*26e00*/  LOP3.LUT R0, R0, 0x3f, RZ, 0xc0, !PT ;  /* 0x0000003f00007812 */ /* 0x001fc600078ec0ff */
[----:B------:R-:W-:Y:S02]  /*26e10*/  STL [R1+0x461c], R2 ;  /* 0x00461c0201007387 */ /* 0x000fe40000100800 */
[----:B------:R-:W-:Y:S02]  /*26e20*/  IMAD.SHL.U32 R0, R0, 0x2, RZ ;  /* 0x0000000200007824 */ /* 0x000fe400078e00ff */
[----:B--2---:R0:W-:Y:S04]  /*26e30*/  STL [R1+0x1c], R29 ;  /* 0x00001c1d01007387 */ /* 0x0041e80000100800 */
[----:B------:R-:W-:Y:S04]  /*26e40*/  STS.U16 [R2+UR6+0x8900], R22 ;  /* 0x0089001602007988 */ /* 0x000fe80008000406 */
[----:B------:R-:W-:Y:S01]  /*26e50*/  STS.U16 [R2+UR6+0x8980], R23 ;  /* 0x0089801702007988 */ /* 0x000fe20008000406 */
[----:B0-----:R-:W-:-:S03]  /*26e60*/  LOP3.LUT R29, R0, 0x20, RZ, 0x3c, !PT ;  /* 0x00000020001d7812 */ /* 0x001fc600078e3cff */
[----:B------:R-:W-:Y:S04]  /*26e70*/  STS.U16 [R2+UR6+0x9100], R16 ;  /* 0x0091001002007988 */ /* 0x000fe80008000406 */
[----:B------:R-:W-:Y:S04]  /*26e80*/  STS.U16 [R2+UR6+0x9180], R17 ;  /* 0x0091801102007988 */ /* 0x000fe80008000406 */
[----:B------:R-:W-:Y:S04]  /*26e90*/  STS.U16 [R2+UR6+0x9900], R10 ;  /* 0x0099000a02007988 */ /* 0x000fe80008000406 */
[----:B------:R-:W-:Y:S04]  /*26ea0*/  STS.U16 [R2+UR6+0x9980], R11 ;  /* 0x0099800b02007988 */ /* 0x000fe80008000406 */
[----:B------:R-:W-:Y:S04]  /*26eb0*/  STS.U16 [R29+UR6+0x8200], R26 ;  /* 0x0082001a1d007988 */ /* 0x000fe80008000406 */
[----:B----4-:R0:W-:Y:S04]  /*26ec0*/  STL [R1+0x18], R27 ;  /* 0x0000181b01007387 */ /* 0x0101e80000100800 */
[----:B0-----:R-:W2:Y:S04]  /*26ed0*/  LDL.LU R27, [R1+0x4660] ;  /* 0x00466000011b7983 */ /* 0x001ea80000300800 */
[----:B------:R-:W4:Y:S04]  /*26ee0*/  LDL R4, [R1+0x19ec] ;  /* 0x0019ec0001047983 */ /* 0x000f280000100800 */
[----:B------:R-:W4:Y:S04]  /*26ef0*/  LDL R5, [R1+0x19f0] ;  /* 0x0019f00001057983 */ /* 0x000f280000100800 */
[----:B------:R-:W3:Y:S01]  /*26f00*/  LDL.LU R26, [R1+0x465c] ;  /* 0x00465c00011a7983 */ /* 0x000ee20000300800 */
[----:B----4-:R-:W-:-:S02]  /*26f10*/  @!P1 LOP3.LUT R5, R5, R4, RZ, 0x3c, !PT ;  /* 0x0000000405059212 */ /* 0x010fc400078e3cff */
[----:B---3--:R-:W-:Y:S02]  /*26f20*/  PRMT R26, RZ, 0x7610, R26 ;  /* 0x00007610ff1a7816 */ /* 0x008fe4000000001a */
[----:B------:R-:W-:-:S04]  /*26f30*/  @!P1 LOP3.LUT R4, R5, R4, RZ, 0x3c, !PT ;  /* 0x0000000405049212 */ /* 0x000fc800078e3cff */
[----:B------:R-:W-:-:S05]  /*26f40*/  @!P1 LOP3.LUT R5, R5, R4, RZ, 0x3c, !PT ;  /* 0x0000000405059212 */ /* 0x000fca00078e3cff */
[----:B------:R-:W3:Y:S04]  /*26f50*/  @!P1 LDG.E.U16 R26, desc[UR58][R4.64] ;  /* 0x0000003a041a9981 */ /* 0x000ee8000c1e1500 */
[----:B---3--:R0:W-:Y:S04]  /*26f60*/  STL [R1+0x14], R26 ;  /* 0x0000141a01007387 */ /* 0x0081e80000100800 */
[----:B0-----:R-:W3:Y:S04]  /*26f70*/  LDL.LU R26, [R1+0x4658] ;  /* 0x00465800011a7983 */ /* 0x001ee80000300800 */
[----:B------:R-:W4:Y:S04]  /*26f80*/  LDL.LU R4, [R1+0xc] ;  /* 0x00000c0001047983 */ /* 0x000f280000300800 */
[----:B------:R-:W2:Y:S01]  /*26f90*/  LDL R5, [R1+0x19cc] ;  /* 0x0019cc0001057983 */ /* 0x000ea20000100800 */
[----:B------:R-:W-:-:S03]  /*26fa0*/  PRMT R2, RZ, 0x7610, R2 ;  /* 0x00007610ff027816 */ /* 0x000fc60000000002 */
[----:B----4-:R0:W-:Y:S02]  /*26fb0*/  STS.U16 [R29+UR6+0x8280], R4 ;  /* 0x008280041d007988 */ /* 0x0101e40008000406 */
[----:B0-----:R-:W-:-:S05]  /*26fc0*/  @!P1 IMAD.MOV.U32 R4, RZ, RZ, R28 ;  /* 0x000000ffff049224 */ /* 0x001fca00078e001c */
[----:B--2---:R0:W2:Y:S04]  /*26fd0*/  @!P1 LDG.E.U16 R2, desc[UR58][R4.64] ;  /* 0x0000003a04029981 */ /* 0x0040a8000c1e1500 */
[----:B------:R-:W0:Y:S04]  /*26fe0*/  LDL R4, [R1+0x19ac] ;  /* 0x0019ac0001047983 */ /* 0x000e280000100800 */
[----:B------:R-:W0:Y:S01]  /*26ff0*/  LDL R5, [R1+0x19b0] ;  /* 0x0019b00001057983 */ /* 0x000e220000100800 */
[----:B------:R-:W-:Y:S02]  /*27000*/  PRMT R27, RZ, 0x7610, R27 ;  /* 0x00007610ff1b7816 */ /* 0x000fe4000000001b */
[----:B0-----:R-:W-:-:S04]  /*27010*/  @!P1 LOP3.LUT R5, R5, R4, RZ, 0x3c, !PT ;  /* 0x0000000405059212 */ /* 0x001fc800078e3cff */
[----:B------:R-:W-:-:S04]  /*27020*/  @!P1 LOP3.LUT R4, R5, R4, RZ, 0x3c, !PT ;  /* 0x0000000405049212 */ /* 0x000fc800078e3cff */
[----:B------:R-:W-:-:S05]  /*27030*/  @!P1 LOP3.LUT R5, R5, R4, RZ, 0x3c, !PT ;  /* 0x0000000405059212 */ /* 0x000fca00078e3cff */
[----:B------:R-:W4:Y:S04]  /*27040*/  @!P1 LDG.E.U16 R27, desc[UR58][R4.64] ;  /* 0x0000003a041b9981 */ /* 0x000f28000c1e1500 */
[----:B--2---:R0:W-:Y:S04]  /*27050*/  STL [R1+0x10], R2 ;  /* 0x0000100201007387 */ /* 0x0041e80000100800 */
[----:B0-----:R-:W2:Y:S04]  /*27060*/  LDL R2, [R1+0x1930] ;  /* 0x0019300001027983 */ /* 0x001ea80000100800 */
[----:B------:R-:W2:Y:S04]  /*27070*/  LDL.LU R28, [R1+0x1224] ;  /* 0x00122400011c7983 */ /* 0x000ea80000300800 */
[----:B----4-:R0:W-:Y:S04]  /*27080*/  STL [R1+0xc], R27 ;  /* 0x00000c1b01007387 */ /* 0x0101e80000100800 */
[----:B0-----:R-:W4:Y:S04]  /*27090*/  LDL.LU R27, [R1+0x4654] ;  /* 0x00465400011b7983 */ /* 0x001f280000300800 */
[----:B------:R-:W3:Y:S04]  /*270a0*/  LDL R4, [R1+0x198c] ;  /* 0x00198c0001047983 */ /* 0x000ee80000100800 */
[----:B------:R-:W3:Y:S01]  /*270b0*/  LDL R5, [R1+0x1990] ;  /* 0x0019900001057983 */ /* 0x000ee20000100800 */
[----:B------:R-:W-:-:S02]  /*270c0*/  PRMT R20, RZ, 0x7610, R20 ;  /* 0x00007610ff147816 */ /* 0x000fc40000000014 */
[----:B---3--:R-:W-:-:S04]  /*270d0*/  @!P1 LOP3.LUT R5, R5, R4, RZ, 0x3c, !PT ;  /* 0x0000000405059212 */ /* 0x008fc800078e3cff */
[----:B------:R-:W-:-:S04]  /*270e0*/  @!P1 LOP3.LUT R4, R5, R4, RZ, 0x3c, !PT ;  /* 0x0000000405049212 */ /* 0x000fc800078e3cff */
[----:B------:R-:W-:-:S05]  /*270f0*/  @!P1 LOP3.LUT R5, R5, R4, RZ, 0x3c, !PT ;  /* 0x0000000405059212 */ /* 0x000fca00078e3cff */
[----:B------:R-:W3:Y:S04]  /*27100*/  @!P1 LDG.E.U16 R20, desc[UR58][R4.64] ;  /* 0x0000003a04149981 */ /* 0x000ee8000c1e1500 */
[----:B---3--:R0:W-:Y:S04]  /*27110*/  STL [R1+0x8], R20 ;  /* 0x0000081401007387 */ /* 0x0081e80000100800 */
[----:B0-----:R-:W3:Y:S04]  /*27120*/  LDL.LU R20, [R1+0x4650] ;  /* 0x0046500001147983 */ /* 0x001ee80000300800 */
[----:B------:R-:W2:Y:S04]  /*27130*/  LDL R4, [R1+0x196c] ;  /* 0x00196c0001047983 */ /* 0x000ea80000100800 */
[----:B------:R-:W2:Y:S01]  /*27140*/  LDL R5, [R1+0x1970] ;  /* 0x0019700001057983 */ /* 0x000ea20000100800 */
[----:B------:R-:W-:-:S02]  /*27150*/  PRMT R21, RZ, 0x7610, R21 ;  /* 0x00007610ff157816 */ /* 0x000fc40000000015 */
[----:B--2---:R-:W-:-:S04]  /*27160*/  @!P1 LOP3.LUT R5, R5, R4, RZ, 0x3c, !PT ;  /* 0x0000000405059212 */ /* 0x004fc800078e3cff */
[----:B------:R-:W-:-:S04]  /*27170*/  @!P1 LOP3.LUT R4, R5, R4, RZ, 0x3c, !PT ;  /* 0x0000000405049212 */ /* 0x000fc800078e3cff */
[----:B------:R-:W-:-:S05]  /*27180*/  @!P1 LOP3.LUT R5, R5, R4, RZ, 0x3c, !PT ;  /* 0x0000000405059212 */ /* 0x000fca00078e3cff */
[----:B------:R-:W2:Y:S04]  /*27190*/  @!P1 LDG.E.U16 R21, desc[UR58][R4.64] ;  /* 0x0000003a04159981 */ /* 0x000ea8000c1e1500 */
[----:B--2---:R0:W-:Y:S04]  /*271a0*/  STL [R1+0x4], R21 ;  /* 0x0000041501007387 */ /* 0x0041e80000100800 */
[----:B0-----:R-:W2:Y:S04]  /*271b0*/  LDL.LU R21, [R1+0x464c] ;  /* 0x00464c0001157983 */ /* 0x001ea80000300800 */
[----:B------:R-:W4:Y:S04]  /*271c0*/  LDL R4, [R1+0x194c] ;  /* 0x00194c0001047983 */ /* 0x000f280000100800 */
[----:B------:R-:W4:Y:S01]  /*271d0*/  LDL R5, [R1+0x1950] ;  /* 0x0019500001057983 */ /* 0x000f220000100800 */
[----:B------:R-:W-:-:S02]  /*271e0*/  PRMT R0, RZ, 0x7610, R0 ;  /* 0x00007610ff007816 */ /* 0x000fc40000000000 */
[----:B----4-:R-:W-:-:S04]  /*271f0*/  @!P1 LOP3.LUT R5, R5, R4, RZ, 0x3c, !PT ;  /* 0x0000000405059212 */ /* 0x010fc800078e3cff */
[----:B------:R-:W-:-:S04]  /*27200*/  @!P1 LOP3.LUT R4, R5, R4, RZ, 0x3c, !PT ;  /* 0x0000000405049212 */ /* 0x000fc800078e3cff */
[----:B------:R-:W-:-:S05]  /*27210*/  @!P1 LOP3.LUT R5, R5, R4, RZ, 0x3c, !PT ;  /* 0x0000000405059212 */ /* 0x000fca00078e3cff */
[----:B------:R-:W4:Y:S04]  /*27220*/  @!P1 LDG.E.U16 R0, desc[UR58][R4.64] ;  /* 0x0000003a04009981 */ /* 0x000f28000c1e1500 */
[----:B------:R-:W-:Y:S04]  /*27230*/  STS.U16 [R29+UR6+0x8a00], R26 ;  /* 0x008a001a1d007988 */ /* 0x000fe80008000406 */
[----:B------:R0:W-:Y:S04]  /*27240*/  STS.U16 [R29+UR6+0x8a80], R27 ;  /* 0x008a801b1d007988 */ /* 0x0001e80008000406 */
[----:B----4-:R1:W-:Y:S04]  /*27250*/  STL [R1], R0 ;  /* 0x0000000001007387 */ /* 0x0103e80000100800 */
[----:B------:R-:W4:Y:S01]  /*27260*/  LDL R5, [R1+0x192c] ;  /* 0x00192c0001057983 */ /* 0x000f220000100800 */
[----:B0-----:R-:W-:Y:S01]  /*27270*/  PRMT R27, RZ, 0x7610, R27 ;  /* 0x00007610ff1b7816 */ /* 0x001fe2000000001b */
[----:B------:R-:W-:-:S02]  /*27280*/  @!P1 IMAD.MOV.U32 R4, RZ, RZ, R2 ;  /* 0x000000ffff049224 */ /* 0x000fc400078e0002 */
[----:B------:R-:W2:Y:S04]  /*27290*/  LDL.LU R2, [R1+0x1e0] ;  /* 0x0001e00001027983 */ /* 0x000ea80000300800 */
[----:B----4-:R-:W4:Y:S04]  /*272a0*/  @!P1 LDG.E.U16 R27, desc[UR58][R4.64] ;  /* 0x0000003a041b9981 */ /* 0x010f28000c1e1500 */
[----:B------:R-:W3:Y:S04]  /*272b0*/  LDL R4, [R1+0x190c] ;  /* 0x00190c0001047983 */ /* 0x000ee80000100800 */
[----:B------:R-:W3:Y:S01]  /*272c0*/  LDL R5, [R1+0x1910] ;  /* 0x0019100001057983 */ /* 0x000ee20000100800 */
[----:B------:R-:W-:Y:S01]  /*272d0*/  PRMT R26, RZ, 0x7610, R26 ;  /* 0x00007610ff1a7816 */ /* 0x000fe2000000001a */
[----:B-1----:R-:W0:Y:S02]  /*272e0*/  S2R R0, SR_TID.X ;  /* 0x0000000000007919 */ /* 0x002e240000002100 */
[----:B----4-:R1:W-:Y:S04]  /*272f0*/  STL [R1+0x45b0], R27 ;  /* 0x0045b01b01007387 */ /* 0x0103e80000100800 */
[----:B-1----:R-:W4:Y:S01]  /*27300*/  LDL.LU R27, [R1+0x1228] ;  /* 0x00122800011b7983 */ /* 0x002f220000300800 */
[----:B---3--:R-:W-:-:S04]  /*27310*/  @!P1 LOP3.LUT R5, R5, R4, RZ, 0x3c, !PT ;  /* 0x0000000405059212 */ /* 0x008fc800078e3cff */
[----:B------:R-:W-:-:S04]  /*27320*/  @!P1 LOP3.LUT R4, R5, R4, RZ, 0x3c, !PT ;  /* 0x0000000405049212 */ /* 0x000fc800078e3cff */
[----:B------:R-:W-:Y:S01]  /*27330*/  @!P1 LOP3.LUT R5, R5, R4, RZ, 0x3c, !PT ;  /* 0x0000000405059212 */ /* 0x000fe200078e3cff */
[----:B------:R-:W-:Y:S04]  /*27340*/  STL [R1+0x45b4], R29 ;  /* 0x0045b41d01007387 */ /* 0x000fe80000100800 */
[----:B------:R-:W3:Y:S04]  /*27350*/  @!P1 LDG.E.U16 R26, desc[UR58][R4.64] ;  /* 0x0000003a041a9981 */ /* 0x000ee8000c1e1500 */
[----:B------:R-:W4:Y:S04]  /*27360*/  LDL R4, [R1+0x18ec] ;  /* 0x0018ec0001047983 */ /* 0x000f280000100800 */
[----:B------:R-:W4:Y:S01]  /*27370*/  LDL R5, [R1+0x18f0] ;  /* 0x0018f00001057983 */ /* 0x000f220000100800 */
[----:B0-----:R-:W-:-:S03]  /*27380*/  LOP3.LUT R0, R0, 0x3f, RZ, 0xc0, !PT ;  /* 0x0000003f00007812 */ /* 0x001fc600078ec0ff */
[----:B------:R-:W-:Y:S04]  /*27390*/  STS.U16 [R29+UR6+0x9200], R20 ;  /* 0x009200141d007988 */ /* 0x000fe80008000406 */
[----:B--2---:R-:W-:Y:S01]  /*273a0*/  STS.U16 [R29+UR6+0x9280], R21 ;  /* 0x009280151d007988 */ /* 0x004fe20008000406 */
[----:B------:R-:W-:-:S03]  /*273b0*/  IMAD.SHL.U32 R0, R0, 0x2, RZ ;  /* 0x0000000200007824 */ /* 0x000fc600078e00ff */
[----:B------:R-:W-:Y:S04]  /*273c0*/  STS.U16 [R29+UR6+0x9a00], R14 ;  /* 0x009a000e1d007988 */ /* 0x000fe80008000406 */
[----:B------:R0:W-:Y:S01]  /*273d0*/  STS.U16 [R29+UR6+0x9a80], R15 ;  /* 0x009a800f1d007988 */ /* 0x0001e20008000406 */
[----:B------:R-:W-:Y:S02]  /*273e0*/  PRMT R25, RZ, 0x7610, R25 ;  /* 0x00007610ff197816 */ /* 0x000fe40000000019 */
[----:B0-----:R-:W-:-:S05]  /*273f0*/  LOP3.LUT R29, R0, 0x30, RZ, 0x3c, !PT ;  /* 0x00000030001d7812 */ /* 0x001fca00078e3cff */
[----:B------:R0:W-:Y:S04]  /*27400*/  STS.U16 [R29+UR6+0x8300], R28 ;  /* 0x0083001c1d007988 */ /* 0x0001e80008000406 */
[----:B---3--:R1:W-:Y:S04]  /*27410*/  STL [R1+0x45b8], R26 ;  /* 0x0045b81a01007387 */ /* 0x0083e80000100800 */
[----:B0-----:R-:W2:Y:S04]  /*27420*/  LDL R28, [R1+0x18b0] ;  /* 0x0018b000011c7983 */ /* 0x001ea80000100800 */
[----:B-1----:R-:W3:Y:S01]  /*27430*/  LDL R26, [R1+0x18d0] ;  /* 0x0018d000011a7983 */ /* 0x002ee20000100800 */
[----:B----4-:R-:W-:-:S03]  /*27440*/  @!P1 LOP3.LUT R5, R5, R4, RZ, 0x3c, !PT ;  /* 0x0000000405059212 */ /* 0x010fc600078e3cff */
[----:B------:R-:W4:Y:S01]  /*27450*/  LDL.LU R29, [R1+0x1e4] ;  /* 0x0001e400011d7983 */ /* 0x000f220000300800 */
[----:B------:R-:W-:-:S04]  /*27460*/  @!P1 LOP3.LUT R4, R5, R4, RZ, 0x3c, !PT ;  /* 0x0000000405049212 */ /* 0x000fc800078e3cff */
[----:B------:R-:W-:-:S05]  /*27470*/  @!P1 LOP3.LUT R5, R5, R4, RZ, 0x3c, !PT ;  /* 0x0000000405059212 */ /* 0x000fca00078e3cff */
[----:B------:R0:W2:Y:S04]  /*27480*/  @!P1 LDG.E.U16 R25, desc[UR58][R4.64] ;  /* 0x0000003a04199981 */ /* 0x0000a8000c1e1500 */
[----:B------:R-:W4:Y:S01]  /*27490*/  LDL R5, [R1+0x18cc] ;  /* 0x0018cc0001057983 */ /* 0x000f220000100800 */
[----:B0-----:R-:W-:Y:S02]  /*274a0*/  LOP3.LUT R4, R0, 0x30, RZ, 0x3c, !PT ;  /* 0x0000003000047812 */ /* 0x001fe400078e3cff */
[----:B------:R-:W-:-:S03]  /*274b0*/  PRMT R24, RZ, 0x7610, R24 ;  /* 0x00007610ff187816 */ /* 0x000fc60000000018 */
[----:B------:R3:W-:Y:S02]  /*274c0*/  STS.U16 [R4+UR6+0x8380], R27 ;  /* 0x0083801b04007988 */ /* 0x0007e40008000406 */
[----:B---3--:R-:W-:Y:S02]  /*274d0*/  @!P1 IMAD.MOV.U32 R4, RZ, RZ, R26 ;  /* 0x000000ffff049224 */ /* 0x008fe400078e001a */
[----:B--2---:R0:W-:Y:S04]  /*274e0*/  STL [R1+0x45bc], R25 ;  /* 0x0045bc1901007387 */ /* 0x0041e80000100800 */
[----:B----4-:R1:W2:Y:S04]  /*274f0*/  @!P1 LDG.E.U16 R24, desc[UR58][R4.64] ;  /* 0x0000003a04189981 */ /* 0x0102a8000c1e1500 */
[----:B0-----:R-:W3:Y:S04]  /*27500*/  LDL R25, [R1+0x18ac] ;  /* 0x0018ac0001197983 */ /* 0x001ee80000100800 */
[----:B------:R-:W4:Y:S04]  /*27510*/  LDL.LU R27, [R1+0x198] ;  /* 0x00019800011b7983 */ /* 0x000f280000300800 */
[----:B------:R-:W4:Y:S04]  /*27520*/  LDL R26, [R1+0x1870] ;  /* 0x00187000011a7983 */ /* 0x000f280000100800 */
[----:B------:R-:W3:Y:S01]  /*27530*/  LDL.LU R5, [R1+0x1fc] ;  /* 0x0001fc0001057983 */ /* 0x000ee20000300800 */
[----:B------:R-:W-:Y:S01]  /*27540*/  PRMT R23, RZ, 0x7610, R23 ;  /* 0x00007610ff177816 */ /* 0x000fe20000000017 */
[----:B-1----:R-:W-:-:S02]  /*27550*/  @!P1 IMAD.MOV.U32 R4, RZ, RZ, R28 ;  /* 0x000000ffff049224 */ /* 0x002fc400078e001c */
[----:B--2---:R0:W-:Y:S02]  /*27560*/  STL [R1+0x45c0], R24 ;  /* 0x0045c01801007387 */ /* 0x0041e40000100800 */
[----:B0-----:R-:W-:Y:S02]  /*27570*/  LOP3.LUT R24, R0, 0x30, RZ, 0x3c, !PT ;  /* 0x0000003000187812 */ /* 0x001fe400078e3cff */
[----:B------:R-:W2:Y:S04]  /*27580*/  LDL.LU R0, [R1+0x200] ;  /* 0x0002000001007983 */ /* 0x000ea80000300800 */
[----:B---3--:R0:W-:Y:S04]  /*27590*/  STS.U16 [R24+UR6+0x8b00], R5 ;  /* 0x008b000518007988 */ /* 0x0081e80008000406 */
[----:B------:R-:W3:Y:S01]  /*275a0*/  LDL R28, [R1+0x1854] ;  /* 0x00185400011c7983 */ /* 0x000ee20000100800 */
[----:B0-----:R-:W-:-:S03]  /*275b0*/  @!P1 IMAD.MOV.U32 R5, RZ, RZ, R25 ;  /* 0x000000ffff059224 */ /* 0x001fc600078e0019 */
[----:B------:R-:W3:Y:S04]  /*275c0*/  LDL R25, [R1+0x1f4c] ;  /* 0x001f4c0001197983 */ /* 0x000ee80000100800 */
[----:B------:R-:W4:Y:S04]  /*275d0*/  @!P1 LDG.E.U16 R23, desc[UR58][R4.64] ;  /* 0x0000003a04179981 */ /* 0x000f28000c1e1500 */
[----:B------:R-:W2:Y:S04]  /*275e0*/  LDL R4, [R1+0x188c] ;  /* 0x00188c0001047983 */ /* 0x000ea80000100800 */
[----:B------:R-:W2:Y:S01]  /*275f0*/  LDL R5, [R1+0x1890] ;  /* 0x0018900001057983 */ /* 0x000ea20000100800 */
[----:B------:R-:W-:-:S03]  /*27600*/  PRMT R22, RZ, 0x7610, R22 ;  /* 0x00007610ff167816 */ /* 0x000fc60000000016 */
[----:B----4-:R0:W-:Y:S04]  /*27610*/  STL [R1+0x45c4], R23 ;  /* 0x0045c41701007387 */ /* 0x0101e80000100800 */
[----:B0-----:R-:W4:Y:S01]  /*27620*/  LDL R23, [R1+0x186c] ;  /* 0x00186c0001177983 */ /* 0x001f220000100800 */
[----:B--2---:R-:W-:-:S04]  /*27630*/  @!P1 LOP3.LUT R5, R5, R4, RZ, 0x3c, !PT ;  /* 0x0000000405059212 */ /* 0x004fc800078e3cff */
[----:B------:R-:W-:-:S04]  /*27640*/  @!P1 LOP3.LUT R4, R5, R4, RZ, 0x3c, !PT ;  /* 0x0000000405049212 */ /* 0x000fc800078e3cff */
[----:B------:R-:W-:-:S05]  /*27650*/  @!P1 LOP3.LUT R5, R5, R4, RZ, 0x3c, !PT ;  /* 0x0000000405059212 */ /* 0x000fca00078e3cff */
[----:B------:R0:W2:Y:S01]  /*27660*/  @!P1 LDG.E.U16 R22, desc[UR58][R4.64] ;  /* 0x0000003a04169981 */ /* 0x0000a2000c1e1500 */
[----:B------:R-:W-:Y:S01]  /*27670*/  PRMT R21, RZ, 0x7610, R21 ;  /* 0x00007610ff157816 */ /* 0x000fe20000000015 */
[----:B0-----:R-:W-:Y:S02]  /*27680*/  @!P1 IMAD.MOV.U32 R4, RZ, RZ, R26 ;  /* 0x000000ffff049224 */ /* 0x001fe400078e001a */
[----:B----4-:R-:W-:-:S05]  /*27690*/  @!P1 IMAD.MOV.U32 R5, RZ, RZ, R23 ;  /* 0x000000ffff059224 */ /* 0x010fca00078e0017 */
[----:B------:R3:W4:Y:S04]  /*276a0*/  @!P1 LDG.E.U16 R21, desc[UR58][R4.64] ;  /* 0x0000003a04159981 */ /* 0x000728000c1e1500 */
[----:B------:R-:W-:Y:S04]  /*276b0*/  STS.U16 [R24+UR6+0x8b80], R0 ;  /* 0x008b800018007988 */ /* 0x000fe80008000406 */
[----:B------:R0:W-:Y:S04]  /*276c0*/  STS.U16 [R24+UR6+0x9300], R2 ;  /* 0x0093000218007988 */ /* 0x0001e80008000406 */
[----:B--2---:R1:W-:Y:S04]  /*276d0*/  STL [R1+0x45c8], R22 ;  /* 0x0045c81601007387 */ /* 0x0043e80000100800 */
[----:B0-----:R-:W2:Y:S04]  /*276e0*/  LDL R2, [R1+0x1f6c] ;  /* 0x001f6c0001027983 */ /* 0x001ea80000100800 */
[----:B-1----:R-:W2:Y:S01]  /*276f0*/  LDL R22, [R1+0x1844] ;  /* 0x0018440001167983 */ /* 0x002ea20000100800 */
[----:B---3--:R-:W-:-:S03]  /*27700*/  @!P1 IMAD.MOV.U32 R5, RZ, RZ, R28 ;  /* 0x000000ffff059224 */ /* 0x008fc600078e001c */
[----:B----4-:R0:W-:Y:S04]  /*27710*/  STL [R1+0x45cc], R21 ;  /* 0x0045cc1501007387 */ /* 0x0101e80000100800 */
[----:B------:R-:W3:Y:S04]  /*27720*/  LDL.LU R26, [R1+0x1248] ;  /* 0x00124800011a7983 */ /* 0x000ee80000300800 */
[----:B------:R-:W4:Y:S04]  /*27730*/  LDL R28, [R1+0x1f58] ;  /* 0x001f5800011c7983 */ /* 0x000f280000100800 */
[----:B0-----:R-:W3:Y:S01]  /*27740*/  LDL R21, [R1+0x1f8c] ;  /* 0x001f8c0001157983 */ /* 0x001ee20000100800 */
[----:B------:R-:W-:Y:S01]  /*27750*/  PRMT R20, RZ, 0x7610, R20 ;  /* 0x00007610ff147816 */ /* 0x000fe20000000014 */
[----:B------:R-:W-:Y:S01]  /*27760*/  @!P1 IMAD.MOV.U32 R4, RZ, RZ, R25 ;  /* 0x000000ffff049224 */ /* 0x000fe200078e0019 */
[----:B------:R-:W-:-:S04]  /*27770*/  PRMT R19, RZ, 0x7610, R19 ;  /* 0x00007610ff137816 */ /* 0x000fc80000000013 */
[----:B------:R2:W3:Y:S02]  /*27780*/  @!P1 LDG.E.U16 R20, desc[UR58][R4.64] ;  /* 0x0000003a04149981 */ /* 0x0004e4000c1e1500 */
[----:B--2---:R-:W-:Y:S02]  /*27790*/  @!P1 IMAD.MOV.U32 R4, RZ, RZ, R2 ;  /* 0x000000ffff049224 */ /* 0x004fe400078e0002 */
[----:B------:R-:W-:-:S05]  /*277a0*/  @!P1 IMAD.MOV.U32 R5, RZ, RZ, R22 ;  /* 0x000000ffff059224 */ /* 0x000fca00078e0016 */
[----:B------:R4:W2:Y:S01]  /*277b0*/  @!P1 LDG.E.U16 R19, desc[UR58][R4.64] ;  /* 0x0000003a04139981 */ /* 0x0008a2000c1e1500 */
[----:B------:R-:W-:Y:S01]  /*277c0*/  PRMT R18, RZ, 0x7610, R18 ;  /* 0x00007610ff127816 */ /* 0x000fe20000000012 */
[----:B----4-:R-:W-:Y:S02]  /*277d0*/  @!P1 IMAD.MOV.U32 R5, RZ, RZ, R28 ;  /* 0x000000ffff059224 */ /* 0x010fe400078e001c */
[----:B---3--:R-:W-:-:S05]  /*277e0*/  @!P1 IMAD.MOV.U32 R4, RZ, RZ, R21 ;  /* 0x000000ffff049224 */ /* 0x008fca00078e0015 */
[----:B------:R-:W3:Y:S04]  /*277f0*/  @!P1 LDG.E.U16 R18, desc[UR58][R4.64] ;  /* 0x0000003a04129981 */ /* 0x000ee8000c1e1500 */
[----:B------:R0:W-:Y:S04]  /*27800*/  STS.U16 [R24+UR6+0x9380], R29 ;  /* 0x0093801d18007988 */ /* 0x0001e80008000406 */
[----:B------:R1:W-:Y:S04]  /*27810*/  STS.U16 [R24+UR6+0x9b00], R27 ;  /* 0x009b001b18007988 */ /* 0x0003e80008000406 */
[----:B------:R4:W-:Y:S04]  /*27820*/  STS.U16 [R24+UR6+0x9b80], R3 ;  /* 0x009b800318007988 */ /* 0x0009e80008000406 */
[----:B0-----:R-:W3:Y:S04]  /*27830*/  LDL.LU R29, [R1+0x21c] ;  /* 0x00021c00011d7983 */ /* 0x001ee80000300800 */
[----:B------:R0:W-:Y:S04]  /*27840*/  STL [R1+0x45d0], R20 ;  /* 0x0045d01401007387 */ /* 0x0001e80000100800 */
[----:B-1----:R-:W3:Y:S04]  /*27850*/  LDL.LU R27, [R1+0x1220] ;  /* 0x00122000011b7983 */ /* 0x002ee80000300800 */
[----:B------:R-:W3:Y:S04]  /*27860*/  LDL R25, [R1+0x1fac] ;  /* 0x001fac0001197983 */ /* 0x000ee80000100800 */
[----:B------:R-:W3:Y:S04]  /*27870*/  LDL.LU R2, [R1+0x1f4] ;  /* 0x0001f40001027983 */ /* 0x000ee80000300800 */
[----:B--2---:R1:W-:Y:S04]  /*27880*/  STL [R1+0x45d4], R19 ;  /* 0x0045d41301007387 */ /* 0x0043e80000100800 */
[----:B----4-:R-:W2:Y:S04]  /*27890*/  LDL.LU R3, [R1+0x4648] ;  /* 0x0046480001037983 */ /* 0x010ea80000300800 */
[----:B------:R-:W4:Y:S04]  /*278a0*/  LDL R5, [R1+0x1f78] ;  /* 0x001f780001057983 */ /* 0x000f280000100800 */
[----:B------:R-:W2:Y:S04]  /*278b0*/  LDL R24, [R1+0x1f98] ;  /* 0x001f980001187983 */ /* 0x000ea80000100800 */
[----:B------:R-:W2:Y:S04]  /*278c0*/  LDL R23, [R1+0x1fcc] ;  /* 0x001fcc0001177983 */ /* 0x000ea80000100800 */
[----:B------:R-:W2:Y:S04]  /*278d0*/  LDL R21, [R1+0x1fb8] ;  /* 0x001fb80001157983 */ /* 0x000ea80000100800 */
[----:B0-----:R-:W2:Y:S04]  /*278e0*/  LDL R20, [R1+0x1fec] ;  /* 0x001fec0001147983 */ /* 0x001ea80000100800 */
[----:B---3--:R0:W-:Y:S04]  /*278f0*/  STL [R1+0x45d8], R18 ;  /* 0x0045d81201007387 */ /* 0x0081e80000100800 */
[----:B-1----:R-:W3:Y:S04]  /*27900*/  LDL R19, [R1+0x1fd8] ;  /* 0x001fd80001137983 */ /* 0x002ee80000100800 */
[----:B0-----:R-:W3:Y:S01]  /*27910*/  LDL R18, [R1+0x200c] ;  /* 0x00200c0001127983 */ /* 0x001ee20000100800 */
[----:B------:R-:W-:-:S02]  /*27920*/  PRMT R17, RZ, 0x7610, R17 ;  /* 0x00007610ff117816 */ /* 0x000fc40000000011 */
[----:B------:R-:W-:Y:S02]  /*27930*/  PRMT R16, RZ, 0x7610, R16 ;  /* 0x00007610ff107816 */ /* 0x000fe40000000010 */
[----:B------:R-:W-:Y:S01]  /*27940*/  PRMT R15, RZ, 0x7610, R15 ;  /* 0x00007610ff0f7816 */ /* 0x000fe2000000000f */
[----:B------:R-:W-:Y:S01]  /*27950*/  @!P1 IMAD.MOV.U32 R4, RZ, RZ, R25 ;  /* 0x000000ffff049224 */ /* 0x000fe200078e0019 */
[----:B------:R-:W-:Y:S01]  /*27960*/  PRMT R14, RZ, 0x7610, R14 ;  /* 0x00007610ff0e7816 */ /* 0x000fe2000000000e */
[----:B------:R-:W0:Y:S03]  /*27970*/  S2R R0, SR_TID.X ;  /* 0x0000000000007919 */ /* 0x000e260000002100 */
[----:B----4-:R2:W4:Y:S04]  /*27980*/  @!P1 LDG.E.U16 R17, desc[UR58][R4.64] ;  /* 0x0000003a04119981 */ /* 0x010528000c1e1500 */
[----:B------:R-:W4:Y:S01]  /*27990*/  LDL.LU R28, [R1+0x2018] ;  /* 0x00201800011c7983 */ /* 0x000f220000300800 */
[----:B--2---:R-:W-:-:S02]  /*279a0*/  @!P1 IMAD.MOV.U32 R4, RZ, RZ, R23 ;  /* 0x000000ffff049224 */ /* 0x004fc400078e0017 */
[----:B------:R-:W-:-:S05]  /*279b0*/  @!P1 IMAD.MOV.U32 R5, RZ, RZ, R24 ;  /* 0x000000ffff059224 */ /* 0x000fca00078e0018 */
[----:B------:R1:W2:Y:S02]  /*279c0*/  @!P1 LDG.E.U16 R16, desc[UR58][R4.64] ;  /* 0x0000003a04109981 */ /* 0x0002a4000c1e1500 */
[----:B-1----:R-:W-:Y:S02]  /*279d0*/  @!P1 IMAD.MOV.U32 R4, RZ, RZ, R20 ;  /* 0x000000ffff049224 */ /* 0x002fe400078e0014 */
[----:B------:R-:W-:-:S05]  /*279e0*/  @!P1 IMAD.MOV.U32 R5, RZ, RZ, R21 ;  /* 0x000000ffff059224 */ /* 0x000fca00078e0015 */
[----:B------:R3:W2:Y:S02]  /*279f0*/  @!P1 LDG.E.U16 R15, desc[UR58][R4.64] ;  /* 0x0000003a040f9981 */ /* 0x0006a4000c1e1500 */
[----:B---3--:R-:W-:Y:S02]  /*27a00*/  @!P1 IMAD.MOV.U32 R5, RZ, RZ, R19 ;  /* 0x000000ffff059224 */ /* 0x008fe400078e0013 */
[----:B------:R-:W-:-:S05]  /*27a10*/  @!P1 IMAD.MOV.U32 R4, RZ, RZ, R18 ;  /* 0x000000ffff049224 */ /* 0x000fca00078e0012 */
[----:B------:R-:W3:Y:S01]  /*27a20*/  @!P1 LDG.E.U16 R14, desc[UR58][R4.64] ;  /* 0x0000003a040e9981 */ /* 0x000ee2000c1e1500 */
[----:B0-----:R-:W-:-:S05]  /*27a30*/  LOP3.LUT R0, R0, 0x3f, RZ, 0xc0, !PT ;  /* 0x0000003f00007812 */ /* 0x001fca00078ec0ff */
[----:B------:R-:W-:-:S05]  /*27a40*/  IMAD.SHL.U32 R0, R0, 0x2, RZ ;  /* 0x0000000200007824 */ /* 0x000fca00078e00ff */
[----:B------:R-:W-:-:S05]  /*27a50*/  LOP3.LUT R22, R0, 0x40, RZ, 0x3c, !PT ;  /* 0x0000004000167812 */ /* 0x000fca00078e3cff */
[----:B------:R0:W-:Y:S04]  /*27a60*/  STS.U16 [R22+UR6+0x8400], R3 ;  /* 0x0084000316007988 */ /* 0x0001e80008000406 */
[----:B------:R1:W-:Y:S04]  /*27a70*/  STS.U16 [R22+UR6+0x8480], R26 ;  /* 0x0084801a16007988 */ /* 0x0003e80008000406 */
[----:B0-----:R-:W3:Y:S04]  /*27a80*/  LDL.LU R3, [R1+0x1ff8] ;  /* 0x001ff80001037983 */ /* 0x001ee80000300800 */
[----:B----4-:R0:W-:Y:S04]  /*27a90*/  STL [R1+0x45dc], R17 ;  /* 0x0045dc1101007387 */ /* 0x0101e80000100800 */
[----:B--2---:R-:W-:Y:S04]  /*27aa0*/  STL [R1+0x45e0], R16 ;  /* 0x0045e01001007387 */ /* 0x004fe80000100800 */
[----:B------:R-:W-:Y:S04]  /*27ab0*/  STL [R1+0x45e4], R15 ;  /* 0x0045e40f01007387 */ /* 0x000fe80000100800 */
[----:B------:R2:W-:Y:S04]  /*27ac0*/  STS.U16 [R22+UR6+0x8c00], R29 ;  /* 0x008c001d16007988 */ /* 0x0005e80008000406 */
[----:B---3--:R-:W-:Y:S04]  /*27ad0*/  STL [R1+0x45e8], R14 ;  /* 0x0045e80e01007387 */ /* 0x008fe80000100800 */
[----:B-1----:R-:W3:Y:S04]  /*27ae0*/  LDL.LU R26, [R1+0x1f8] ;  /* 0x0001f800011a7983 */ /* 0x002ee80000300800 */
[----:B------:R-:W4:Y:S04]  /*27af0*/  LDL R18, [R1+0x183c] ;  /* 0x00183c0001127983 */ /* 0x000f280000100800 */
[----:B0-----:R-:W3:Y:S04]  /*27b00*/  LDL R17, [R1+0x1f34] ;  /* 0x001f340001117983 */ /* 0x001ee80000100800 */
[----:B--2---:R-:W2:Y:S04]  /*27b10*/  LDL.LU R29, [R1+0x1c8] ;  /* 0x0001c800011d7983 */ /* 0x004ea80000300800 */
[----:B------:R-:W2:Y:S04]  /*27b20*/  LDL R16, [R1+0x182c] ;  /* 0x00182c0001107983 */ /* 0x000ea80000100800 */
[----:B------:R-:W2:Y:S01]  /*27b30*/  LDL R15, [R1+0x1f24] ;  /* 0x001f2400010f7983 */ /* 0x000ea20000100800 */
[----:B------:R-:W-:Y:S01]  /*27b40*/  PRMT R13, RZ, 0x7610, R13 ;  /* 0x00007610ff0d7816 */ /* 0x000fe2000000000d */
[----:B------:R-:W-:Y:S01]  /*27b50*/  @!P1 IMAD.MOV.U32 R4, RZ, RZ, R28 ;  /* 0x000000ffff049224 */ /* 0x000fe200078e001c */
[----:B------:R-:W-:-:S02]  /*27b60*/  PRMT R12, RZ, 0x7610, R12 ;  /* 0x00007610ff0c7816 */ /* 0x000fc4000000000c */
[----:B------:R-:W-:Y:S01]  /*27b70*/  PRMT R11, RZ, 0x7610, R11 ;  /* 0x00007610ff0b7816 */ /* 0x000fe2000000000b */
[----:B------:R-:W-:-:S05]  /*27b80*/  @!P1 IMAD.MOV.U32 R5, RZ, RZ, R3 ;  /* 0x000000ffff059224 */ /* 0x000fca00078e0003 */
[----:B------:R4:W2:Y:S04]  /*27b90*/  @!P1 LDG.E.U16 R13, desc[UR58][R4.64] ;  /* 0x0000003a040d9981 */ /* 0x0008a8000c1e1500 */
[----:B------:R0:W-:Y:S04]  /*27ba0*/  STS.U16 [R22+UR6+0x8c80], R27 ;  /* 0x008c801b16007988 */ /* 0x0001e80008000406 */
[----:B------:R1:W-:Y:S04]  /*27bb0*/  STS.U16 [R22+UR6+0x9400], R2 ;  /* 0x0094000216007988 */ /* 0x0003e80008000406 */
[----:B0-----:R-:W2:Y:S04]  /*27bc0*/  LDL.LU R27, [R1+0x1d0] ;  /* 0x0001d000011b7983 */ /* 0x001ea80000300800 */
[----:B------:R-:W2:Y:S04]  /*27bd0*/  LDL R14, [R1+0x1f04] ;  /* 0x001f0400010e7983 */ /* 0x000ea80000100800 */
[----:B-1----:R-:W2:Y:S01]  /*27be0*/  LDL R2, [R1+0x1f08] ;  /* 0x001f080001027983 */ /* 0x002ea20000100800 */
[----:B----4-:R-:W-:-:S02]  /*27bf0*/  @!P1 IMAD.MOV.U32 R5, RZ, RZ, R18 ;  /* 0x000000ffff059224 */ /* 0x010fc400078e0012 */
[----:B---3--:R-:W-:-:S05]  /*27c00*/  @!P1 IMAD.MOV.U32 R4, RZ, RZ, R17 ;  /* 0x000000ffff049224 */ /* 0x008fca00078e0011 */
[----:B------:R2:W3:Y:S02]  /*27c10*/  @!P1 LDG.E.U16 R12, desc[UR58][R4.64] ;  /* 0x0000003a040c9981 */ /* 0x0004e4000c1e1500 */
[----:B--2---:R-:W-:Y:S02]  /*27c20*/  @!P1 IMAD.MOV.U32 R4, RZ, RZ, R15 ;  /* 0x000000ffff049224 */ /* 0x004fe400078e000f */
[----:B------:R-:W-:-:S05]  /*27c30*/  @!P1 IMAD.MOV.U32 R5, RZ, RZ, R16 ;  /* 0x000000ffff059224 */ /* 0x000fca00078e0010 */
[----:B------:R0:W2:Y:S04]  /*27c40*/  @!P1 LDG.E.U16 R11, desc[UR58][R4.64] ;  /* 0x0000003a040b9981 */ /* 0x0000a8000c1e1500 */
        /* <DEDUP_REMOVED lines=21> */
[----:B------:R1:W-:Y:S04]  /*27da0*/  STL [R1+0x45ec], R28 ;  /* 0x0045ec1c01007387 */ /* 0x0003e80000100800 */
[----:B------:R-:W-:Y:S04]  /*27db0*/  STL [R1+0x2060], R3 ;  /* 0x0020600301007387 */ /* 0x000fe80000100800 */
[----:B------:R4:W-:Y:S04]  /*27dc0*/  STL [R1+0x45f0], R13 ;  /* 0x0045f00d01007387 */ /* 0x0009e80000100800 */
[----:B------:R-:W-:Y:S01]  /*27dd0*/  STS.U16 [R22+UR6+0x9480], R26 ;  /* 0x0094801a16007988 */ /* 0x000fe20008000406 */
[----:B0-----:R-:W-:-:S03]  /*27de0*/  @!P1 IMAD.MOV.U32 R5, RZ, RZ, R14 ;  /* 0x000000ffff059224 */ /* 0x001fc600078e000e */
[----:B------:R-:W-:Y:S04]  /*27df0*/  STS.U16 [R22+UR6+0x9c00], R29 ;  /* 0x009c001d16007988 */ /* 0x000fe80008000406 */
[----:B------:R-:W-:Y:S01]  /*27e00*/  STS.U16 [R22+UR6+0x9c80], R27 ;  /* 0x009c801b16007988 */ /* 0x000fe20008000406 */
[----:B------:R-:W-:Y:S01]  /*27e10*/  PRMT R10, RZ, 0x7610, R10 ;  /* 0x00007610ff0a7816 */ /* 0x000fe2000000000a */
[----:B------:R-:W-:-:S05]  /*27e20*/  @!P1 IMAD.MOV.U32 R4, RZ, RZ, R2 ;  /* 0x000000ffff049224 */ /* 0x000fca00078e0002 */
[----:B------:R0:W4:Y:S04]  /*27e30*/  @!P1 LDG.E.U16 R10, desc[UR58][R4.64] ;  /* 0x0000003a040a9981 */ /* 0x000128000c1e1500 */
[----:B---3--:R-:W-:Y:S04]  /*27e40*/  STL [R1+0x45f4], R12 ;  /* 0x0045f40c01007387 */ /* 0x008fe80000100800 */
[----:B------:R-:W3:Y:S04]  /*27e50*/  LDL.LU R18, [R1+0x1250] ;  /* 0x0012500001127983 */ /* 0x000ee80000300800 */
[----:B------:R-:W3:Y:S04]  /*27e60*/  LDL.LU R19, [R1+0x1238] ;  /* 0x0012380001137983 */ /* 0x000ee80000300800 */
[----:B--2---:R2:W-:Y:S04]  /*27e70*/  STL [R1+0x45f8], R11 ;  /* 0x0045f80b01007387 */ /* 0x0045e80000100800 */
[----:B------:R-:W3:Y:S04]  /*27e80*/  LDL.LU R20, [R1+0x123c] ;  /* 0x00123c0001147983 */ /* 0x000ee80000300800 */
[----:B-1----:R-:W3:Y:S04]  /*27e90*/  LDL R28, [R1+0x1ee4] ;  /* 0x001ee400011c7983 */ /* 0x002ee80000100800 */
[----:B------:R-:W0:Y:S04]  /*27ea0*/  LDL R17, [R1+0x1ee8] ;  /* 0x001ee80001117983 */ /* 0x000e280000100800 */
[----:B------:R-:W3:Y:S04]  /*27eb0*/  LDL R16, [R1+0x1ec4] ;  /* 0x001ec40001107983 */ /* 0x000ee80000100800 */
[----:B------:R-:W3:Y:S04]  /*27ec0*/  LDL R15, [R1+0x1ec8] ;  /* 0x001ec800010f7983 */ /* 0x000ee80000100800 */
[----:B------:R-:W3:Y:S04]  /*27ed0*/  LDL R14, [R1+0x1ea4] ;  /* 0x001ea400010e7983 */ /* 0x000ee80000100800 */
[----:B----4-:R-:W4:Y:S04]  /*27ee0*/  LDL R13, [R1+0x1ea8] ;  /* 0x001ea800010d7983 */ /* 0x010f280000100800 */
[----:B--2---:R-:W2:Y:S04]  /*27ef0*/  LDL R11, [R1+0x1e84] ;  /* 0x001e8400010b7983 */ /* 0x004ea80000100800 */
[----:B------:R-:W2:Y:S04]  /*27f00*/  LDL R3, [R1+0x1e88] ;  /* 0x001e880001037983 */ /* 0x000ea80000100800 */
        /* <DEDUP_REMOVED lines=9> */
[----:B------:R-:W3:Y:S01]  /*27fa0*/  LDL.LU R5, [R1+0x124c] ;  /* 0x00124c0001057983 */ /* 0x000ee20000300800 */
[----:B------:R-:W-:-:S02]  /*27fb0*/  LOP3.LUT R12, R0, 0x50, RZ, 0x3c, !PT ;  /* 0x00000050000c7812 */ /* 0x000fc400078e3cff */
[----:B------:R-:W-:Y:S02]  /*27fc0*/  PRMT R9, RZ, 0x7610, R9 ;  /* 0x00007610ff097816 */ /* 0x000fe40000000009 */
[----:B------:R-:W-:Y:S02]  /*27fd0*/  PRMT R8, RZ, 0x7610, R8 ;  /* 0x00007610ff087816 */ /* 0x000fe40000000008 */
[----:B------:R-:W-:Y:S02]  /*27fe0*/  PRMT R7, RZ, 0x7610, R7 ;  /* 0x00007610ff077816 */ /* 0x000fe40000000007 */
[----:B------:R-:W-:Y:S01]  /*27ff0*/  PRMT R6, RZ, 0x7610, R6 ;  /* 0x00007610ff067816 */ /* 0x000fe20000000006 */
[----:B0-----:R-:W-:Y:S01]  /*28000*/  @!P1 IMAD.MOV.U32 R4, RZ, RZ, R17 ;  /* 0x000000ffff049224 */ /* 0x001fe200078e0011 */
[----:B---3--:R0:W-:Y:S02]  /*28010*/  STS.U16 [R12+UR6+0x8500], R5 ;  /* 0x008500050c007988 */ /* 0x0081e40008000406 */
[----:B0-----:R-:W-:-:S05]  /*28020*/  @!P1 IMAD.MOV.U32 R5, RZ, RZ, R28 ;  /* 0x000000ffff059224 */ /* 0x001fca00078e001c */
[----:B------:R0:W3:Y:S02]  /*28030*/  @!P1 LDG.E.U16 R9, desc[UR58][R4.64] ;  /* 0x0000003a04099981 */ /* 0x0000e4000c1e1500 */
[----:B0-----:R-:W-:Y:S02]  /*28040*/  @!P1 IMAD.MOV.U32 R4, RZ, RZ, R15 ;  /* 0x000000ffff049224 */ /* 0x001fe400078e000f */
[----:B------:R-:W-:-:S05]  /*28050*/  @!P1 IMAD.MOV.U32 R5, RZ, RZ, R16 ;  /* 0x000000ffff059224 */ /* 0x000fca00078e0010 */
[----:B------:R4:W3:Y:S02]  /*28060*/  @!P1 LDG.E.U16 R8, desc[UR58][R4.64] ;  /* 0x0000003a04089981 */ /* 0x0008e4000c1e1500 */
[----:B----4-:R-:W-:Y:S02]  /*28070*/  @!P1 IMAD.MOV.U32 R4, RZ, RZ, R13 ;  /* 0x000000ffff049224 */ /* 0x010fe400078e000d */
[----:B------:R-:W-:-:S05]  /*28080*/  @!P1 IMAD.MOV.U32 R5, RZ, RZ, R14 ;  /* 0x000000ffff059224 */ /* 0x000fca00078e000e */
[----:B------:R2:W4:Y:S02]  /*28090*/  @!P1 LDG.E.U16 R7, desc[UR58][R4.64] ;  /* 0x0000003a04079981 */ /* 0x000524000c1e1500 */
[----:B--2---:R-:W-:Y:S02]  /*280a0*/  @!P1 IMAD.MOV.U32 R4, RZ, RZ, R3 ;  /* 0x000000ffff049224 */ /* 0x004fe400078e0003 */
[----:B------:R-:W-:-:S05]  /*280b0*/  @!P1 IMAD.MOV.U32 R5, RZ, RZ, R11 ;  /* 0x000000ffff059224 */ /* 0x000fca00078e000b */
[----:B------:R-:W2:Y:S04]  /*280c0*/  @!P1 LDG.E.U16 R6, desc[UR58][R4.64] ;  /* 0x0000003a04069981 */ /* 0x000ea8000c1e1500 */
[----:B------:R-:W-:Y:S04]  /*280d0*/  STL [R1+0x45fc], R10 ;  /* 0x0045fc0a01007387 */ /* 0x000fe80000100800 */
[----:B---3--:R-:W-:Y:S04]  /*280e0*/  STL [R1+0x4600], R9 ;  /* 0x0046000901007387 */ /* 0x008fe80000100800 */
[----:B------:R-:W-:Y:S04]  /*280f0*/  STL [R1+0x4604], R8 ;  /* 0x0046040801007387 */ /* 0x000fe80000100800 */
[----:B----4-:R-:W-:Y:S04]  /*28100*/  STL [R1+0x4608], R7 ;  /* 0x0046080701007387 */ /* 0x010fe80000100800 */
[----:B--2---:R0:W-:Y:S04]  /*28110*/  STL [R1+0x460c], R6 ;  /* 0x00460c0601007387 */ /* 0x0041e80000100800 */
[----:B0-----:R-:W2:Y:S04]  /*28120*/  LDL.LU R6, [R1+0x1254] ;  /* 0x0012540001067983 */ /* 0x001ea80000300800 */
[----:B--2---:R0:W-:Y:S04]  /*28130*/  STL [R1+0x4638], R6 ;  /* 0x0046380601007387 */ /* 0x0041e80000100800 */
[----:B0-----:R-:W2:Y:S04]  /*28140*/  LDL.LU R6, [R1+0x1dc] ;  /* 0x0001dc0001067983 */ /* 0x001ea80000300800 */
[----:B--2---:R0:W-:Y:S04]  /*28150*/  STL [R1+0x4640], R6 ;  /* 0x0046400601007387 */ /* 0x0041e80000100800 */
[----:B0-----:R-:W2:Y:S04]  /*28160*/  LDL.LU R6, [R1+0x1e8] ;  /* 0x0001e80001067983 */ /* 0x001ea80000300800 */
[----:B------:R-:W-:Y:S04]  /*28170*/  STS.U16 [R12+UR6+0x8580], R18 ;  /* 0x008580120c007988 */ /* 0x000fe80008000406 */
[----:B--2---:R0:W-:Y:S04]  /*28180*/  STL [R1+0x4644], R6 ;  /* 0x0046440601007387 */ /* 0x0041e80000100800 */
[----:B0-----:R-:W2:Y:S04]  /*28190*/  LDL.LU R6, [R1+0x20c] ;  /* 0x00020c0001067983 */ /* 0x001ea80000300800 */
[----:B------:R-:W3:Y:S04]  /*281a0*/  LDL.LU R5, [R1+0x1230] ;  /* 0x0012300001057983 */ /* 0x000ee80000300800 */
[----:B------:R-:W-:Y:S04]  /*281b0*/  STS.U16 [R12+UR6+0x8d00], R19 ;  /* 0x008d00130c007988 */ /* 0x000fe80008000406 */
[----:B------:R-:W-:Y:S01]  /*281c0*/  STS.U16 [R12+UR6+0x8d80], R20 ;  /* 0x008d80140c007988 */ /* 0x000fe20008000406 */
[----:B------:R-:W-:-:S03]  /*281d0*/  LOP3.LUT R3, R0, 0x60, RZ, 0x3c, !PT ;  /* 0x0000006000037812 */ /* 0x000fc600078e3cff */
[----:B------:R-:W-:Y:S04]  /*281e0*/  STS.U16 [R12+UR6+0x9500], R21 ;  /* 0x009500150c007988 */ /* 0x000fe80008000406 */
[----:B------:R-:W-:Y:S04]  /*281f0*/  STS.U16 [R12+UR6+0x9580], R22 ;  /* 0x009580160c007988 */ /* 0x000fe80008000406 */
[----:B------:R-:W-:Y:S04]  /*28200*/  STS.U16 [R12+UR6+0x9d00], R23 ;  /* 0x009d00170c007988 */ /* 0x000fe80008000406 */
[----:B------:R0:W-:Y:S04]  /*28210*/  STS.U16 [R12+UR6+0x9d80], R24 ;  /* 0x009d80180c007988 */ /* 0x0001e80008000406 */
[----:B------:R-:W-:Y:S04]  /*28220*/  STS.U16 [R3+UR6+0x8600], R25 ;  /* 0x0086001903007988 */ /* 0x000fe80008000406 */
[----:B------:R-:W-:Y:S04]  /*28230*/  STS.U16 [R3+UR6+0x8680], R26 ;  /* 0x0086801a03007988 */ /* 0x000fe80008000406 */
[----:B------:R-:W-:Y:S04]  /*28240*/  STS.U16 [R3+UR6+0x8e00], R29 ;  /* 0x008e001d03007988 */ /* 0x000fe80008000406 */
[----:B------:R-:W-:Y:S04]  /*28250*/  STS.U16 [R3+UR6+0x8e80], R27 ;  /* 0x008e801b03007988 */ /* 0x000fe80008000406 */
[----:B------:R1:W-:Y:S01]  /*28260*/  STS.U16 [R3+UR6+0x9600], R2 ;  /* 0x0096000203007988 */ /* 0x0003e20008000406 */
[----:B------:R-:W-:-:S03]  /*28270*/  LOP3.LUT R4, R0, 0x70, RZ, 0x3c, !PT ;  /* 0x0000007000047812 */ /* 0x000fc600078e3cff */
[----:B---3--:R3:W-:Y:S04]  /*28280*/  STL [R1+0x463c], R5 ;  /* 0x00463c0501007387 */ /* 0x0087e80000100800 */
[----:B------:R-:W4:Y:S04]  /*28290*/  LDL.LU R7, [R1+0x122c] ;  /* 0x00122c0001077983 */ /* 0x000f280000300800 */
[----:B------:R-:W4:Y:S04]  /*282a0*/  LDL.LU R8, [R1+0x208] ;  /* 0x0002080001087983 */ /* 0x000f280000300800 */
[----:B------:R-:W4:Y:S04]  /*282b0*/  LDL.LU R9, [R1+0x204] ;  /* 0x0002040001097983 */ /* 0x000f280000300800 */
[----:B------:R-:W4:Y:S04]  /*282c0*/  LDL.LU R10, [R1+0x1d8] ;  /* 0x0001d800010a7983 */ /* 0x000f280000300800 */
[----:B------:R-:W4:Y:S04]  /*282d0*/  LDL.LU R11, [R1+0x1d4] ;  /* 0x0001d400010b7983 */ /* 0x000f280000300800 */
[----:B0-----:R-:W4:Y:S04]  /*282e0*/  LDL.LU R12, [R1+0x1cc] ;  /* 0x0001cc00010c7983 */ /* 0x001f280000300800 */
[----:B------:R-:W4:Y:S04]  /*282f0*/  LDL.LU R13, [R1+0x1c4] ;  /* 0x0001c400010d7983 */ /* 0x000f280000300800 */
[----:B-1----:R-:W4:Y:S04]  /*28300*/  LDL.LU R3, [R1+0x1c0] ;  /* 0x0001c00001037983 */ /* 0x002f280000300800 */
        /* <DEDUP_REMOVED lines=13> */
[----:B---3--:R-:W-:-:S03]  /*283e0*/  LOP3.LUT R5, R0, 0x60, RZ, 0x3c, !PT ;  /* 0x0000006000057812 */ /* 0x008fc600078e3cff */
[----:B------:R-:W3:Y:S04]  /*283f0*/  LDL.LU R26, [R1+0x180] ;  /* 0x00018000011a7983 */ /* 0x000ee80000300800 */
[----:B------:R-:W3:Y:S04]  /*28400*/  LDL.LU R29, [R1+0x17c] ;  /* 0x00017c00011d7983 */ /* 0x000ee80000300800 */
[----:B------:R-:W3:Y:S04]  /*28410*/  LDL.LU R27, [R1+0x178] ;  /* 0x00017800011b7983 */ /* 0x000ee80000300800 */
[----:B------:R-:W3:Y:S04]  /*28420*/  LDL.LU R2, [R1+0x174] ;  /* 0x0001740001027983 */ /* 0x000ee80000300800 */
[----:B------:R-:W4:Y:S04]  /*28430*/  LDL.LU R0, [R1+0x1258] ;  /* 0x0012580001007983 */ /* 0x000f280000300800 */
[----:B--2---:R0:W-:Y:S04]  /*28440*/  STS.U16 [R5+UR6+0x9680], R6 ;  /* 0x0096800605007988 */ /* 0x0041e80008000406 */
[----:B0-----:R-:W2:Y:S04]  /*28450*/  LDL.LU R6, [R1+0x4644] ;  /* 0x0046440001067983 */ /* 0x001ea80000300800 */
[----:B--2---:R0:W-:Y:S04]  /*28460*/  STS.U16 [R5+UR6+0x9e00], R6 ;  /* 0x009e000605007988 */ /* 0x0041e80008000406 */
[----:B0-----:R-:W2:Y:S04]  /*28470*/  LDL.LU R6, [R1+0x4640] ;  /* 0x0046400001067983 */ /* 0x001ea80000300800 */
[----:B--2---:R0:W-:Y:S04]  /*28480*/  STS.U16 [R5+UR6+0x9e80], R6 ;  /* 0x009e800605007988 */ /* 0x0041e80008000406 */
[----:B0-----:R-:W2:Y:S04]  /*28490*/  LDL.LU R5, [R1+0x463c] ;  /* 0x00463c0001057983 */ /* 0x001ea80000300800 */
[----:B------:R-:W3:Y:S04]  /*284a0*/  LDL.LU R6, [R1+0x4638] ;  /* 0x0046380001067983 */ /* 0x000ee80000300800 */
[----:B----4-:R-:W-:Y:S04]  /*284b0*/  STS.U16 [R4+UR6+0x8700], R0 ;  /* 0x0087000004007988 */ /* 0x010fe80008000406 */
[----:B---3--:R0:W-:Y:S04]  /*284c0*/  STS.U16 [R4+UR6+0x8780], R6 ;  /* 0x0087800604007988 */ /* 0x0081e80008000406 */
[----:B0-----:R-:W3:Y:S04]  /*284d0*/  LDL.LU R6, [R1+0x164] ;  /* 0x0001640001067983 */ /* 0x001ee80000300800 */
[----:B---3--:R0:W-:Y:S04]  /*284e0*/  STL [R1+0x462c], R6 ;  /* 0x00462c0601007387 */ /* 0x0081e80000100800 */
[----:B0-----:R-:W3:Y:S04]  /*284f0*/  LDL.LU R6, [R1+0x168] ;  /* 0x0001680001067983 */ /* 0x001ee80000300800 */
[----:B---3--:R0:W-:Y:S04]  /*28500*/  STL [R1+0x4630], R6 ;  /* 0x0046300601007387 */ /* 0x0081e80000100800 */
[----:B0-----:R-:W3:Y:S01]  /*28510*/  LDL.LU R6, [R1+0x16c] ;  /* 0x00016c0001067983 */ /* 0x001ee20000300800 */
[----:B------:R-:W0:Y:S03]  /*28520*/  S2R R0, SR_TID.X ;  /* 0x0000000000007919 */ /* 0x000e260000002100 */
[----:B--2---:R-:W-:Y:S04]  /*28530*/  STS.U16 [R4+UR6+0x8f00], R5 ;  /* 0x008f000504007988 */ /* 0x004fe80008000406 */
[----:B------:R-:W-:Y:S04]  /*28540*/  STS.U16 [R4+UR6+0x8f80], R7 ;  /* 0x008f800704007988 */ /* 0x000fe80008000406 */
[----:B------:R-:W-:Y:S04]  /*28550*/  STS.U16 [R4+UR6+0x9700], R8 ;  /* 0x0097000804007988 */ /* 0x000fe80008000406 */
[----:B------:R-:W-:Y:S04]  /*28560*/  STS.U16 [R4+UR6+0x9780], R9 ;  /* 0x0097800904007988 */ /* 0x000fe80008000406 */
[----:B------:R-:W-:Y:S04]  /*28570*/  STS.U16 [R4+UR6+0x9f00], R10 ;  /* 0x009f000a04007988 */ /* 0x000fe80008000406 */
[----:B------:R-:W-:Y:S04]  /*28580*/  STS.U16 [R4+UR6+0x9f80], R11 ;  /* 0x009f800b04007988 */ /* 0x000fe80008000406 */
[----:B---3--:R1:W-:Y:S04]  /*28590*/  STL [R1+0x4634], R6 ;  /* 0x0046340601007387 */ /* 0x0083e80000100800 */
[----:B-1----:R-:W2:Y:S01]  /*285a0*/  LDL.LU R6, [R1+0x170] ;  /* 0x0001700001067983 */ /* 0x002ea20000300800 */
[----:B0-----:R-:W-:-:S03]  /*285b0*/  LOP3.LUT R0, R0, 0x3f, RZ, 0xc0, !PT ;  /* 0x0000003f00007812 */ /* 0x001fc600078ec0ff */
[----:B------:R-:W3:Y:S04]  /*285c0*/  LDL.LU R4, [R1+0x160] ;  /* 0x0001600001047983 */ /* 0x000ee80000300800 */
[----:B------:R-:W4:Y:S01]  /*285d0*/  LDL.LU R5, [R1+0x15c] ;  /* 0x00015c0001057983 */ /* 0x000f220000300800 */
[----:B------:R-:W-:-:S03]  /*285e0*/  IMAD.SHL.U32 R0, R0, 0x2, RZ ;  /* 0x0000000200007824 */ /* 0x000fc600078e00ff */
[----:B------:R-:W4:Y:S04]  /*285f0*/  LDL.LU R7, [R1+0x158] ;  /* 0x0001580001077983 */ /* 0x000f280000300800 */
[----:B------:R-:W4:Y:S04]  /*28600*/  LDL.LU R8, [R1+0x154] ;  /* 0x0001540001087983 */ /* 0x000f280000300800 */
[----:B------:R-:W4:Y:S04]  /*28610*/  LDL.LU R9, [R1+0x150] ;  /* 0x0001500001097983 */ /* 0x000f280000300800 */
[----:B------:R-:W4:Y:S04]  /*28620*/  LDL.LU R10, [R1+0x14c] ;  /* 0x00014c00010a7983 */ /* 0x000f280000300800 */
[----:B------:R0:W-:Y:S04]  /*28630*/  STS.U16 [R0+UR6], R12 ;  /* 0x0000000c00007988 */ /* 0x0001e80008000406 */
[----:B------:R-:W4:Y:S04]  /*28640*/  LDL.LU R11, [R1+0x148] ;  /* 0x00014800010b7983 */ /* 0x000f280000300800 */
[----:B------:R1:W-:Y:S04]  /*28650*/  STS.U16 [R0+UR6+0x200], R13 ;  /* 0x0002000d00007988 */ /* 0x0003e80008000406 */
[----:B------:R1:W-:Y:S04]  /*28660*/  STS.U16 [R0+UR6+0x400], R3 ;  /* 0x0004000300007988 */ /* 0x0003e80008000406 */
[----:B------:R1:W-:Y:S04]  /*28670*/  STS.U16 [R0+UR6+0x600], R28 ;  /* 0x0006001c00007988 */ /* 0x0003e80008000406 */
[----:B------:R1:W-:Y:S04]  /*28680*/  STS.U16 [R0+UR6+0x800], R14 ;  /* 0x0008000e00007988 */ /* 0x0003e80008000406 */
[----:B------:R1:W-:Y:S04]  /*28690*/  STS.U16 [R0+UR6+0xa00], R15 ;  /* 0x000a000f00007988 */ /* 0x0003e80008000406 */
[----:B0-----:R-:W4:Y:S04]  /*286a0*/  LDL.LU R12, [R1+0x144] ;  /* 0x00014400010c7983 */ /* 0x001f280000300800 */
[----:B-1----:R-:W4:Y:S04]  /*286b0*/  LDL.LU R13, [R1+0x140] ;  /* 0x00014000010d7983 */ /* 0x002f280000300800 */
[----:B------:R-:W4:Y:S04]  /*286c0*/  LDL.LU R3, [R1+0x13c] ;  /* 0x00013c0001037983 */ /* 0x000f280000300800 */
[----:B------:R-:W4:Y:S04]  /*286d0*/  LDL.LU R28, [R1+0x138] ;  /* 0x00013800011c7983 */ /* 0x000f280000300800 */
[----:B------:R-:W4:Y:S04]  /*286e0*/  LDL.LU R14, [R1+0x134] ;  /* 0x00013400010e7983 */ /* 0x000f280000300800 */
[----:B------:R0:W-:Y:S04]  /*286f0*/  STS.U16 [R0+UR6+0xc00], R16 ;  /* 0x000c001000007988 */ /* 0x0001e80008000406 */
        /* <DEDUP_REMOVED lines=26> */
[----:B0-----:R-:W4:Y:S04]  /*288a0*/  LDL.LU R27, [R1+0xfc] ;  /* 0x0000fc00011b7983 */ /* 0x001f280000300800 */
[----:B-1----:R-:W3:Y:S04]  /*288b0*/  LDL.LU R2, [R1+0xf8] ;  /* 0x0000f80001027983 */ /* 0x002ee80000300800 */
[----:B--2---:R0:W-:Y:S04]  /*288c0*/  STS.U16 [R0+UR6+0x2800], R6 ;  /* 0x0028000600007988 */ /* 0x0041e80008000406 */
[----:B0-----:R-:W2:Y:S04]  /*288d0*/  LDL.LU R6, [R1+0x4634] ;  /* 0x0046340001067983 */ /* 0x001ea80000300800 */
[----:B--2---:R0:W-:Y:S04]  /*288e0*/  STS.U16 [R0+UR6+0x2a00], R6 ;  /* 0x002a000600007988 */ /* 0x0041e80008000406 */
[----:B0-----:R-:W2:Y:S04]  /*288f0*/  LDL.LU R6, [R1+0x4630] ;  /* 0x0046300001067983 */ /* 0x001ea80000300800 */
[----:B---3--:R-:W-:Y:S04]  /*28900*/  STS.U16 [R0+UR6+0x6400], R2 ;  /* 0x0064000200007988 */ /* 0x008fe80008000406 */
[----:B--2---:R0:W-:Y:S04]  /*28910*/  STS.U16 [R0+UR6+0x2c00], R6 ;  /* 0x002c000600007988 */ /* 0x0041e80008000406 */
[----:B0-----:R-:W2:Y:S04]  /*28920*/  LDL.LU R6, [R1+0x462c] ;  /* 0x00462c0001067983 */ /* 0x001ea80000300800 */
[----:B------:R-:W3:Y:S04]  /*28930*/  LDL.LU R2, [R1+0xe8] ;  /* 0x0000e80001027983 */ /* 0x000ee80000300800 */
[----:B---3--:R0:W-:Y:S04]  /*28940*/  STL [R1+0x4620], R2 ;  /* 0x0046200201007387 */ /* 0x0081e80000100800 */
[----:B0-----:R-:W3:Y:S04]  /*28950*/  LDL.LU R2, [R1+0xec] ;  /* 0x0000ec0001027983 */ /* 0x001ee80000300800 */
[----:B---3--:R0:W-:Y:S04]  /*28960*/  STL [R1+0x4624], R2 ;  /* 0x0046240201007387 */ /* 0x0081e80000100800 */
[----:B0-----:R-:W3:Y:S04]  /*28970*/  LDL.LU R2, [R1+0xf0] ;  /* 0x0000f00001027983 */ /* 0x001ee80000300800 */
[----:B--2---:R-:W-:Y:S04]  /*28980*/  STS.U16 [R0+UR6+0x2e00], R6 ;  /* 0x002e000600007988 */ /* 0x004fe80008000406 */
[----:B------:R-:W-:Y:S04]  /*28990*/  STS.U16 [R0+UR6+0x3000], R4 ;  /* 0x0030000400007988 */ /* 0x000fe80008000406 */
[----:B----4-:R-:W-:Y:S04]  /*289a0*/  STS.U16 [R0+UR6+0x3200], R5 ;  /* 0x0032000500007988 */ /* 0x010fe80008000406 */
[----:B------:R-:W-:Y:S04]  /*289b0*/  STS.U16 [R0+UR6+0x3400], R7 ;  /* 0x0034000700007988 */ /* 0x000fe80008000406 */
        /* <DEDUP_REMOVED lines=9> */
[----:B---3--:R0:W-:Y:S04]  /*28a50*/  STL [R1+0x4628], R2 ;  /* 0x0046280201007387 */ /* 0x0081e80000100800 */
        /* <DEDUP_REMOVED lines=41> */
[----:B-1----:R-:W4:Y:S04]  /*28cf0*/  LDL.LU R27, [R1+0x7c] ;  /* 0x00007c00011b7983 */ /* 0x002f280000300800 */
[----:B--2---:R0:W-:Y:S04]  /*28d00*/  STS.U16 [R0+UR6+0x6600], R2 ;  /* 0x0066000200007988 */ /* 0x0041e80008000406 */
[----:B0-----:R-:W2:Y:S04]  /*28d10*/  LDL.LU R2, [R1+0x4628] ;  /* 0x0046280001027983 */ /* 0x001ea80000300800 */
        /* <DEDUP_REMOVED lines=20> */
[----:B--2---:R-:W-:Y:S04]  /*28e60*/  STS.U16 [R2+UR6+0x80], R13 ;  /* 0x0000800d02007988 */ /* 0x004fe80008000406 */
        /* <DEDUP_REMOVED lines=42> */
[----:B------:R-:W4:Y:S04]  /*29110*/  LDL.LU R0, [R1+0xc] ;  /* 0x00000c0001007983 */ /* 0x000f280000300800 */
[----:B------:R-:W4:Y:S04]  /*29120*/  LDL.LU R4, [R1+0x8] ;  /* 0x0000080001047983 */ /* 0x000f280000300800 */
[----:B------:R-:W4:Y:S04]  /*29130*/  LDL.LU R5, [R1+0x4] ;  /* 0x0000040001057983 */ /* 0x000f280000300800 */
[----:B------:R-:W4:Y:S04]  /*29140*/  LDL.LU R3, [R1] ;  /* 0x0000000001037983 */ /* 0x000f280000300800 */
[----:B--2---:R0:W-:Y:S04]  /*29150*/  STS.U16 [R2+UR6+0x2480], R6 ;  /* 0x0024800602007988 */ /* 0x0041e80008000406 */
[----:B0-----:R-:W2:Y:S04]  /*29160*/  LDL.LU R6, [R1+0x4618] ;  /* 0x0046180001067983 */ /* 0x001ea80000300800 */
[----:B--2---:R0:W-:Y:S04]  /*29170*/  STS.U16 [R2+UR6+0x2680], R6 ;  /* 0x0026800602007988 */ /* 0x0041e80008000406 */
[----:B0-----:R-:W2:Y:S04]  /*29180*/  LDL.LU R6, [R1+0x4614] ;  /* 0x0046140001067983 */ /* 0x001ea80000300800 */
[----:B--2---:R0:W-:Y:S04]  /*29190*/  STS.U16 [R2+UR6+0x2880], R6 ;  /* 0x0028800602007988 */ /* 0x0041e80008000406 */
[----:B0-----:R-:W2:Y:S04]  /*291a0*/  LDL.LU R6, [R1+0x4610] ;  /* 0x0046100001067983 */ /* 0x001ea80000300800 */
[----:B--2---:R0:W-:Y:S04]  /*291b0*/  STS.U16 [R2+UR6+0x2a80], R6 ;  /* 0x002a800602007988 */ /* 0x0041e80008000406 */
[----:B---3--:R1:W-:Y:S04]  /*291c0*/  STS.U16 [R2+UR6+0x2c80], R7 ;  /* 0x002c800702007988 */ /* 0x0083e80008000406 */
[----:B----4-:R2:W-:Y:S04]  /*291d0*/  STS.U16 [R2+UR6+0x2e80], R8 ;  /* 0x002e800802007988 */ /* 0x0105e80008000406 */
[----:B------:R3:W-:Y:S04]  /*291e0*/  STS.U16 [R2+UR6+0x3080], R9 ;  /* 0x0030800902007988 */ /* 0x0007e80008000406 */
[----:B------:R4:W-:Y:S04]  /*291f0*/  STS.U16 [R2+UR6+0x3280], R10 ;  /* 0x0032800a02007988 */ /* 0x0009e80008000406 */
[----:B------:R4:W-:Y:S04]  /*29200*/  STS.U16 [R2+UR6+0x3480], R11 ;  /* 0x0034800b02007988 */ /* 0x0009e80008000406 */
[----:B0-----:R-:W4:Y:S04]  /*29210*/  LDL.LU R6, [R1+0x460c] ;  /* 0x00460c0001067983 */ /* 0x001f280000300800 */
[----:B-1----:R-:W4:Y:S04]  /*29220*/  LDL.LU R7, [R1+0x4608] ;  /* 0x0046080001077983 */ /* 0x002f280000300800 */
[----:B--2---:R-:W2:Y:S04]  /*29230*/  LDL.LU R8, [R1+0x4604] ;  /* 0x0046040001087983 */ /* 0x004ea80000300800 */
[----:B---3--:R-:W3:Y:S04]  /*29240*/  LDL.LU R9, [R1+0x4600] ;  /* 0x0046000001097983 */ /* 0x008ee80000300800 */
[----:B----4-:R-:W4:Y:S04]  /*29250*/  LDL.LU R10, [R1+0x45fc] ;  /* 0x0045fc00010a7983 */ /* 0x010f280000300800 */
[----:B------:R-:W2:Y:S04]  /*29260*/  LDL.LU R11, [R1+0x45f8] ;  /* 0x0045f800010b7983 */ /* 0x000ea80000300800 */
[----:B------:R0:W-:Y:S04]  /*29270*/  STS.U16 [R2+UR6+0x3680], R12 ;  /* 0x0036800c02007988 */ /* 0x0001e80008000406 */
[----:B------:R1:W-:Y:S04]  /*29280*/  STS.U16 [R2+UR6+0x3880], R13 ;  /* 0x0038800d02007988 */ /* 0x0003e80008000406 */
[----:B------:R1:W-:Y:S04]  /*29290*/  STS.U16 [R2+UR6+0x3a80], R28 ;  /* 0x003a801c02007988 */ /* 0x0003e80008000406 */
[----:B------:R1:W-:Y:S04]  /*292a0*/  STS.U16 [R2+UR6+0x3c80], R14 ;  /* 0x003c800e02007988 */ /* 0x0003e80008000406 */
[----:B------:R1:W-:Y:S04]  /*292b0*/  STS.U16 [R2+UR6+0x3e80], R15 ;  /* 0x003e800f02007988 */ /* 0x0003e80008000406 */
[----:B------:R1:W-:Y:S04]  /*292c0*/  STS.U16 [R2+UR6+0x4080], R16 ;  /* 0x0040801002007988 */ /* 0x0003e80008000406 */
[----:B0-----:R-:W3:Y:S04]  /*292d0*/  LDL.LU R12, [R1+0x45f4] ;  /* 0x0045f400010c7983 */ /* 0x001ee80000300800 */
[----:B-1----:R-:W4:Y:S04]  /*292e0*/  LDL.LU R13, [R1+0x45f0] ;  /* 0x0045f000010d7983 */ /* 0x002f280000300800 */
[----:B------:R-:W2:Y:S04]  /*292f0*/  LDL.LU R28, [R1+0x45ec] ;  /* 0x0045ec00011c7983 */ /* 0x000ea80000300800 */
[----:B------:R-:W3:Y:S04]  /*29300*/  LDL.LU R14, [R1+0x45e8] ;  /* 0x0045e800010e7983 */ /* 0x000ee80000300800 */
[----:B------:R-:W4:Y:S04]  /*29310*/  LDL.LU R15, [R1+0x45e4] ;  /* 0x0045e400010f7983 */ /* 0x000f280000300800 */
        /* <DEDUP_REMOVED lines=25> */
[----:B------:R-:W-:Y:S04]  /*294b0*/  STS.U16 [R2+UR6+0x5a80], R0 ;  /* 0x005a800002007988 */ /* 0x000fe80008000406 */
[----:B------:R0:W-:Y:S04]  /*294c0*/  STS.U16 [R2+UR6+0x5c80], R4 ;  /* 0x005c800402007988 */ /* 0x0001e80008000406 */
[----:B------:R1:W-:Y:S04]  /*294d0*/  STS.U16 [R2+UR6+0x5e80], R5 ;  /* 0x005e800502007988 */ /* 0x0003e80008000406 */
[----:B0-----:R-:W4:Y:S04]  /*294e0*/  LDL R4, [R1+0x1f30] ;  /* 0x001f300001047983 */ /* 0x001f280000100800 */
[----:B-1----:R-:W4:Y:S04]  /*294f0*/  LDL R5, [R1+0x1838] ;  /* 0x0018380001057983 */ /* 0x002f280000100800 */
[----:B------:R-:W-:Y:S04]  /*29500*/  STS.U16 [R2+UR6+0x6080], R3 ;  /* 0x0060800302007988 */ /* 0x000fe80008000406 */
[----:B--2---:R-:W-:Y:S04]  /*29510*/  STS.U16 [R2+UR6+0x6280], R27 ;  /* 0x0062801b02007988 */ /* 0x004fe80008000406 */
[----:B------:R0:W-:Y:S04]  /*29520*/  STL [R1+0x45a8], R27 ;  /* 0x0045a81b01007387 */ /* 0x0001e80000100800 */
[----:B---3--:R-:W-:Y:S01]  /*29530*/  STS.U16 [R2+UR6+0x6480], R26 ;  /* 0x0064801a02007988 */ /* 0x008fe20008000406 */
[----:B0-----:R-:W-:-:S03]  /*29540*/  PRMT R27, RZ, 0x7610, R27 ;  /* 0x00007610ff1b7816 */ /* 0x001fc6000000001b */
[----:B------:R-:W2:Y:S04]  /*29550*/  LDL.LU R3, [R1+0x2014] ;  /* 0x0020140001037983 */ /* 0x000ea80000300800 */
[----:B----4-:R-:W3:Y:S04]  /*29560*/  @!P1 LDG.E.U16 R27, desc[UR58][R4.64] ;  /* 0x0000003a041b9981 */ /* 0x010ee8000c1e1500 */
        /* <DEDUP_REMOVED lines=17> */
[----:B------:R-:W-:Y:S04]  /*29680*/  STS.U16 [R29+UR6+0x900], R8 ;  /* 0x000900081d007988 */ /* 0x000fe80008000406 */
[----:B------:R-:W-:Y:S04]  /*29690*/  STS.U16 [R29+UR6+0xb00], R7 ;  /* 0x000b00071d007988 */ /* 0x000fe80008000406 */
[----:B------:R1:W-:Y:S04]  /*296a0*/  STS.U16 [R29+UR6+0xd00], R6 ;  /* 0x000d00061d007988 */ /* 0x0003e80008000406 */
[----:B0-----:R-:W4:Y:S04]  /*296b0*/  LDL.LU R2, [R1+0x2000] ;  /* 0x0020000001027983 */ /* 0x001f280000300800 */
[----:B------:R-:W4:Y:S04]  /*296c0*/  LDL.LU R0, [R1+0x2008] ;  /* 0x0020080001007983 */ /* 0x000f280000300800 */
[----:B-1----:R-:W2:Y:S04]  /*296d0*/  LDL.LU R29, [R1+0x45ac] ;  /* 0x0045ac00011d7983 */ /* 0x002ea80000300800 */
        /* <DEDUP_REMOVED lines=10> */
[----:B0-----:R-:W4:Y:S04]  /*29780*/  LDL.LU R28, [R1+0x45a4] ;  /* 0x0045a400011c7983 */ /* 0x001f280000300800 */
        /* <DEDUP_REMOVED lines=11> */
[----:B----4-:R-:W-:-:S02]  /*29840*/  PRMT R28, RZ, 0x7610, R28 ;  /* 0x00007610ff1c7816 */ /* 0x010fc4000000001c */
[----:B---3--:R-:W-:-:S04]  /*29850*/  @!P1 LOP3.LUT R5, R5, R4, RZ, 0x3c, !PT ;  /* 0x0000000405059212 */ /* 0x008fc800078e3cff */
[----:B------:R-:W-:-:S04]  /*29860*/  @!P1 LOP3.LUT R4, R5, R4, RZ, 0x3c, !PT ;  /* 0x0000000405049212 */ /* 0x000fc800078e3cff */
[----:B------:R-:W-:-:S05]  /*29870*/  @!P1 LOP3.LUT R5, R5, R4, RZ, 0x3c, !PT ;  /* 0x0000000405059212 */ /* 0x000fca00078e3cff */
[----:B------:R-:W3:Y:S04]  /*29880*/  @!P1 LDG.E.U16 R28, desc[UR58][R4.64] ;  /* 0x0000003a041c9981 */ /* 0x000ee8000c1e1500 */
[----:B---3--:R0:W-:Y:S04]  /*29890*/  STL [R1+0x17c], R28 ;  /* 0x00017c1c01007387 */ /* 0x0081e80000100800 */
[----:B0-----:R-:W3:Y:S04]  /*298a0*/  LDL.LU R28, [R1+0x459c] ;  /* 0x00459c00011c7983 */ /* 0x001ee80000300800 */
[----:B------:R-:W4:Y:S04]  /*298b0*/  LDL R4, [R1+0x1ebc] ;  /* 0x001ebc0001047983 */ /* 0x000f280000100800 */
[----:B------:R-:W4:Y:S01]  /*298c0*/  LDL R5, [R1+0x1ec0] ;  /* 0x001ec00001057983 */ /* 0x000f220000100800 */
[----:B--2---:R-:W-:-:S02]  /*298d0*/  PRMT R29, RZ, 0x7610, R29 ;  /* 0x00007610ff1d7816 */ /* 0x004fc4000000001d */
[----:B----4-:R-:W-:-:S04]  /*298e0*/  @!P1 LOP3.LUT R5, R5, R4, RZ, 0x3c, !PT ;  /* 0x0000000405059212 */ /* 0x010fc800078e3cff */
[----:B------:R-:W-:-:S04]  /*298f0*/  @!P1 LOP3.LUT R4, R5, R4, RZ, 0x3c, !PT ;  /* 0x0000000405049212 */ /* 0x000fc800078e3cff */
[----:B------:R-:W-:-:S05]  /*29900*/  @!P1 LOP3.LUT R5, R5, R4, RZ, 0x3c, !PT ;  /* 0x0000000405059212 */ /* 0x000fca00078e3cff */
[----:B------:R-:W2:Y:S04]  /*29910*/  @!P1 LDG.E.U16 R29, desc[UR58][R4.64] ;  /* 0x0000003a041d9981 */ /* 0x000ea8000c1e1500 */
[----:B--2---:R0:W-:Y:S04]  /*29920*/  STL [R1+0x178], R29 ;  /* 0x0001781d01007387 */ /* 0x0041e80000100800 */
[----:B0-----:R-:W2:Y:S04]  /*29930*/  LDL.LU R29, [R1+0x4598] ;  /* 0x00459800011d7983 */ /* 0x001ea80000300800 */
        /* <DEDUP_REMOVED lines=325> */
[----:B------:R-:W4:Y:S02]  /*2ad90*/  LDL R5, [R1+0x1c48] ;  /* 0x001c480001057983 */ /* 0x000f240000100800 */
[----:B----4-:R-:W-:-:S02]  /*2ada0*/  @!P1 LOP3.LUT R5, R5, R4, RZ, 0x3c, !PT ;  /* 0x0000000405059212 */ /* 0x010fc400078e3cff */
[----:B--2---:R-:W-:Y:S02]  /*2adb0*/  PRMT R29, RZ, 0x7610, R29 ;  /* 0x00007610ff1d7816 */ /* 0x004fe4000000001d */
        /* <DEDUP_REMOVED lines=461> */
[----:B------:R0:W3:Y:S04]  /*2ca90*/  @!P1 LDG.E.U16 R28, desc[UR58][R4.64] ;  /* 0x0000003a041c9981 */ /* 0x0000e8000c1e1500 */
[----:B------:R-:W0:Y:S04]  /*2caa0*/  LDL R4, [R1+0x1904] ;  /* 0x0019040001047983 */ /* 0x000e280000100800 */
[----:B------:R-:W0:Y:S01]  /*2cab0*/  LDL R5, [R1+0x1908] ;  /* 0x0019080001057983 */ /* 0x000e220000100800 */
[----:B--2---:R-:W-:Y:S02]  /*2cac0*/  PRMT R29, RZ, 0x7610, R29 ;  /* 0x00007610ff1d7816 */ /* 0x004fe4000000001d */
[----:B0-----:R-:W-:-:S04]  /*2cad0*/  @!P1 LOP3.LUT R5, R5, R4, RZ, 0x3c, !PT ;  /* 0x0000000405059212 */ /* 0x001fc800078e3cff */
[----:B------:R-:W-:-:S04]  /*2cae0*/  @!P1 LOP3.LUT R4, R5, R4, RZ, 0x3c, !PT ;  /* 0x0000000405049212 */ /* 0x000fc800078e3cff */
[----:B------:R-:W-:-:S05]  /*2caf0*/  @!P1 LOP3.LUT R5, R5, R4, RZ, 0x3c, !PT ;  /* 0x0000000405059212 */ /* 0x000fca00078e3cff */
[----:B------:R-:W2:Y:S04]  /*2cb00*/  @!P1 LDG.E.U16 R29, desc[UR58][R4.64] ;  /* 0x0000003a041d9981 */ /* 0x000ea8000c1e1500 */
[----:B---3--:R0:W-:Y:S04]  /*2cb10*/  STL [R1+0x18], R28 ;  /* 0x0000181c01007387 */ /* 0x0081e80000100800 */
[----:B0-----:R-:W3:Y:S04]  /*2cb20*/  LDL R28, [R1+0x18c0] ;  /* 0x0018c000011c7983 */ /* 0x001ee80000100800 */
        /* <DEDUP_REMOVED lines=38> */
[----:B------:R-:W4:Y:S01]  /*2cd90*/  LDL R5, [R1+0x18bc] ;  /* 0x0018bc0001057983 */ /* 0x000f220000100800 */
[----:B---3--:R-:W-:Y:S01]  /*2cda0*/  @!P1 IMAD.MOV.U32 R4, RZ, RZ, R28 ;  /* 0x000000ffff049224 */ /* 0x008fe200078e001c */
[----:B------:R-:W-:-:S02]  /*2cdb0*/  PRMT R27, RZ, 0x7610, R27 ;  /* 0x00007610ff1b7816 */ /* 0x000fc4000000001b */
[----:B------:R-:W3:Y:S01]  /*2cdc0*/  LDL R28, [R1+0x1f54] ;  /* 0x001f5400011c7983 */ /* 0x000ee20000100800 */
[----:B--2---:R-:W-:-:S06]  /*2cdd0*/  PRMT R29, RZ, 0x7610, R29 ;  /* 0x00007610ff1d7816 */ /* 0x004fcc000000001d */
[----:B----4-:R0:W2:Y:S04]  /*2cde0*/  @!P1 LDG.E.U16 R29, desc[UR58][R4.64] ;  /* 0x0000003a041d9981 */ /* 0x0100a8000c1e1500 */
[----:B------:R-:W0:Y:S04]  /*2cdf0*/  LDL R4, [R1+0x18a4] ;  /* 0x0018a40001047983 */ /* 0x000e280000100800 */
[----:B------:R-:W0:Y:S02]  /*2ce00*/  LDL R5, [R1+0x18a8] ;  /* 0x0018a80001057983 */ /* 0x000e240000100800 */
[----:B0-----:R-:W-:-:S04]  /*2ce10*/  @!P1 LOP3.LUT R5, R5, R4, RZ, 0x3c, !PT ;  /* 0x0000000405059212 */ /* 0x001fc800078e3cff */
[----:B------:R-:W-:-:S04]  /*2ce20*/  @!P1 LOP3.LUT R4, R5, R4, RZ, 0x3c, !PT ;  /* 0x0000000405049212 */ /* 0x000fc800078e3cff */
[----:B------:R-:W-:Y:S01]  /*2ce30*/  @!P1 LOP3.LUT R5, R5, R4, RZ, 0x3c, !PT ;  /* 0x0000000405059212 */ /* 0x000fe200078e3cff */
[----:B--2---:R0:W-:Y:S04]  /*2ce40*/  STL [R1+0x43b4], R29 ;  /* 0x0043b41d01007387 */ /* 0x0041e80000100800 */
[----:B------:R-:W2:Y:S01]  /*2ce50*/  @!P1 LDG.E.U16 R27, desc[UR58][R4.64] ;  /* 0x0000003a041b9981 */ /* 0x000ea2000c1e1500 */
[----:B------:R-:W-:-:S03]  /*2ce60*/  PRMT R26, RZ, 0x7610, R26 ;  /* 0x00007610ff1a7816 */ /* 0x000fc6000000001a */
[----:B0-----:R-:W4:Y:S04]  /*2ce70*/  LDL R29, [R1+0x1850] ;  /* 0x00185000011d7983 */ /* 0x001f280000100800 */
[----:B------:R-:W3:Y:S04]  /*2ce80*/  LDL R4, [R1+0x1884] ;  /* 0x0018840001047983 */ /* 0x000ee80000100800 */
[----:B------:R-:W3:Y:S04]  /*2ce90*/  LDL R5, [R1+0x1888] ;  /* 0x0018880001057983 */ /* 0x000ee80000100800 */
[----:B--2---:R0:W-:Y:S04]  /*2cea0*/  STL [R1+0x43f4], R27 ;  /* 0x0043f41b01007387 */ /* 0x0041e80000100800 */
[----:B0-----:R-:W2:Y:S01]  /*2ceb0*/  LDL R27, [R1+0x1868] ;  /* 0x00186800011b7983 */ /* 0x001ea20000100800 */
[----:B---3--:R-:W-:-:S04]  /*2cec0*/  @!P1 LOP3.LUT R5, R5, R4, RZ, 0x3c, !PT ;  /* 0x0000000405059212 */ /* 0x008fc800078e3cff */
[----:B------:R-:W-:-:S04]  /*2ced0*/  @!P1 LOP3.LUT R4, R5, R4, RZ, 0x3c, !PT ;  /* 0x0000000405049212 */ /* 0x000fc800078e3cff */
[----:B------:R-:W-:-:S05]  /*2cee0*/  @!P1 LOP3.LUT R5, R5, R4, RZ, 0x3c, !PT ;  /* 0x0000000405059212 */ /* 0x000fca00078e3cff */
[----:B------:R2:W3:Y:S04]  /*2cef0*/  @!P1 LDG.E.U16 R26, desc[UR58][R4.64] ;  /* 0x0000003a041a9981 */ /* 0x0004e8000c1e1500 */
[----:B------:R-:W4:Y:S01]  /*2cf00*/  LDL R5, [R1+0x1864] ;  /* 0x0018640001057983 */ /* 0x000f220000100800 */
[----:B------:R-:W-:Y:S01]  /*2cf10*/  PRMT R25, RZ, 0x7610, R25 ;  /* 0x00007610ff197816 */ /* 0x000fe20000000019 */
[----:B--2---:R-:W-:-:S05]  /*2cf20*/  @!P1 IMAD.MOV.U32 R4, RZ, RZ, R27 ;  /* 0x000000ffff049224 */ /* 0x004fca00078e001b */
[----:B----4-:R0:W2:Y:S01]  /*2cf30*/  @!P1 LDG.E.U16 R25, desc[UR58][R4.64] ;  /* 0x0000003a04199981 */ /* 0x0100a2000c1e1500 */
[----:B------:R-:W-:-:S03]  /*2cf40*/  PRMT R24, RZ, 0x7610, R24 ;  /* 0x00007610ff187816 */ /* 0x000fc60000000018 */
[----:B---3--:R1:W-:Y:S01]  /*2cf50*/  STL [R1+0x43f8], R26 ;  /* 0x0043f81a01007387 */ /* 0x0083e20000100800 */
[----:B0-----:R-:W-:Y:S02]  /*2cf60*/  @!P1 IMAD.MOV.U32 R4, RZ, RZ, R28 ;  /* 0x000000ffff049224 */ /* 0x001fe400078e001c */
[----:B------:R-:W-:Y:S01]  /*2cf70*/  @!P1 IMAD.MOV.U32 R5, RZ, RZ, R29 ;  /* 0x000000ffff059224 */ /* 0x000fe200078e001d */
[----:B-1----:R-:W3:Y:S04]  /*2cf80*/  LDL R26, [R1+0x1f74] ;  /* 0x001f7400011a7983 */ /* 0x002ee80000100800 */
[----:B------:R3:W4:Y:S04]  /*2cf90*/  @!P1 LDG.E.U16 R24, desc[UR58][R4.64] ;  /* 0x0000003a04189981 */ /* 0x000728000c1e1500 */
[----:B--2---:R0:W-:Y:S04]  /*2cfa0*/  STL [R1+0x43fc], R25 ;  /* 0x0043fc1901007387 */ /* 0x0041e80000100800 */
[----:B------:R-:W2:Y:S04]  /*2cfb0*/  LDL R29, [R1+0x1fb4] ;  /* 0x001fb400011d7983 */ /* 0x000ea80000100800 */
[----:B------:R-:W2:Y:S04]  /*2cfc0*/  LDL R28, [R1+0x1fa0] ;  /* 0x001fa000011c7983 */ /* 0x000ea80000100800 */
[----:B------:R-:W2:Y:S04]  /*2cfd0*/  LDL R27, [R1+0x1fd4] ;  /* 0x001fd400011b7983 */ /* 0x000ea80000100800 */
[----:B0-----:R-:W2:Y:S01]  /*2cfe0*/  LDL R25, [R1+0x1f40] ;  /* 0x001f400001197983 */ /* 0x001ea20000100800 */
[----:B------:R-:W-:Y:S01]  /*2cff0*/  PRMT R23, RZ, 0x7610, R23 ;  /* 0x00007610ff177816 */ /* 0x000fe20000000017 */
[----:B---3--:R-:W-:-:S02]  /*2d000*/  @!P1 IMAD.MOV.U32 R4, RZ, RZ, R26 ;  /* 0x000000ffff049224 */ /* 0x008fc400078e001a */
[----:B----4-:R0:W-:Y:S01]  /*2d010*/  STL [R1+0x4400], R24 ;  /* 0x0044001801007387 */ /* 0x0101e20000100800 */
[----:B------:R-:W-:-:S03]  /*2d020*/  PRMT R22, RZ, 0x7610, R22 ;  /* 0x00007610ff167816 */ /* 0x000fc60000000016 */
[----:B------:R-:W3:Y:S04]  /*2d030*/  LDL R26, [R1+0x1fc0] ;  /* 0x001fc000011a7983 */ /* 0x000ee80000100800 */
[----:B0-----:R-:W4:Y:S01]  /*2d040*/  LDL R24, [R1+0x1f94] ;  /* 0x001f940001187983 */ /* 0x001f220000100800 */
[----:B--2---:R-:W-:-:S03]  /*2d050*/  @!P1 IMAD.MOV.U32 R5, RZ, RZ, R25 ;  /* 0x000000ffff059224 */ /* 0x004fc600078e0019 */
[----:B------:R-:W2:Y:S04]  /*2d060*/  LDL R25, [R1+0x1ff4] ;  /* 0x001ff40001197983 */ /* 0x000ea80000100800 */
[----:B------:R4:W3:Y:S04]  /*2d070*/  @!P1 LDG.E.U16 R23, desc[UR58][R4.64] ;  /* 0x0000003a04179981 */ /* 0x0008e8000c1e1500 */
[----:B------:R-:W2:Y:S01]  /*2d080*/  LDL R5, [R1+0x1f60] ;  /* 0x001f600001057983 */ /* 0x000ea20000100800 */
[----:B----4-:R-:W-:-:S03]  /*2d090*/  @!P1 IMAD.MOV.U32 R4, RZ, RZ, R24 ;  /* 0x000000ffff049224 */ /* 0x010fc600078e0018 */
[----:B---3--:R0:W-:Y:S01]  /*2d0a0*/  STL [R1+0x4404], R23 ;  /* 0x0044041701007387 */ /* 0x0081e20000100800 */
[----:B------:R-:W-:Y:S02]  /*2d0b0*/  PRMT R21, RZ, 0x7610, R21 ;  /* 0x00007610ff157816 */ /* 0x000fe40000000015 */
[----:B------:R-:W-:Y:S01]  /*2d0c0*/  PRMT R20, RZ, 0x7610, R20 ;  /* 0x00007610ff147816 */ /* 0x000fe20000000014 */
[----:B------:R-:W3:Y:S04]  /*2d0d0*/  LDL R24, [R1+0x1fe0] ;  /* 0x001fe00001187983 */ /* 0x000ee80000100800 */
[----:B--2---:R1:W2:Y:S04]  /*2d0e0*/  @!P1 LDG.E.U16 R22, desc[UR58][R4.64] ;  /* 0x0000003a04169981 */ /* 0x0042a8000c1e1500 */
[----:B0-----:R-:W4:Y:S04]  /*2d0f0*/  LDL R23, [R1+0x2024] ;  /* 0x0020240001177983 */ /* 0x001f280000100800 */
[----:B------:R-:W3:Y:S01]  /*2d100*/  LDL R5, [R1+0x1f80] ;  /* 0x001f800001057983 */ /* 0x000ee20000100800 */
[----:B-1----:R-:W-:-:S05]  /*2d110*/  @!P1 IMAD.MOV.U32 R4, RZ, RZ, R29 ;  /* 0x000000ffff049224 */ /* 0x002fca00078e001d */
[----:B---3--:R0:W3:Y:S02]  /*2d120*/  @!P1 LDG.E.U16 R21, desc[UR58][R4.64] ;  /* 0x0000003a04159981 */ /* 0x0080e4000c1e1500 */
[----:B0-----:R-:W-:Y:S02]  /*2d130*/  @!P1 IMAD.MOV.U32 R4, RZ, RZ, R27 ;  /* 0x000000ffff049224 */ /* 0x001fe400078e001b */
[----:B------:R-:W-:-:S05]  /*2d140*/  @!P1 IMAD.MOV.U32 R5, RZ, RZ, R28 ;  /* 0x000000ffff059224 */ /* 0x000fca00078e001c */
[----:B------:R0:W4:Y:S04]  /*2d150*/  @!P1 LDG.E.U16 R20, desc[UR58][R4.64] ;  /* 0x0000003a04149981 */ /* 0x000128000c1e1500 */
[----:B--2---:R1:W-:Y:S01]  /*2d160*/  STL [R1+0x43f0], R22 ;  /* 0x0043f01601007387 */ /* 0x0043e20000100800 */
[----:B------:R-:W-:Y:S01]  /*2d170*/  PRMT R19, RZ, 0x7610, R19 ;  /* 0x00007610ff137816 */ /* 0x000fe20000000013 */
[----:B0-----:R-:W-:Y:S02]  /*2d180*/  @!P1 IMAD.MOV.U32 R4, RZ, RZ, R25 ;  /* 0x000000ffff049224 */ /* 0x001fe400078e0019 */
[----:B------:R-:W-:-:S05]  /*2d190*/  @!P1 IMAD.MOV.U32 R5, RZ, RZ, R26 ;  /* 0x000000ffff059224 */ /* 0x000fca00078e001a */
[----:B------:R0:W2:Y:S04]  /*2d1a0*/  @!P1 LDG.E.U16 R19, desc[UR58][R4.64] ;  /* 0x0000003a04139981 */ /* 0x0000a8000c1e1500 */
[----:B---3--:R3:W-:Y:S04]  /*2d1b0*/  STL [R1+0x4408], R21 ;  /* 0x0044081501007387 */ /* 0x0087e80000100800 */
[----:B----4-:R4:W-:Y:S04]  /*2d1c0*/  STL [R1+0x440c], R20 ;  /* 0x00440c1401007387 */ /* 0x0109e80000100800 */
[----:B-1----:R-:W4:Y:S04]  /*2d1d0*/  LDL R22, [R1+0x189c] ;  /* 0x00189c0001167983 */ /* 0x002f280000100800 */
[----:B---3--:R-:W3:Y:S01]  /*2d1e0*/  LDL R21, [R1+0x18a0] ;  /* 0x0018a00001157983 */ /* 0x008ee20000100800 */
[----:B------:R-:W-:Y:S01]  /*2d1f0*/  PRMT R18, RZ, 0x7610, R18 ;  /* 0x00007610ff127816 */ /* 0x000fe20000000012 */
[----:B0-----:R-:W-:-:S02]  /*2d200*/  @!P1 IMAD.MOV.U32 R4, RZ, RZ, R23 ;  /* 0x000000ffff049224 */ /* 0x001fc400078e0017 */
[----:B------:R-:W-:Y:S01]  /*2d210*/  @!P1 IMAD.MOV.U32 R5, RZ, RZ, R24 ;  /* 0x000000ffff059224 */ /* 0x000fe200078e0018 */
[----:B------:R-:W-:-:S04]  /*2d220*/  PRMT R17, RZ, 0x7610, R17 ;  /* 0x00007610ff117816 */ /* 0x000fc80000000011 */
[----:B------:R0:W3:Y:S01]  /*2d230*/  @!P1 LDG.E.U16 R18, desc[UR58][R4.64] ;  /* 0x0000003a04129981 */ /* 0x0000e2000c1e1500 */
[----:B------:R-:W-:Y:S01]  /*2d240*/  PRMT R16, RZ, 0x7610, R16 ;  /* 0x00007610ff107816 */ /* 0x000fe20000000010 */
[----:B0-----:R-:W-:Y:S02]  /*2d250*/  @!P1 IMAD.MOV.U32 R4, RZ, RZ, R3 ;  /* 0x000000ffff049224 */ /* 0x001fe400078e0003 */
[----:B------:R-:W-:-:S05]  /*2d260*/  @!P1 IMAD.MOV.U32 R5, RZ, RZ, R2 ;  /* 0x000000ffff059224 */ /* 0x000fca00078e0002 */
[----:B------:R0:W3:Y:S04]  /*2d270*/  @!P1 LDG.E.U16 R17, desc[UR58][R4.64] ;  /* 0x0000003a04119981 */ /* 0x0000e8000c1e1500 */
[----:B--2---:R1:W-:Y:S04]  /*2d280*/  STL [R1+0x4410], R19 ;  /* 0x0044101301007387 */ /* 0x0043e80000100800 */
[----:B----4-:R-:W2:Y:S04]  /*2d290*/  LDL R20, [R1+0x187c] ;  /* 0x00187c0001147983 */ /* 0x010ea80000100800 */
[----:B------:R-:W4:Y:S04]  /*2d2a0*/  LDL R24, [R1+0x185c] ;  /* 0x00185c0001187983 */ /* 0x000f280000100800 */
[----:B------:R-:W4:Y:S04]  /*2d2b0*/  LDL R23, [R1+0x1860] ;  /* 0x0018600001177983 */ /* 0x000f280000100800 */
[----:B-1----:R-:W4:Y:S04]  /*2d2c0*/  LDL R19, [R1+0x1880] ;  /* 0x0018800001137983 */ /* 0x002f280000100800 */
[----:B------:R-:W4:Y:S01]  /*2d2d0*/  LDL.LU R28, [R1+0x1fa8] ;  /* 0x001fa800011c7983 */ /* 0x000f220000300800 */
[----:B0-----:R-:W-:-:S02]  /*2d2e0*/  @!P1 IMAD.MOV.U32 R5, RZ, RZ, R22 ;  /* 0x000000ffff059224 */ /* 0x001fc400078e0016 */
[----:B---3--:R-:W-:-:S05]  /*2d2f0*/  @!P1 IMAD.MOV.U32 R4, RZ, RZ, R21 ;  /* 0x000000ffff049224 */ /* 0x008fca00078e0015 */
[----:B------:R2:W3:Y:S04]  /*2d300*/  @!P1 LDG.E.U16 R16, desc[UR58][R4.64] ;  /* 0x0000003a04109981 */ /* 0x0004e8000c1e1500 */
[----:B------:R-:W-:Y:S04]  /*2d310*/  STL [R1+0x4414], R18 ;  /* 0x0044141201007387 */ /* 0x000fe80000100800 */
[----:B------:R0:W-:Y:S04]  /*2d320*/  STL [R1+0x2068], R3 ;  /* 0x0020680301007387 */ /* 0x0001e80000100800 */
[----:B0-----:R-:W3:Y:S04]  /*2d330*/  LDL.LU R3, [R1+0x2020] ;  /* 0x0020200001037983 */ /* 0x001ee80000300800 */
[----:B------:R0:W-:Y:S04]  /*2d340*/  STL [R1+0x205c], R2 ;  /* 0x00205c0201007387 */ /* 0x0001e80000100800 */
[----:B0-----:R-:W3:Y:S04]  /*2d350*/  LDL.LU R2, [R1+0x2010] ;  /* 0x0020100001027983 */ /* 0x001ee80000300800 */
[----:B------:R0:W-:Y:S04]  /*2d360*/  STL [R1+0x4418], R17 ;  /* 0x0044181101007387 */ /* 0x0001e80000100800 */
[----:B------:R-:W3:Y:S04]  /*2d370*/  LDL R22, [R1+0x184c] ;  /* 0x00184c0001167983 */ /* 0x000ee80000100800 */
[----:B------:R-:W3:Y:S01]  /*2d380*/  LDL R21, [R1+0x1f5c] ;  /* 0x001f5c0001157983 */ /* 0x000ee20000100800 */
[----:B--2---:R-:W-:-:S02]  /*2d390*/  @!P1 IMAD.MOV.U32 R5, RZ, RZ, R20 ;  /* 0x000000ffff059224 */ /* 0x004fc400078e0014 */
[----:B----4-:R-:W-:Y:S01]  /*2d3a0*/  @!P1 IMAD.MOV.U32 R4, RZ, RZ, R19 ;  /* 0x000000ffff049224 */ /* 0x010fe200078e0013 */
[----:B------:R-:W-:-:S06]  /*2d3b0*/  PRMT R15, RZ, 0x7610, R15 ;  /* 0x00007610ff0f7816 */ /* 0x000fcc000000000f */
[----:B------:R1:W2:Y:S04]  /*2d3c0*/  @!P1 LDG.E.U16 R15, desc[UR58][R4.64] ;  /* 0x0000003a040f9981 */ /* 0x0002a8000c1e1500 */
[----:B---3--:R3:W-:Y:S04]  /*2d3d0*/  STL [R1+0x43b8], R16 ;  /* 0x0043b81001007387 */ /* 0x0087e80000100800 */
[----:B------:R-:W4:Y:S04]  /*2d3e0*/  LDL R20, [R1+0x1f48] ;  /* 0x001f480001147983 */ /* 0x000f280000100800 */
[----:B------:R-:W4:Y:S04]  /*2d3f0*/  LDL R19, [R1+0x1f7c] ;  /* 0x001f7c0001137983 */ /* 0x000f280000100800 */
[----:B------:R-:W4:Y:S04]  /*2d400*/  LDL R18, [R1+0x1f68] ;  /* 0x001f680001127983 */ /* 0x000f280000100800 */
[----:B0-----:R-:W4:Y:S01]  /*2d410*/  LDL R17, [R1+0x1f9c] ;  /* 0x001f9c0001117983 */ /* 0x001f220000100800 */
[----:B------:R-:W-:Y:S01]  /*2d420*/  PRMT R14, RZ, 0x7610, R14 ;  /* 0x00007610ff0e7816 */ /* 0x000fe2000000000e */
[----:B-1----:R-:W-:-:S02]  /*2d430*/  @!P1 IMAD.MOV.U32 R4, RZ, RZ, R23 ;  /* 0x000000ffff049224 */ /* 0x002fc400078e0017 */
[----:B------:R-:W-:Y:S01]  /*2d440*/  @!P1 IMAD.MOV.U32 R5, RZ, RZ, R24 ;  /* 0x000000ffff059224 */ /* 0x000fe200078e0018 */
[----:B------:R-:W-:-:S04]  /*2d450*/  PRMT R13, RZ, 0x7610, R13 ;  /* 0x00007610ff0d7816 */ /* 0x000fc8000000000d */
[----:B------:R0:W4:Y:S01]  /*2d460*/  @!P1 LDG.E.U16 R14, desc[UR58][R4.64] ;  /* 0x0000003a040e9981 */ /* 0x000122000c1e1500 */
[----:B------:R-:W-:Y:S02]  /*2d470*/  PRMT R12, RZ, 0x7610, R12 ;  /* 0x00007610ff0c7816 */ /* 0x000fe4000000000c */
[----:B------:R-:W-:Y:S01]  /*2d480*/  PRMT R11, RZ, 0x7610, R11 ;  /* 0x00007610ff0b7816 */ /* 0x000fe2000000000b */
[----:B0-----:R-:W-:Y:S02]  /*2d490*/  @!P1 IMAD.MOV.U32 R5, RZ, RZ, R22 ;  /* 0x000000ffff059224 */ /* 0x001fe400078e0016 */
[----:B------:R-:W-:-:S05]  /*2d4a0*/  @!P1 IMAD.MOV.U32 R4, RZ, RZ, R21 ;  /* 0x000000ffff049224 */ /* 0x000fca00078e0015 */
[----:B------:R4:W4:Y:S04]  /*2d4b0*/  @!P1 LDG.E.U16 R13, desc[UR58][R4.64] ;  /* 0x0000003a040d9981 */ /* 0x000928000c1e1500 */
[----:B--2---:R0:W-:Y:S04]  /*2d4c0*/  STL [R1+0x43bc], R15 ;  /* 0x0043bc0f01007387 */ /* 0x0041e80000100800 */
[----:B---3--:R-:W2:Y:S04]  /*2d4d0*/  LDL R16, [R1+0x1f88] ;  /* 0x001f880001107983 */ /* 0x008ea80000100800 */
[----:B0-----:R-:W3:Y:S01]  /*2d4e0*/  LDL R15, [R1+0x1fbc] ;  /* 0x001fbc00010f7983 */ /* 0x001ee20000100800 */
[----:B----4-:R-:W-:-:S02]  /*2d4f0*/  @!P1 IMAD.MOV.U32 R5, RZ, RZ, R20 ;  /* 0x000000ffff059224 */ /* 0x010fc400078e0014 */
[----:B------:R-:W-:-:S05]  /*2d500*/  @!P1 IMAD.MOV.U32 R4, RZ, RZ, R19 ;  /* 0x000000ffff049224 */ /* 0x000fca00078e0013 */
[----:B------:R0:W4:Y:S02]  /*2d510*/  @!P1 LDG.E.U16 R12, desc[UR58][R4.64] ;  /* 0x0000003a040c9981 */ /* 0x000124000c1e1500 */
[----:B0-----:R-:W-:Y:S02]  /*2d520*/  @!P1 IMAD.MOV.U32 R4, RZ, RZ, R17 ;  /* 0x000000ffff049224 */ /* 0x001fe400078e0011 */
[----:B------:R-:W-:-:S05]  /*2d530*/  @!P1 IMAD.MOV.U32 R5, RZ, RZ, R18 ;  /* 0x000000ffff059224 */ /* 0x000fca00078e0012 */
[----:B------:R2:W4:Y:S04]  /*2d540*/  @!P1 LDG.E.U16 R11, desc[UR58][R4.64] ;  /* 0x0000003a040b9981 */ /* 0x000528000c1e1500 */
[----:B------:R0:W-:Y:S04]  /*2d550*/  STL [R1+0x43c0], R14 ;  /* 0x0043c00e01007387 */ /* 0x0001e80000100800 */
[----:B0-----:R-:W4:Y:S04]  /*2d560*/  LDL R14, [R1+0x1fdc] ;  /* 0x001fdc00010e7983 */ /* 0x001f280000100800 */
[----:B------:R-:W-:Y:S01]  /*2d570*/  STL [R1+0x43c4], R13 ;  /* 0x0043c40d01007387 */ /* 0x000fe20000100800 */
[----:B------:R-:W-:Y:S01]  /*2d580*/  PRMT R10, RZ, 0x7610, R10 ;  /* 0x00007610ff0a7816 */ /* 0x000fe2000000000a */
[----:B--2---:R-:W-:-:S02]  /*2d590*/  @!P1 IMAD.MOV.U32 R5, RZ, RZ, R16 ;  /* 0x000000ffff059224 */ /* 0x004fc400078e0010 */
[----:B---3--:R-:W-:-:S05]  /*2d5a0*/  @!P1 IMAD.MOV.U32 R4, RZ, RZ, R15 ;  /* 0x000000ffff049224 */ /* 0x008fca00078e000f */
[----:B------:R0:W2:Y:S04]  /*2d5b0*/  @!P1 LDG.E.U16 R10, desc[UR58][R4.64] ;  /* 0x0000003a040a9981 */ /* 0x0000a8000c1e1500 */
[----:B----4-:R1:W-:Y:S04]  /*2d5c0*/  STL [R1+0x43c8], R12 ;  /* 0x0043c80c01007387 */ /* 0x0103e80000100800 */
[----:B------:R3:W-:Y:S04]  /*2d5d0*/  STL [R1+0x43cc], R11 ;  /* 0x0043cc0b01007387 */ /* 0x0007e80000100800 */
[----:B------:R-:W4:Y:S04]  /*2d5e0*/  LDL R22, [R1+0x1fc8] ;  /* 0x001fc80001167983 */ /* 0x000f280000100800 */
[----:B-1----:R-:W4:Y:S04]  /*2d5f0*/  LDL R12, [R1+0x1ffc] ;  /* 0x001ffc00010c7983 */ /* 0x002f280000100800 */
[----:B---3--:R-:W3:Y:S01]  /*2d600*/  LDL R11, [R1+0x1fe8] ;  /* 0x001fe800010b7983 */ /* 0x008ee20000100800 */
[----:B------:R-:W-:Y:S01]  /*2d610*/  PRMT R9, RZ, 0x7610, R9 ;  /* 0x00007610ff097816 */ /* 0x000fe20000000009 */
[----:B0-----:R-:W-:-:S02]  /*2d620*/  @!P1 IMAD.MOV.U32 R4, RZ, RZ, R14 ;  /* 0x000000ffff049224 */ /* 0x001fc400078e000e */
[----:B------:R-:W-:Y:S01]  /*2d630*/  @!P1 IMAD.MOV.U32 R5, RZ, RZ, R28 ;  /* 0x000000ffff059224 */ /* 0x000fe200078e001c */
[----:B------:R-:W-:-:S04]  /*2d640*/  PRMT R8, RZ, 0x7610, R8 ;  /* 0x00007610ff087816 */ /* 0x000fc80000000008 */
[----:B------:R4:W3:Y:S01]  /*2d650*/  @!P1 LDG.E.U16 R9, desc[UR58][R4.64] ;  /* 0x0000003a04099981 */ /* 0x0008e2000c1e1500 */
[----:B------:R-:W-:Y:S02]  /*2d660*/  PRMT R7, RZ, 0x7610, R7 ;  /* 0x00007610ff077816 */ /* 0x000fe40000000007 */
[----:B------:R-:W-:Y:S01]  /*2d670*/  PRMT R6, RZ, 0x7610, R6 ;  /* 0x00007610ff067816 */ /* 0x000fe20000000006 */
[----:B--2---:R-:W-:Y:S04]  /*2d680*/  STL [R1+0x43d0], R10 ;  /* 0x0043d00a01007387 */ /* 0x004fe80000100800 */
        /* <DEDUP_REMOVED lines=15> */
[----:B----4-:R-:W-:-:S02]  /*2d780*/  @!P1 IMAD.MOV.U32 R5, RZ, RZ, R22 ;  /* 0x000000ffff059224 */ /* 0x010fc400078e0016 */
[----:B------:R-:W-:-:S05]  /*2d790*/  @!P1 IMAD.MOV.U32 R4, RZ, RZ, R12 ;  /* 0x000000ffff049224 */ /* 0x000fca00078e000c */
[----:B------:R0:W4:Y:S02]  /*2d7a0*/  @!P1 LDG.E.U16 R8, desc[UR58][R4.64] ;  /* 0x0000003a04089981 */ /* 0x000124000c1e1500 */
[----:B0-----:R-:W-:Y:S02]  /*2d7b0*/  @!P1 IMAD.MOV.U32 R4, RZ, RZ, R3 ;  /* 0x000000ffff049224 */ /* 0x001fe400078e0003 */
[----:B---3--:R-:W-:-:S05]  /*2d7c0*/  @!P1 IMAD.MOV.U32 R5, RZ, RZ, R11 ;  /* 0x000000ffff059224 */ /* 0x008fca00078e000b */
[----:B------:R0:W3:Y:S02]  /*2d7d0*/  @!P1 LDG.E.U16 R7, desc[UR58][R4.64] ;  /* 0x0000003a04079981 */ /* 0x0000e4000c1e1500 */
[----:B0-----:R-:W-:Y:S02]  /*2d7e0*/  @!P1 IMAD.MOV.U32 R4, RZ, RZ, R2 ;  /* 0x000000ffff049224 */ /* 0x001fe400078e0002 */
[----:B------:R-:W-:-:S05]  /*2d7f0*/  @!P1 IMAD.MOV.U32 R5, RZ, RZ, R0 ;  /* 0x000000ffff059224 */ /* 0x000fca00078e0000 */
[----:B------:R-:W3:Y:S01]  /*2d800*/  @!P1 LDG.E.U16 R6, desc[UR58][R4.64] ;  /* 0x0000003a04069981 */ /* 0x000ee2000c1e1500 */
[----:B------:R-:W0:Y:S03]  /*2d810*/  S2R R22, SR_TID.X ;  /* 0x0000000000167919 */ /* 0x000e260000002100 */
[----:B------:R-:W-:Y:S04]  /*2d820*/  STL [R1+0x2070], R28 ;  /* 0x0020701c01007387 */ /* 0x000fe80000100800 */
[----:B------:R-:W-:Y:S01]  /*2d830*/  STL [R1+0x43d4], R9 ;  /* 0x0043d40901007387 */ /* 0x000fe20000100800 */
[----:B0-----:R-:W-:-:S05]  /*2d840*/  LOP3.LUT R22, R22, 0x3f, RZ, 0xc0, !PT ;  /* 0x0000003f16167812 */ /* 0x001fca00078ec0ff */
[----:B------:R-:W-:-:S05]  /*2d850*/  IMAD.SHL.U32 R22, R22, 0x2, RZ ;  /* 0x0000000216167824 */ /* 0x000fca00078e00ff */
[----:B------:R-:W-:-:S05]  /*2d860*/  LOP3.LUT R22, R22, 0x20, RZ, 0x3c, !PT ;  /* 0x0000002016167812 */ /* 0x000fca00078e3cff */
[----:B--2---:R-:W-:Y:S04]  /*2d870*/  STS.U16 [R22+UR6+0xf00], R13 ;  /* 0x000f000d16007988 */ /* 0x004fe80008000406 */
[----:B------:R-:W-:Y:S04]  /*2d880*/  STS.U16 [R22+UR6+0x1100], R14 ;  /* 0x0011000e16007988 */ /* 0x000fe80008000406 */
[----:B------:R-:W-:Y:S04]  /*2d890*/  STS.U16 [R22+UR6+0x1300], R15 ;  /* 0x0013000f16007988 */ /* 0x000fe80008000406 */
[----:B------:R-:W-:Y:S04]  /*2d8a0*/  STS.U16 [R22+UR6+0x1500], R16 ;  /* 0x0015001016007988 */ /* 0x000fe80008000406 */
[----:B------:R0:W-:Y:S04]  /*2d8b0*/  STS.U16 [R22+UR6+0x1700], R17 ;  /* 0x0017001116007988 */ /* 0x0001e80008000406 */
[----:B----4-:R-:W-:Y:S04]  /*2d8c0*/  STL [R1+0x43d8], R8 ;  /* 0x0043d80801007387 */ /* 0x010fe80000100800 */
[----:B------:R-:W-:Y:S04]  /*2d8d0*/  STL [R1+0x2074], R3 ;  /* 0x0020740301007387 */ /* 0x000fe80000100800 */
[----:B---3--:R-:W-:Y:S04]  /*2d8e0*/  STL [R1+0x43dc], R7 ;  /* 0x0043dc0701007387 */ /* 0x008fe80000100800 */
[----:B------:R-:W-:Y:S04]  /*2d8f0*/  STL [R1+0x207c], R2 ;  /* 0x00207c0201007387 */ /* 0x000fe80000100800 */
[----:B------:R-:W-:Y:S04]  /*2d900*/  STL [R1+0x2078], R0 ;  /* 0x0020780001007387 */ /* 0x000fe80000100800 */
[----:B------:R-:W-:Y:S04]  /*2d910*/  STL [R1+0x43e0], R6 ;  /* 0x0043e00601007387 */ /* 0x000fe80000100800 */
[----:B0-----:R-:W2:Y:S04]  /*2d920*/  LDL.LU R17, [R1+0xdc] ;  /* 0x0000dc0001117983 */ /* 0x001ea80000300800 */
[----:B--2---:R0:W-:Y:S04]  /*2d930*/  STL [R1+0x441c], R17 ;  /* 0x00441c1101007387 */ /* 0x0041e80000100800 */
[----:B0-----:R-:W2:Y:S04]  /*2d940*/  LDL.LU R17, [R1+0xe4] ;  /* 0x0000e40001117983 */ /* 0x001ea80000300800 */
[----:B--2---:R0:W-:Y:S04]  /*2d950*/  STL [R1+0x4420], R17 ;  /* 0x0044201101007387 */ /* 0x0041e80000100800 */
[----:B0-----:R-:W2:Y:S04]  /*2d960*/  LDL.LU R17, [R1+0xec] ;  /* 0x0000ec0001117983 */ /* 0x001ea80000300800 */
        /* <DEDUP_REMOVED lines=38> */
[----:B0-----:R-:W4:Y:S04]  /*2dbd0*/  LDL.LU R29, [R1+0x4] ;  /* 0x00000400011d7983 */ /* 0x001f280000300800 */
        /* <DEDUP_REMOVED lines=26> */
[----:B------:R0:W-:Y:S04]  /*2dd80*/  STS.U16 [R22+UR6+0x4700], R6 ;  /* 0x0047000616007988 */ /* 0x0001e80008000406 */
[----:B------:R1:W-:Y:S04]  /*2dd90*/  STS.U16 [R22+UR6+0x4900], R4 ;  /* 0x0049000416007988 */ /* 0x0003e80008000406 */
        /* <DEDUP_REMOVED lines=13> */
[----:B------:R-:W4:Y:S04]  /*2de70*/  LDL.LU R3, [R1+0x150] ;  /* 0x0001500001037983 */ /* 0x000f280000300800 */
[----:B------:R-:W-:Y:S04]  /*2de80*/  STS.U16 [R22+UR6+0x5900], R28 ;  /* 0x0059001c16007988 */ /* 0x000fe80008000406 */
[----:B------:R1:W-:Y:S04]  /*2de90*/  STS.U16 [R22+UR6+0x5b00], R10 ;  /* 0x005b000a16007988 */ /* 0x0003e80008000406 */
[----:B------:R1:W-:Y:S04]  /*2dea0*/  STS.U16 [R22+UR6+0x5d00], R11 ;  /* 0x005d000b16007988 */ /* 0x0003e80008000406 */
[----:B------:R1:W-:Y:S04]  /*2deb0*/  STS.U16 [R22+UR6+0x5f00], R12 ;  /* 0x005f000c16007988 */ /* 0x0003e80008000406 */
[----:B0-----:R-:W4:Y:S04]  /*2dec0*/  LDL.LU R8, [R1+0x148] ;  /* 0x0001480001087983 */ /* 0x001f280000300800 */
[----:B-1----:R-:W4:Y:S04]  /*2ded0*/  LDL.LU R9, [R1+0x140] ;  /* 0x0001400001097983 */ /* 0x002f280000300800 */
[----:B------:R0:W-:Y:S04]  /*2dee0*/  STS.U16 [R22+UR6+0x6100], R13 ;  /* 0x0061000d16007988 */ /* 0x0001e80008000406 */
[----:B------:R-:W4:Y:S04]  /*2def0*/  LDL.LU R10, [R1+0x138] ;  /* 0x00013800010a7983 */ /* 0x000f280000300800 */
[----:B------:R-:W4:Y:S04]  /*2df00*/  LDL.LU R11, [R1+0x130] ;  /* 0x00013000010b7983 */ /* 0x000f280000300800 */
[----:B------:R1:W-:Y:S04]  /*2df10*/  STS.U16 [R22+UR6+0x6300], R14 ;  /* 0x0063000e16007988 */ /* 0x0003e80008000406 */
[----:B------:R-:W4:Y:S04]  /*2df20*/  LDL.LU R12, [R1+0x128] ;  /* 0x00012800010c7983 */ /* 0x000f280000300800 */
[----:B------:R1:W-:Y:S04]  /*2df30*/  STS.U16 [R22+UR6+0x6500], R15 ;  /* 0x0065000f16007988 */ /* 0x0003e80008000406 */
[----:B------:R1:W-:Y:S04]  /*2df40*/  STS.U16 [R22+UR6+0x6700], R16 ;  /* 0x0067001016007988 */ /* 0x0003e80008000406 */
[----:B0-----:R-:W4:Y:S04]  /*2df50*/  LDL.LU R13, [R1+0x120] ;  /* 0x00012000010d7983 */ /* 0x001f280000300800 */
[----:B-1----:R-:W4:Y:S04]  /*2df60*/  LDL.LU R14, [R1+0x118] ;  /* 0x00011800010e7983 */ /* 0x002f280000300800 */
[----:B------:R0:W-:Y:S04]  /*2df70*/  STS.U16 [R22+UR6+0x6900], R29 ;  /* 0x0069001d16007988 */ /* 0x0001e80008000406 */
[----:B------:R-:W4:Y:S04]  /*2df80*/  LDL.LU R15, [R1+0x110] ;  /* 0x00011000010f7983 */ /* 0x000f280000300800 */
[----:B------:R-:W4:Y:S04]  /*2df90*/  LDL.LU R16, [R1+0x108] ;  /* 0x0001080001107983 */ /* 0x000f280000300800 */
[----:B0-----:R-:W4:Y:S04]  /*2dfa0*/  LDL.LU R29, [R1+0x100] ;  /* 0x00010000011d7983 */ /* 0x001f280000300800 */
[----:B---3--:R0:W-:Y:S04]  /*2dfb0*/  STS.U16 [R22+UR6+0x6b00], R27 ;  /* 0x006b001b16007988 */ /* 0x0081e80008000406 */
[----:B--2---:R1:W-:Y:S04]  /*2dfc0*/  STS.U16 [R22+UR6+0x6d00], R26 ;  /* 0x006d001a16007988 */ /* 0x0043e80008000406 */
[----:B----4-:R2:W-:Y:S04]  /*2dfd0*/  STS.U16 [R22+UR6+0x6f00], R25 ;  /* 0x006f001916007988 */ /* 0x0105e80008000406 */
[----:B------:R3:W-:Y:S04]  /*2dfe0*/  STS.U16 [R22+UR6+0x7100], R24 ;  /* 0x0071001816007988 */ /* 0x0007e80008000406 */
[----:B------:R4:W-:Y:S04]  /*2dff0*/  STS.U16 [R22+UR6+0x7300], R23 ;  /* 0x0073001716007988 */ /* 0x0009e80008000406 */
[----:B0-----:R-:W4:Y:S04]  /*2e000*/  LDL.LU R27, [R1+0x17c] ;  /* 0x00017c00011b7983 */ /* 0x001f280000300800 */
[----:B-1----:R-:W4:Y:S04]  /*2e010*/  LDL.LU R26, [R1+0x180] ;  /* 0x00018000011a7983 */ /* 0x002f280000300800 */
[----:B--2---:R-:W2:Y:S04]  /*2e020*/  LDL.LU R25, [R1+0x184] ;  /* 0x0001840001197983 */ /* 0x004ea80000300800 */
[----:B---3--:R-:W3:Y:S04]  /*2e030*/  LDL.LU R24, [R1+0x188] ;  /* 0x0001880001187983 */ /* 0x008ee80000300800 */
[----:B----4-:R-:W4:Y:S01]  /*2e040*/  LDL.LU R22, [R1+0x43f0] ;  /* 0x0043f00001167983 */ /* 0x010f220000300800 */
[----:B------:R-:W0:Y:S02]  /*2e050*/  S2R R28, SR_TID.X ;  /* 0x00000000001c7919 */ /* 0x000e240000002100 */
[----:B0-----:R-:W-:-:S05]  /*2e060*/  LOP3.LUT R28, R28, 0x3f, RZ, 0xc0, !PT ;  /* 0x0000003f1c1c7812 */ /* 0x001fca00078ec0ff */
[C---:B------:R-:W-:Y:S02]  /*2e070*/  IMAD.SHL.U32 R23, R28.reuse, 0x2, RZ ;  /* 0x000000021c177824 */ /* 0x040fe400078e00ff */
[----:B------:R-:W-:-:S03]  /*2e080*/  IMAD.SHL.U32 R28, R28, 0x2, RZ ;  /* 0x000000021c1c7824 */ /* 0x000fc600078e00ff */
[----:B------:R-:W-:Y:S02]  /*2e090*/  LOP3.LUT R23, R23, 0x20, RZ, 0x3c, !PT ;  /* 0x0000002017177812 */ /* 0x000fe400078e3cff */
[----:B------:R-:W-:-:S03]  /*2e0a0*/  LOP3.LUT R28, R28, 0x30, RZ, 0x3c, !PT ;  /* 0x000000301c1c7812 */ /* 0x000fc600078e3cff */
[----:B----4-:R-:W-:Y:S04]  /*2e0b0*/  STS.U16 [R23+UR6+0x7500], R22 ;  /* 0x0075001617007988 */ /* 0x010fe80008000406 */
[----:B------:R-:W-:Y:S04]  /*2e0c0*/  STS.U16 [R23+UR6+0x7700], R21 ;  /* 0x0077001517007988 */ /* 0x000fe80008000406 */
[----:B------:R-:W-:Y:S04]  /*2e0d0*/  STS.U16 [R23+UR6+0x7900], R20 ;  /* 0x0079001417007988 */ /* 0x000fe80008000406 */
[----:B------:R-:W-:Y:S04]  /*2e0e0*/  STS.U16 [R23+UR6+0x7b00], R19 ;  /* 0x007b001317007988 */ /* 0x000fe80008000406 */
[----:B------:R-:W-:Y:S04]  /*2e0f0*/  STS.U16 [R23+UR6+0x7d00], R18 ;  /* 0x007d001217007988 */ /* 0x000fe80008000406 */
[----:B------:R-:W-:Y:S04]  /*2e100*/  STS.U16 [R23+UR6+0x7f00], R17 ;  /* 0x007f001117007988 */ /* 0x000fe80008000406 */
[----:B---3--:R-:W-:Y:S04]  /*2e110*/  STS.U16 [R28+UR6+0x180], R24 ;  /* 0x000180181c007988 */ /* 0x008fe80008000406 */
[----:B--2---:R-:W-:Y:S04]  /*2e120*/  STS.U16 [R28+UR6+0x380], R25 ;  /* 0x000380191c007988 */ /* 0x004fe80008000406 */
[----:B------:R-:W-:Y:S04]  /*2e130*/  STS.U16 [R28+UR6+0x580], R26 ;  /* 0x0005801a1c007988 */ /* 0x000fe80008000406 */
[----:B------:R-:W-:Y:S04]  /*2e140*/  STS.U16 [R28+UR6+0x780], R27 ;  /* 0x0007801b1c007988 */ /* 0x000fe80008000406 */
[----:B------:R0:W-:Y:S04]  /*2e150*/  STS.U16 [R28+UR6+0x980], R6 ;  /* 0x000980061c007988 */ /* 0x0001e80008000406 */
        /* <DEDUP_REMOVED lines=95> */
[----:B------:R-:W-:Y:S01]  /*2e750*/  STS.U16 [R28+UR6+0x6780], R3 ;  /* 0x006780031c007988 */ /* 0x000fe20008000406 */
[----:B0-----:R-:W0:Y:S03]  /*2e760*/  S2R R5, SR_TID.X ;  /* 0x0000000000057919 */ /* 0x001e260000002100 */
[----:B--2---:R1:W-:Y:S04]  /*2e770*/  STS.U16 [R28+UR6+0x6980], R29 ;  /* 0x0069801d1c007988 */ /* 0x0043e80008000406 */
[----:B-1----:R-:W2:Y:S04]  /*2e780*/  LDL.LU R29, [R1+0x43b0] ;  /* 0x0043b000011d7983 */ /* 0x002ea80000300800 */
[----:B------:R-:W2:Y:S04]  /*2e790*/  LDL R17, [R1+0x204c] ;  /* 0x00204c0001117983 */ /* 0x000ea80000100800 */
[----:B------:R-:W2:Y:S04]  /*2e7a0*/  LDL R3, [R1+0x2044] ;  /* 0x0020440001037983 */ /* 0x000ea80000100800 */
[----:B------:R-:W2:Y:S04]  /*2e7b0*/  LDL R20, [R1+0x2048] ;  /* 0x0020480001147983 */ /* 0x000ea80000100800 */
[----:B----4-:R-:W-:Y:S04]  /*2e7c0*/  STS.U16 [R28+UR6+0x6b80], R16 ;  /* 0x006b80101c007988 */ /* 0x010fe80008000406 */
[----:B---3--:R-:W-:Y:S04]  /*2e7d0*/  STS.U16 [R28+UR6+0x6d80], R15 ;  /* 0x006d800f1c007988 */ /* 0x008fe80008000406 */
        /* <DEDUP_REMOVED lines=8> */
[----:B------:R-:W-:Y:S01]  /*2e860*/  STS.U16 [R28+UR6+0x7f80], R6 ;  /* 0x007f80061c007988 */ /* 0x000fe20008000406 */
[----:B------:R-:W-:Y:S01]  /*2e870*/  BAR.SYNC.DEFER_BLOCKING 0x0 ;  /* 0x0000000000007b1d */ /* 0x000fe20000010000 */
[C---:B0-----:R-:W-:Y:S01]  /*2e880*/  LOP3.LUT R18, R5.reuse, 0x7, RZ, 0xc0, !PT ;  /* 0x0000000705127812 */ /* 0x041fe200078ec0ff */
[----:B------:R-:W-:-:S04]  /*2e890*/  IMAD.SHL.U32 R0, R5, 0x2, RZ ;  /* 0x0000000205007824 */ /* 0x000fc800078e00ff */
[----:B------:R-:W-:Y:S02]  /*2e8a0*/  IMAD R18, R18, 0x110, RZ ;  /* 0x0000011012127824 */ /* 0x000fe400078e02ff */
[----:B------:R-:W-:-:S03]  /*2e8b0*/  IMAD.SHL.U32 R2, R5, 0x80, RZ ;  /* 0x0000008005027824 */ /* 0x000fc600078e00ff */
[----:B------:R-:W-:-:S04]  /*2e8c0*/  LOP3.LUT R18, R18, 0x10, R0, 0x78, !PT ;  /* 0x0000001012127812 */ /* 0x000fc800078e7800 */
[----:B------:R-:W-:-:S05]  /*2e8d0*/  LOP3.LUT R18, R18, 0x800, R2, 0xf8, !PT ;  /* 0x0000080012127812 */ /* 0x000fca00078ef802 */
[----:B------:R-:W0:Y:S04]  /*2e8e0*/  LDSM.16.MT88.4 R8, [R18+UR6+0x8000] ;  /* 0x008000061208783b */ /* 0x000e280008004200 */
[----:B0-----:R-:W-:Y:S04]  /*2e8f0*/  STL.64 [R1+0x10], R8 ;  /* 0x0000100801007387 */ /* 0x001fe80000100a00 */
[----:B------:R-:W-:Y:S01]  /*2e900*/  STL.64 [R1+0x18], R10 ;  /* 0x0000180a01007387 */ /* 0x000fe20000100a00 */
[----:B------:R-:W-:Y:S02]  /*2e910*/  IMAD.MOV.U32 R23, RZ, RZ, R9 ;  /* 0x000000ffff177224 */ /* 0x000fe400078e0009 */
[----:B------:R-:W-:-:S02]  /*2e920*/  IMAD.MOV.U32 R22, RZ, RZ, R10 ;  /* 0x000000ffff167224 */ /* 0x000fc400078e000a */
[----:B------:R-:W-:Y:S02]  /*2e930*/  IMAD.MOV.U32 R21, RZ, RZ, R11 ;  /* 0x000000ffff157224 */ /* 0x000fe400078e000b */
[----:B------:R-:W-:Y:S01]  /*2e940*/  IMAD.MOV.U32 R24, RZ, RZ, R8 ;  /* 0x000000ffff187224 */ /* 0x000fe200078e0008 */
[----:B--2---:R-:W0:Y:S04]  /*2e950*/  LDSM.16.M88.4 R4, [R29+UR4] ;  /* 0x000000041d04783b */ /* 0x004e280008000200 */
[----:B------:R-:W-:Y:S04]  /*2e960*/  LDSM.16.MT88.4 R12, [R3+UR6+0x8000] ;  /* 0x00800006030c783b */ /* 0x000fe80008004200 */
[----:B------:R-:W-:Y:S04]  /*2e970*/  LDSM.16.MT88.4 R8, [R20+UR6+0x8000] ;  /* 0x008000061408783b */ /* 0x000fe80008004200 */
[----:B0-----:R-:W-:Y:S01]  /*2e980*/  STL.64 [R1+0x210], R4 ;  /* 0x0002100401007387 */ /* 0x001fe20000100a00 */
[----:B------:R-:W-:-:S03]  /*2e990*/  IMAD.MOV.U32 R2, RZ, RZ, R4 ;  /* 0x000000ffff027224 */ /* 0x000fc600078e0004 */
[----:B------:R-:W-:Y:S01]  /*2e9a0*/  STL.64 [R1+0x218], R6 ;  /* 0x0002180601007387 */ /* 0x000fe20000100a00 */
[----:B------:R-:W-:-:S03]  /*2e9b0*/  IMAD.MOV.U32 R0, RZ, RZ, R5 ;  /* 0x000000ffff007224 */ /* 0x000fc600078e0005 */
[----:B------:R-:W0:Y:S04]  /*2e9c0*/  LDSM.16.MT88.4 R4, [R17+UR6+0x8000] ;  /* 0x008000061104783b */ /* 0x000e280008004200 */
[----:B0-----:R-:W-:Y:S04]  /*2e9d0*/  STL.64 [R1+0x43a8], R6 ;  /* 0x0043a80601007387 */ /* 0x001fe80000100a00 */
[----:B------:R-:W-:Y:S04]  /*2e9e0*/  STL.64 [R1+0x43a0], R4 ;  /* 0x0043a00401007387 */ /* 0x000fe80000100a00 */
[----:B------:R-:W-:Y:S04]  /*2e9f0*/  LDSM.16.MT88.4 R4, [R18+UR6+0x8080] ;  /* 0x008080061204783b */ /* 0x000fe80008004200 */
[----:B------:R-:W0:Y:S04]  /*2ea00*/  LDSM.16.MT88.4 R16, [R17+UR6+0x8080] ;  /* 0x008080061110783b */ /* 0x000e280008004200 */
[----:B------:R-:W-:Y:S04]  /*2ea10*/  STL.64 [R1+0x4398], R14 ;  /* 0x0043980e01007387 */ /* 0x000fe80000100a00 */
[----:B------:R-:W-:Y:S04]  /*2ea20*/  STL.64 [R1+0x4390], R12 ;  /* 0x0043900c01007387 */ /* 0x000fe80000100a00 */
[----:B0-----:R0:W-:Y:S04]  /*2ea30*/  STL.64 [R1+0x4378], R18 ;  /* 0x0043781201007387 */ /* 0x0011e80000100a00 */
[----:B------:R-:W-:Y:S04]  /*2ea40*/  STL.64 [R1], R4 ;  /* 0x0000000401007387 */ /* 0x000fe80000100a00 */
[----:B------:R-:W-:Y:S04]  /*2ea50*/  STL.64 [R1+0x8], R6 ;  /* 0x0000080601007387 */ /* 0x000fe80000100a00 */
[----:B------:R1:W-:Y:S04]  /*2ea60*/  STL.64 [R1+0x4370], R16 ;  /* 0x0043701001007387 */ /* 0x0003e80000100a00 */
[----:B------:R-:W-:Y:S01]  /*2ea70*/  LDSM.16.M88.4 R4, [R29+UR4+0x400] ;  /* 0x000400041d04783b */ /* 0x000fe20008000200 */
[----:B0-----:R-:W-:-:S02]  /*2ea80*/  IMAD.MOV.U32 R18, RZ, RZ, R22 ;  /* 0x000000ffff127224 */ /* 0x001fc400078e0016 */
[----:B------:R-:W-:Y:S02]  /*2ea90*/  IMAD.MOV.U32 R19, RZ, RZ, R21 ;  /* 0x000000ffff137224 */ /* 0x000fe400078e0015 */
[----:B-1----:R-:W-:Y:S02]  /*2eaa0*/  IMAD.MOV.U32 R17, RZ, RZ, R23 ;  /* 0x000000ffff117224 */ /* 0x002fe400078e0017 */
[----:B------:R-:W0:Y:S01]  /*2eab0*/  LDSM.16.MT88.4 R20, [R20+UR6+0x8080] ;  /* 0x008080061414783b */ /* 0x000e220008004200 */
[----:B------:R-:W-:-:S03]  /*2eac0*/  IMAD.MOV.U32 R16, RZ, RZ, R24 ;  /* 0x000000ffff107224 */ /* 0x000fc600078e0018 */
[----:B------:R-:W1:Y:S04]  /*2ead0*/  LDSM.16.MT88.4 R24, [R3+UR6+0x8080] ;  /* 0x008080060318783b */ /* 0x000e680008004200 */
[----:B0-----:R-:W-:Y:S04]  /*2eae0*/  STL.64 [R1+0x4368], R22 ;  /* 0x0043681601007387 */ /* 0x001fe80000100a00 */
[----:B------:R0:W-:Y:S04]  /*2eaf0*/  STL.64 [R1+0x4360], R20 ;  /* 0x0043601401007387 */ /* 0x0001e80000100a00 */
[----:B0-----:R-:W2:Y:S04]  /*2eb00*/  LDL.LU.64 R20, [R1+0x1210] ;  /* 0x0012100001147983 */ /* 0x001ea80000300a00 */
[----:B------:R-:W2:Y:S04]  /*2eb10*/  LDL.LU.64 R22, [R1+0x1218] ;  /* 0x0012180001167983 */ /* 0x000ea80000300a00 */
[----:B------:R-:W3:Y:S04]  /*2eb20*/  LDL.LU.64 R12, [R1+0x870] ;  /* 0x00087000010c7983 */ /* 0x000ee80000300a00 */
[----:B------:R-:W3:Y:S04]  /*2eb30*/  LDL.LU.64 R14, [R1+0x878] ;  /* 0x00087800010e7983 */ /* 0x000ee80000300a00 */
[----:B-1----:R-:W-:Y:S04]  /*2eb40*/  STL.64 [R1+0x4350], R26 ;  /* 0x0043501a01007387 */ /* 0x002fe80000100a00 */
[----:B------:R0:W-:Y:S04]  /*2eb50*/  STL.64 [R1+0x4348], R24 ;  /* 0x0043481801007387 */ /* 0x0001e80000100a00 */
[----:B------:R-:W-:Y:S04]  /*2eb60*/  STL.64 [R1+0x200], R4 ;  /* 0x0002000401007387 */ /* 0x000fe80000100a00 */
[----:B------:R-:W-:Y:S04]  /*2eb70*/  STL.64 [R1+0x208], R6 ;  /* 0x0002080601007387 */ /* 0x000fe80000100a00 */
[----:B------:R-:W1:Y:S01]  /*2eb80*/  LDSM.16.M88.4 R4, [R29+UR4+0x800] ;  /* 0x000800041d04783b */ /* 0x000e620008000200 */
[----:B0-----:R-:W-:-:S02]  /*2eb90*/  IMAD.MOV.U32 R24, RZ, RZ, R2 ;  /* 0x000000ffff187224 */ /* 0x001fc400078e0002 */
[----:B------:R-:W-:Y:S01]  /*2eba0*/  IMAD.MOV.U32 R25, RZ, RZ, R0 ;  /* 0x000000ffff197224 */ /* 0x000fe200078e0000 */
[----:B-1----:R-:W-:Y:S01]  /*2ebb0*/  STL.64 [R1+0x1f0], R4 ;  /* 0x0001f00401007387 */ /* 0x002fe20000100a00 */
[----:B------:R-:W-:-:S03]  /*2ebc0*/  IMAD.MOV.U32 R2, RZ, RZ, R4 ;  /* 0x000000ffff027224 */ /* 0x000fc600078e0004 */
[----:B------:R-:W-:Y:S01]  /*2ebd0*/  STL.64 [R1+0x1f8], R6 ;  /* 0x0001f80601007387 */ /* 0x000fe20000100a00 */
[----:B------:R-:W-:-:S03]  /*2ebe0*/  IMAD.MOV.U32 R0, RZ, RZ, R5 ;  /* 0x000000ffff007224 */ /* 0x000fc600078e0005 */
[----:B------:R-:W0:Y:S04]  /*2ebf0*/  LDSM.16.M88.4 R4, [R29+UR4+0xc00] ;  /* 0x000c00041d04783b */ /* 0x000e280008000200 */
[----:B------:R-:W-:Y:S04]  /*2ec00*/  STL [R1+0x430c], R0 ;  /* 0x00430c0001007387 */ /* 0x000fe80000100800 */
[----:B------:R-:W-:Y:S04]  /*2ec10*/  STL [R1+0x4308], R2 ;  /* 0x0043080201007387 */ /* 0x000fe80000100800 */
[----:B0-----:R-:W-:Y:S04]  /*2ec20*/  STL.64 [R1+0x1e0], R4 ;  /* 0x0001e00401007387 */ /* 0x001fe80000100a00 */
[----:B------:R0:W-:Y:S01]  /*2ec30*/  STL.64 [R1+0x1e8], R6 ;  /* 0x0001e80601007387 */ /* 0x0001e20000100a00 */
[----:B------:R-:W-:-:S02]  /*2ec40*/  IMAD.MOV.U32 R28, RZ, RZ, R4 ;  /* 0x000000ffff1c7224 */ /* 0x000fc400078e0004 */
[----:B------:R-:W-:Y:S01]  /*2ec50*/  IMAD.MOV.U32 R3, RZ, RZ, R5 ;  /* 0x000000ffff037224 */ /* 0x000fe200078e0005 */
[----:B0-----:R-:W3:Y:S04]  /*2ec60*/  LDL.LU.64 R6, [R1+0x43a8] ;  /* 0x0043a80001067983 */ /* 0x001ee80000300a00 */
[----:B------:R-:W3:Y:S04]  /*2ec70*/  LDL.LU.64 R4, [R1+0x43a0] ;  /* 0x0043a00001047983 */ /* 0x000ee80000300a00 */
[----:B------:R-:W-:Y:S04]  /*2ec80*/  STL [R1+0x4358], R3 ;  /* 0x0043580301007387 */ /* 0x000fe80000100800 */
[----:B------:R-:W-:Y:S04]  /*2ec90*/  STL [R1+0x4334], R28 ;  /* 0x0043341c01007387 */ /* 0x000fe80000100800 */
[----:B------:R-:W-:Y:S01]  /*2eca0*/  STL [R1+0x4330], R29 ;  /* 0x0043301d01007387 */ /* 0x000fe20000100800 */
[-C--:B--2---:R-:W-:Y:S06]  /*2ecb0*/  HMMA.16816.F32 R20, R16, R24.reuse, R20 ;  /* 0x000000181014723c */ /* 0x084fec0000001814 */
[----:B---3--:R-:W-:Y:S01]  /*2ecc0*/  HMMA.16816.F32 R16, R4, R24, R12 ;  /* 0x000000180410723c */ /* 0x008fe2000000180c */
[----:B------:R-:W2:-:S15]  /*2ecd0*/  LDL.LU.64 R12, [R1+0x650] ;  /* 0x00065000010c7983 */ /* 0x000e9e0000300a00 */
[----:B------:R-:W-:-:S01]  /*2ece0*/  NOP ;  /* 0x0000000000007918 */ /* 0x000fc20000000000 */
[----:B------:R-:W-:Y:S04]  /*2ecf0*/  STL.64 [R1+0x1210], R20 ;  /* 0x0012101401007387 */ /* 0x000fe80000100a00 */
[----:B------:R-:W-:Y:S04]  /*2ed00*/  STL.64 [R1+0x1218], R22 ;  /* 0x0012181601007387 */ /* 0x000fe80000100a00 */
[----:B------:R-:W2:Y:S04]  /*2ed10*/  LDL.LU.64 R14, [R1+0x658] ;  /* 0x00065800010e7983 */ /* 0x000ea80000300a00 */
[----:B------:R0:W-:Y:S04]  /*2ed20*/  STL.64 [R1+0x15b0], R16 ;  /* 0x0015b01001007387 */ /* 0x0001e80000100a00 */
[----:B------:R1:W-:Y:S04]  /*2ed30*/  STL.64 [R1+0x15b8], R18 ;  /* 0x0015b81201007387 */ /* 0x0003e80000100a00 */
[----:B0-----:R-:W3:Y:S04]  /*2ed40*/  LDL.LU.64 R16, [R1+0x11f0] ;  /* 0x0011f00001107983 */ /* 0x001ee80000300a00 */
[----:B-1----:R-:W4:Y:S04]  /*2ed50*/  LDL.LU.64 R18, [R1+0x11f8] ;  /* 0x0011f80001127983 */ /* 0x002f280000300a00 */
[----:B----4-:R-:W-:Y:S04]  /*2ed60*/  STL.64 [R1+0x4388], R18 ;  /* 0x0043881201007387 */ /* 0x010fe80000100a00 */
[----:B---3--:R0:W-:Y:S04]  /*2ed70*/  STL.64 [R1+0x4380], R16 ;  /* 0x0043801001007387 */ /* 0x0081e80000100a00 */
[----:B0-----:R-:W3:Y:S04]  /*2ed80*/  LDL.LU.64 R16, [R1+0x430] ;  /* 0x0004300001107983 */ /* 0x001ee80000300a00 */
[----:B------:R-:W3:Y:S04]  /*2ed90*/  LDL.LU.64 R18, [R1+0x438] ;  /* 0x0004380001127983 */ /* 0x000ee80000300a00 */
[----:B------:R-:W4:Y:S04]  /*2eda0*/  LDL.LU.64 R20, [R1+0x670] ;  /* 0x0006700001147983 */ /* 0x000f280000300a00 */
[----:B------:R-:W4:Y:S04]  /*2edb0*/  LDL.LU.64 R22, [R1+0x678] ;  /* 0x0006780001167983 */ /* 0x000f280000300a00 */
[----:B------:R-:W-:Y:S04]  /*2edc0*/  STL.64 [R1+0x4328], R6 ;  /* 0x0043280601007387 */ /* 0x000fe80000100a00 */
[----:B------:R0:W-:Y:S04]  /*2edd0*/  STL.64 [R1+0x4320], R4 ;  /* 0x0043200401007387 */ /* 0x0001e80000100a00 */
[----:B0-----:R-:W3:Y:S04]  /*2ede0*/  LDL.LU.64 R4, [R1+0x10] ;  /* 0x0000100001047983 */ /* 0x001ee80000300a00 */
[----:B------:R-:W4:Y:S01]  /*2edf0*/  LDL.LU.64 R6, [R1+0x18] ;  /* 0x0000180001067983 */ /* 0x000f220000300a00 */
[----:B--2---:R-:W-:Y:S03]  /*2ee00*/  HMMA.16816.F32 R24, R8, R24, R12 ;  /* 0x000000180818723c */ /* 0x004fe6000000180c */
[----:B----4-:R0:W-:Y:S04]  /*2ee10*/  STL.64 [R1+0x4340], R6 ;  /* 0x0043400601007387 */ /* 0x0101e80000100a00 */
[----:B---3--:R1:W-:Y:S04]  /*2ee20*/  STL.64 [R1+0x4338], R4 ;  /* 0x0043380401007387 */ /* 0x0083e80000100a00 */
[----:B0-----:R-:W2:Y:S04]  /*2ee30*/  LDL.64 R6, [R1+0x8] ;  /* 0x0000080001067983 */ /* 0x001ea80000100a00 */
[----:B-1----:R-:W2:Y:S04]  /*2ee40*/  LDL.64 R4, [R1] ;  /* 0x0000000001047983 */ /* 0x002ea80000100a00 */
[----:B------:R-:W3:Y:S04]  /*2ee50*/  LDL.LU.64 R14, [R1+0x4398] ;  /* 0x00439800010e7983 */ /* 0x000ee80000300a00 */
[----:B------:R-:W3:Y:S04]  /*2ee60*/  LDL.LU.64 R12, [R1+0x4390] ;  /* 0x00439000010c7983 */ /* 0x000ee80000300a00 */
[----:B------:R0:W-:Y:S04]  /*2ee70*/  STL.64 [R1+0x15d0], R24 ;  /* 0x0015d01801007387 */ /* 0x0001e80000100a00 */
[----:B------:R1:W-:Y:S04]  /*2ee80*/  STL.64 [R1+0x15d8], R26 ;  /* 0x0015d81a01007387 */ /* 0x0003e80000100a00 */
[----:B0-----:R-:W4:Y:S04]  /*2ee90*/  LDL.LU.64 R24, [R1+0x450] ;  /* 0x0004500001187983 */ /* 0x001f280000300a00 */
[----:B-1----:R-:W4:Y:S04]  /*2eea0*/  LDL.LU.64 R26, [R1+0x458] ;  /* 0x00045800011a7983 */ /* 0x002f280000300a00 */
[----:B------:R-:W-:Y:S04]  /*2eeb0*/  STL.64 [R1+0x4318], R10 ;  /* 0x0043180a01007387 */ /* 0x000fe80000100a00 */
[----:B------:R0:W-:Y:S04]  /*2eec0*/  STL.64 [R1+0x4310], R8 ;  /* 0x0043100801007387 */ /* 0x0001e80000100a00 */
[----:B0-----:R-:W3:Y:S02]  /*2eed0*/  LDL.LU.64 R8, [R1+0x210] ;  /* 0x0002100001087983 */ /* 0x001ee40000300a00 */
[----:B---3--:R-:W-:-:S15]  /*2eee0*/  HMMA.16816.F32 R16, R12, R8, R16 ;  /* 0x000000080c10723c */ /* 0x008fde0000001810 */
[----:B------:R-:W-:-:S08]  /*2eef0*/  NOP ;  /* 0x0000000000007918 */ /* 0x000fd00000000000 */
[----:B------:R-:W-:Y:S04]  /*2ef00*/  STL.64 [R1+0x15f0], R16 ;  /* 0x0015f01001007387 */ /* 0x000fe80000100a00 */
[----:B------:R0:W-:Y:S04]  /*2ef10*/  STL.64 [R1+0x15f8], R18 ;  /* 0x0015f81201007387 */ /* 0x0001e80000100a00 */
[----:B0-----:R-:W2:Y:S04]  /*2ef20*/  LDL.LU.64 R18, [R1+0x4388] ;  /* 0x0043880001127983 */ /* 0x001ea80000300a00 */
[----:B------:R-:W2:Y:S04]  /*2ef30*/  LDL.LU.64 R16, [R1+0x4380] ;  /* 0x0043800001107983 */ /* 0x000ea80000300a00 */
[----:B------:R-:W-:Y:S01]  /*2ef40*/  STL [R1+0x435c], R15 ;  /* 0x00435c0f01007387 */ /* 0x000fe20000100800 */
[----:B--2---:R-:W-:-:S15]  /*2ef50*/  HMMA.16816.F32 R16, R4, R8, R16 ;  /* 0x000000080410723c */ /* 0x004fde0000001810 */
[----:B------:R-:W-:-:S08]  /*2ef60*/  NOP ;  /* 0x0000000000007918 */ /* 0x000fd00000000000 */
[----:B------:R-:W-:Y:S04]  /*2ef70*/  STL.64 [R1+0x1390], R16 ;  /* 0x0013901001007387 */ /* 0x000fe80000100a00 */
[----:B------:R0:W-:Y:S04]  /*2ef80*/  STL.64 [R1+0x1398], R18 ;  /* 0x0013981201007387 */ /* 0x0001e80000100a00 */
[----:B0-----:R-:W2:Y:S04]  /*2ef90*/  LDL.LU.64 R18, [R1+0x4378] ;  /* 0x0043780001127983 */ /* 0x001ea80000300a00 */
[----:B------:R-:W2:Y:S01]  /*2efa0*/  LDL.LU.64 R16, [R1+0x4370] ;  /* 0x0043700001107983 */ /* 0x000ea20000300a00 */
[----:B------:R-:W-:-:S02]  /*2efb0*/  IMAD.MOV.U32 R28, RZ, RZ, R4 ;  /* 0x000000ffff1c7224 */ /* 0x000fc400078e0004 */
[----:B------:R-:W-:Y:S02]  /*2efc0*/  IMAD.MOV.U32 R29, RZ, RZ, R5 ;  /* 0x000000ffff1d7224 */ /* 0x000fe400078e0005 */
[----:B------:R-:W-:Y:S02]  /*2efd0*/  IMAD.MOV.U32 R2, RZ, RZ, R6 ;  /* 0x000000ffff027224 */ /* 0x000fe400078e0006 */
[----:B------:R-:W-:Y:S01]  /*2efe0*/  IMAD.MOV.U32 R0, RZ, RZ, R7 ;  /* 0x000000ffff007224 */ /* 0x000fe200078e0007 */
[----:B------:R-:W3:Y:S04]  /*2eff0*/  LDL.LU.64 R4, [R1+0x230] ;  /* 0x0002300001047983 */ /* 0x000ee80000300a00 */
[----:B------:R-:W3:Y:S01]  /*2f000*/  LDL.LU.64 R6, [R1+0x238] ;  /* 0x0002380001067983 */ /* 0x000ee20000300a00 */
[----:B--2---:R-:W-:-:S15]  /*2f010*/  HMMA.16816.F32 R20, R16, R8, R20 ;  /* 0x000000081014723c */ /* 0x004fde0000001814 */
[----:B------:R-:W-:-:S08]  /*2f020*/  NOP ;  /* 0x0000000000007918 */ /* 0x000fd00000000000 */
[----:B------:R-:W-:Y:S04]  /*2f030*/  STL.64 [R1+0x13a0], R20 ;  /* 0x0013a01401007387 */ /* 0x000fe80000100a00 */
[----:B------:R0:W-:Y:S04]  /*2f040*/  STL.64 [R1+0x13a8], R22 ;  /* 0x0013a81601007387 */ /* 0x0001e80000100a00 */
[----:B0-----:R-:W4:Y:S04]  /*2f050*/  LDL.LU.64 R22, [R1+0x4368] ;  /* 0x0043680001167983 */ /* 0x001f280000300a00 */
[----:B------:R-:W4:Y:S01]  /*2f060*/  LDL.LU.64 R20, [R1+0x4360] ;  /* 0x0043600001147983 */ /* 0x000f220000300a00 */
[----:B------:R-:W-:-:S02]  /*2f070*/  IMAD.MOV.U32 R15, RZ, RZ, R8 ;  /* 0x000000ffff0f7224 */ /* 0x000fc400078e0008 */
[----:B------:R-:W-:Y:S02]  /*2f080*/  IMAD.MOV.U32 R3, RZ, RZ, R9 ;  /* 0x000000ffff037224 */ /* 0x000fe400078e0009 */
[----:B------:R-:W2:Y:S04]  /*2f090*/  LDL.LU.64 R8, [R1+0x860] ;  /* 0x0008600001087983 */ /* 0x000ea80000300a00 */
[----:B------:R-:W2:Y:S04]  /*2f0a0*/  LDL.LU.64 R10, [R1+0x868] ;  /* 0x00086800010a7983 */ /* 0x000ea80000300a00 */
[----:B------:R-:W-:Y:S04]  /*2f0b0*/  STL.64 [R1+0x42f0], R18 ;  /* 0x0042f01201007387 */ /* 0x000fe80000100a00 */
[----:B------:R0:W-:Y:S02]  /*2f0c0*/  STL.64 [R1+0x42e8], R16 ;  /* 0x0042e81001007387 */ /* 0x0001e40000100a00 */
[----:B0-----:R-:W-:-:S02]  /*2f0d0*/  IMAD.MOV.U32 R16, RZ, RZ, R15 ;  /* 0x000000ffff107224 */ /* 0x001fc400078e000f */
[----:B------:R-:W-:Y:S01]  /*2f0e0*/  IMAD.MOV.U32 R17, RZ, RZ, R3 ;  /* 0x000000ffff117224 */ /* 0x000fe200078e0003 */
[----:B------:R-:W2:Y:S04]  /*2f0f0*/  LDL.LU R15, [R1+0x435c] ;  /* 0x00435c00010f7983 */ /* 0x000ea80000300800 */
[----:B------:R-:W2:Y:S02]  /*2f100*/  LDL.LU R3, [R1+0x4358] ;  /* 0x0043580001037983 */ /* 0x000ea40000300800 */
[----:B----4-:R-:W-:-:S15]  /*2f110*/  HMMA.16816.F32 R24, R20, R16, R24 ;  /* 0x000000101418723c */ /* 0x010fde0000001818 */
[----:B------:R-:W-:-:S08]  /*2f120*/  NOP ;  /* 0x0000000000007918 */ /* 0x000fd00000000000 */
[----:B------:R-:W-:Y:S04]  /*2f130*/  STL.64 [R1+0x15c0], R24 ;  /* 0x0015c01801007387 */ /* 0x000fe80000100a00 */
[----:B------:R0:W-:Y:S04]  /*2f140*/  STL.64 [R1+0x15c8], R26 ;  /* 0x0015c81a01007387 */ /* 0x0001e80000100a00 */
[----:B0-----:R-:W3:Y:S04]  /*2f150*/  LDL.LU.64 R26, [R1+0x4350] ;  /* 0x00435000011a7983 */ /* 0x001ee80000300a00 */
[----:B------:R-:W3:Y:S04]  /*2f160*/  LDL.LU.64 R24, [R1+0x4348] ;  /* 0x0043480001187983 */ /* 0x000ee80000300a00 */
[----:B------:R-:W-:Y:S04]  /*2f170*/  STL.64 [R1+0x42e0], R22 ;  /* 0x0042e01601007387 */ /* 0x000fe80000100a00 */
[----:B------:R0:W-:Y:S04]  /*2f180*/  STL.64 [R1+0x42d8], R20 ;  /* 0x0042d81401007387 */ /* 0x0001e80000100a00 */
[----:B0-----:R-:W4:Y:S04]  /*2f190*/  LDL.LU.64 R20, [R1+0x1200] ;  /* 0x0012000001147983 */ /* 0x001f280000300a00 */
[----:B------:R-:W4:Y:S01]  /*2f1a0*/  LDL.LU.64 R22, [R1+0x1208] ;  /* 0x0012080001167983 */ /* 0x000f220000300a00 */
[----:B---3--:R-:W-:Y:S03]  /*2f1b0*/  HMMA.16816.F32 R16, R24, R16, R4 ;  /* 0x000000101810723c */ /* 0x008fe60000001804 */
[----:B------:R-:W4:Y:S04]  /*2f1c0*/  LDL.LU.64 R6, [R1+0x4340] ;  /* 0x0043400001067983 */ /* 0x000f280000300a00 */
[----:B------:R-:W3:-:S15]  /*2f1d0*/  LDL.LU.64 R4, [R1+0x4338] ;  /* 0x0043380001047983 */ /* 0x000ede0000300a00 */
[----:B------:R-:W-:-:S01]  /*2f1e0*/  NOP ;  /* 0x0000000000007918 */ /* 0x000fc20000000000 */
[----:B------:R0:W-:Y:S04]  /*2f1f0*/  STL.64 [R1+0x1610], R16 ;  /* 0x0016101001007387 */ /* 0x0001e80000100a00 */
[----:B------:R-:W-:Y:S01]  /*2f200*/  STL.64 [R1+0x1618], R18 ;  /* 0x0016181201007387 */ /* 0x000fe20000100a00 */
[----:B0-----:R-:W-:Y:S02]  /*2f210*/  IMAD.MOV.U32 R16, RZ, RZ, R28 ;  /* 0x000000ffff107224 */ /* 0x001fe400078e001c */
[----:B------:R-:W-:Y:S01]  /*2f220*/  IMAD.MOV.U32 R17, RZ, RZ, R29 ;  /* 0x000000ffff117224 */ /* 0x000fe200078e001d */
[----:B------:R-:W2:Y:S04]  /*2f230*/  LDL.LU R28, [R1+0x4334] ;  /* 0x00433400011c7983 */ /* 0x000ea80000300800 */
[----:B------:R-:W2:Y:S04]  /*2f240*/  LDL.LU R29, [R1+0x4330] ;  /* 0x00433000011d7983 */ /* 0x000ea80000300800 */
[----:B------:R-:W-:Y:S04]  /*2f250*/  STL.64 [R1+0x42d0], R26 ;  /* 0x0042d01a01007387 */ /* 0x000fe80000100a00 */
[----:B------:R0:W-:Y:S04]  /*2f260*/  STL.64 [R1+0x42c8], R24 ;  /* 0x0042c81801007387 */ /* 0x0001e80000100a00 */
[----:B0-----:R-:W4:Y:S01]  /*2f270*/  LDL.LU.64 R24, [R1+0x200] ;  /* 0x0002000001187983 */ /* 0x001f220000300a00 */
[----:B------:R-:W-:-:S02]  /*2f280*/  IMAD.MOV.U32 R18, RZ, RZ, R2 ;  /* 0x000000ffff127224 */ /* 0x000fc400078e0002 */
[----:B------:R-:W-:Y:S02]  /*2f290*/  IMAD.MOV.U32 R19, RZ, RZ, R0 ;  /* 0x000000ffff137224 */ /* 0x000fe400078e0000 */
[----:B---3--:R-:W-:Y:S02]  /*2f2a0*/  IMAD.MOV.U32 R0, RZ, RZ, R4 ;  /* 0x000000ffff007224 */ /* 0x008fe400078e0004 */
[----:B------:R-:W-:Y:S01]  /*2f2b0*/  IMAD.MOV.U32 R2, RZ, RZ, R5 ;  /* 0x000000ffff027224 */ /* 0x000fe200078e0005 */
[----:B----4-:R-:W-:-:S15]  /*2f2c0*/  HMMA.16816.F32 R20, R4, R24, R20 ;  /* 0x000000180414723c */ /* 0x010fde0000001814 */
[----:B------:R-:W-:-:S08]  /*2f2d0*/  NOP ;  /* 0x0000000000007918 */ /* 0x000fd00000000000 */
[----:B------:R-:W-:Y:S04]  /*2f2e0*/  STL.64 [R1+0x11f0], R20 ;  /* 0x0011f01401007387 */ /* 0x000fe80000100a00 */
[----:B------:R0:W-:Y:S02]  /*2f2f0*/  STL.64 [R1+0x11f8], R22 ;  /* 0x0011f81601007387 */ /* 0x0001e40000100a00 */
[----:B0-----:R-:W-:Y:S02]  /*2f300*/  IMAD.MOV.U32 R23, RZ, RZ, R6 ;  /* 0x000000ffff177224 */ /* 0x001fe400078e0006 */
[----:B------:R-:W-:Y:S02]  /*2f310*/  IMAD.MOV.U32 R22, RZ, RZ, R7 ;  /* 0x000000ffff167224 */ /* 0x000fe400078e0007 */
[----:B------:R-:W2:Y:S04]  /*2f320*/  LDL.LU.64 R6, [R1+0x4328] ;  /* 0x0043280001067983 */ /* 0x000ea80000300a00 */
[----:B------:R-:W2:Y:S01]  /*2f330*/  LDL.LU.64 R4, [R1+0x4320] ;  /* 0x0043200001047983 */ /* 0x000ea20000300a00 */
[----:B------:R-:W-:-:S02]  /*2f340*/  IMAD.MOV.U32 R21, RZ, RZ, R24 ;  /* 0x000000ffff157224 */ /* 0x000fc400078e0018 */
[----:B------:R-:W-:Y:S01]  /*2f350*/  IMAD.MOV.U32 R20, RZ, RZ, R25 ;  /* 0x000000ffff147224 */ /* 0x000fe200078e0019 */
[----:B--2---:R-:W-:-:S15]  /*2f360*/  HMMA.16816.F32 R8, R4, R24, R8 ;  /* 0x000000180408723c */ /* 0x004fde0000001808 */
[----:B------:R-:W-:-:S08]  /*2f370*/  NOP ;  /* 0x0000000000007918 */ /* 0x000fd00000000000 */
[----:B------:R-:W-:Y:S04]  /*2f380*/  STL.64 [R1+0x1380], R8 ;  /* 0x0013800801007387 */ /* 0x000fe80000100a00 */
[----:B------:R0:W-:Y:S04]  /*2f390*/  STL.64 [R1+0x1388], R10 ;  /* 0x0013880a01007387 */ /* 0x0001e80000100a00 */
[----:B0-----:R-:W2:Y:S04]  /*2f3a0*/  LDL.LU.64 R10, [R1+0x4318] ;  /* 0x00431800010a7983 */ /* 0x001ea80000300a00 */
[----:B------:R-:W2:Y:S04]  /*2f3b0*/  LDL.LU.64 R8, [R1+0x4310] ;  /* 0x0043100001087983 */ /* 0x000ea80000300a00 */
[----:B------:R-:W2:Y:S04]  /*2f3c0*/  LDL.LU.64 R24, [R1+0x640] ;  /* 0x0006400001187983 */ /* 0x000ea80000300a00 */
[----:B------:R-:W2:Y:S04]  /*2f3d0*/  LDL.LU.64 R26, [R1+0x648] ;  /* 0x00064800011a7983 */ /* 0x000ea80000300a00 */
[----:B------:R0:W-:Y:S04]  /*2f3e0*/  STL.64 [R1+0x4110], R6 ;  /* 0x0041100601007387 */ /* 0x0001e80000100a00 */
[----:B------:R1:W-:Y:S01]  /*2f3f0*/  STL.64 [R1+0x4108], R4 ;  /* 0x0041080401007387 */ /* 0x0003e20000100a00 */
[----:B0-----:R-:W-:-:S02]  /*2f400*/  IMAD.MOV.U32 R6, RZ, RZ, R23 ;  /* 0x000000ffff067224 */ /* 0x001fc400078e0017 */
[----:B------:R-:W-:Y:S02]  /*2f410*/  IMAD.MOV.U32 R7, RZ, RZ, R22 ;  /* 0x000000ffff077224 */ /* 0x000fe400078e0016 */
[----:B-1----:R-:W-:Y:S02]  /*2f420*/  IMAD.MOV.U32 R4, RZ, RZ, R0 ;  /* 0x000000ffff047224 */ /* 0x002fe400078e0000 */
[----:B------:R-:W-:Y:S01]  /*2f430*/  IMAD.MOV.U32 R5, RZ, RZ, R2 ;  /* 0x000000ffff057224 */ /* 0x000fe200078e0002 */
[----:B------:R-:W3:Y:S04]  /*2f440*/  LDL.LU R0, [R1+0x430c] ;  /* 0x00430c0001007983 */ /* 0x000ee80000300800 */
[----:B------:R-:W4:Y:S04]  /*2f450*/  LDL.LU R2, [R1+0x4308] ;  /* 0x0043080001027983 */ /* 0x000f280000300800 */
[----:B------:R-:W-:Y:S04]  /*2f460*/  STL.64 [R1+0x42b8], R6 ;  /* 0x0042b80601007387 */ /* 0x000fe80000100a00 */
[----:B------:R0:W-:Y:S02]  /*2f470*/  STL.64 [R1+0x42b0], R4 ;  /* 0x0042b00401007387 */ /* 0x0001e40000100a00 */
[----:B0-----:R-:W-:-:S02]  /*2f480*/  IMAD.MOV.U32 R4, RZ, RZ, R21 ;  /* 0x000000ffff047224 */ /* 0x001fc400078e0015 */
[----:B------:R-:W-:Y:S02]  /*2f490*/  IMAD.MOV.U32 R5, RZ, RZ, R20 ;  /* 0x000000ffff057224 */ /* 0x000fe400078e0014 */
[----:B------:R-:W3:Y:S04]  /*2f4a0*/  LDL.LU.64 R20, [R1+0x660] ;  /* 0x0006600001147983 */ /* 0x000ee80000300a00 */
[----:B------:R-:W4:Y:S01]  /*2f4b0*/  LDL.LU.64 R22, [R1+0x668] ;  /* 0x0006680001167983 */ /* 0x000f220000300a00 */
[----:B--2---:R-:W-:Y:S03]  /*2f4c0*/  HMMA.16816.F32 R24, R8, R4, R24 ;  /* 0x000000040818723c */ /* 0x004fe60000001818 */
[----:B----4-:R-:W-:Y:S04]  /*2f4d0*/  STL.64 [R1+0x4300], R22 ;  /* 0x0043001601007387 */ /* 0x010fe80000100a00 */
[----:B---3--:R0:W-:Y:S04]  /*2f4e0*/  STL.64 [R1+0x42f8], R20 ;  /* 0x0042f81401007387 */ /* 0x0081e80000100a00 */
[----:B0-----:R-:W2:Y:S04]  /*2f4f0*/  LDL.LU.64 R20, [R1+0x1010] ;  /* 0x0010100001147983 */ /* 0x001ea80000300a00 */
[----:B------:R-:W2:Y:S04]  /*2f500*/  LDL.LU.64 R22, [R1+0x1018] ;  /* 0x0010180001167983 */ /* 0x000ea80000300a00 */
[----:B------:R-:W-:Y:S04]  /*2f510*/  STL.64 [R1+0x3f38], R10 ;  /* 0x003f380a01007387 */ /* 0x000fe80000100a00 */
[----:B------:R0:W-:Y:S04]  /*2f520*/  STL.64 [R1+0x3f30], R8 ;  /* 0x003f300801007387 */ /* 0x0001e80000100a00 */
[----:B------:R1:W-:Y:S04]  /*2f530*/  STL.64 [R1+0x13f0], R24 ;  /* 0x0013f01801007387 */ /* 0x0003e80000100a00 */
[----:B------:R3:W-:Y:S01]  /*2f540*/  STL.64 [R1+0x13f8], R26 ;  /* 0x0013f81a01007387 */ /* 0x0007e20000100a00 */
[----:B0-----:R-:W-:-:S02]  /*2f550*/  IMAD.MOV.U32 R8, RZ, RZ, R28 ;  /* 0x000000ffff087224 */ /* 0x001fc400078e001c */
[----:B------:R-:W-:Y:S01]  /*2f560*/  IMAD.MOV.U32 R9, RZ, RZ, R3 ;  /* 0x000000ffff097224 */ /* 0x000fe200078e0003 */
[----:B-1----:R-:W4:Y:S04]  /*2f570*/  LDL.LU.64 R24, [R1+0x440] ;  /* 0x0004400001187983 */ /* 0x002f280000300a00 */
[----:B---3--:R-:W4:Y:S04]  /*2f580*/  LDL.LU.64 R26, [R1+0x448] ;  /* 0x00044800011a7983 */ /* 0x008f280000300a00 */
[----:B------:R0:W-:Y:S04]  /*2f590*/  STL.64 [R1+0x42c0], R8 ;  /* 0x0042c00801007387 */ /* 0x0001e80000100a00 */
[----:B0-----:R-:W3:Y:S04]  /*2f5a0*/  LDL.LU.64 R8, [R1+0x420] ;  /* 0x0004200001087983 */ /* 0x001ee80000300a00 */
[----:B------:R-:W3:Y:S01]  /*2f5b0*/  LDL.LU.64 R10, [R1+0x428] ;  /* 0x00042800010a7983 */ /* 0x000ee20000300a00 */
[-C--:B--2---:R-:W-:Y:S06]  /*2f5c0*/  HMMA.16816.F32 R16, R16, R4.reuse, R20 ;  /* 0x000000041010723c */ /* 0x084fec0000001814 */
[----:B---3--:R-:W-:-:S15]  /*2f5d0*/  HMMA.16816.F32 R8, R12, R4, R8 ;  /* 0x000000040c08723c */ /* 0x008fde0000001808 */
[----:B------:R-:W-:-:S08]  /*2f5e0*/  NOP ;  /* 0x0000000000007918 */ /* 0x000fd00000000000 */
[----:B------:R0:W-:Y:S04]  /*2f5f0*/  STL.64 [R1+0x15e0], R8 ;  /* 0x0015e00801007387 */ /* 0x0001e80000100a00 */
[----:B------:R1:W-:Y:S04]  /*2f600*/  STL.64 [R1+0x15e8], R10 ;  /* 0x0015e80a01007387 */ /* 0x0003e80000100a00 */
[----:B0-----:R-:W2:Y:S04]  /*2f610*/  LDL.LU.64 R8, [R1+0x220] ;  /* 0x0002200001087983 */ /* 0x001ea80000300a00 */
[----:B-1----:R-:W2:Y:S04]  /*2f620*/  LDL.LU.64 R10, [R1+0x228] ;  /* 0x00022800010a7983 */ /* 0x002ea80000300a00 */
[----:B------:R-:W-:Y:S04]  /*2f630*/  STL.64 [R1+0x3d48], R14 ;  /* 0x003d480e01007387 */ /* 0x000fe80000100a00 */
[----:B------:R0:W-:Y:S04]  /*2f640*/  STL.64 [R1+0x3d40], R12 ;  /* 0x003d400c01007387 */ /* 0x0001e80000100a00 */
[----:B0-----:R-:W3:Y:S04]  /*2f650*/  LDL.LU.64 R12, [R1+0x11d0] ;  /* 0x0011d000010c7983 */ /* 0x001ee80000300a00 */
[----:B------:R-:W3:Y:S04]  /*2f660*/  LDL.LU.64 R14, [R1+0x11d8] ;  /* 0x0011d800010e7983 */ /* 0x000ee80000300a00 */
[----:B------:R-:W4:Y:S04]  /*2f670*/  LDL.LU.64 R22, [R1+0x4300] ;  /* 0x0043000001167983 */ /* 0x000f280000300a00 */
[----:B------:R-:W4:Y:S04]  /*2f680*/  LDL.LU.64 R20, [R1+0x42f8] ;  /* 0x0042f80001147983 */ /* 0x000f280000300a00 */
[----:B------:R-:W-:Y:S04]  /*2f690*/  STL.64 [R1+0x1220], R16 ;  /* 0x0012201001007387 */ /* 0x000fe80000100a00 */
[----:B------:R0:W-:Y:S04]  /*2f6a0*/  STL.64 [R1+0x1228], R18 ;  /* 0x0012281201007387 */ /* 0x0001e80000100a00 */
[----:B0-----:R-:W4:Y:S04]  /*2f6b0*/  LDL.LU.64 R18, [R1+0x42f0] ;  /* 0x0042f00001127983 */ /* 0x001f280000300a00 */
[----:B------:R-:W4:Y:S02]  /*2f6c0*/  LDL.LU.64 R16, [R1+0x42e8] ;  /* 0x0042e80001107983 */ /* 0x000f240000300a00 */
[----:B----4-:R-:W-:-:S15]  /*2f6d0*/  HMMA.16816.F32 R20, R16, R4, R20 ;  /* 0x000000041014723c */ /* 0x010fde0000001814 */
[----:B------:R-:W-:-:S08]  /*2f6e0*/  NOP ;  /* 0x0000000000007918 */ /* 0x000fd00000000000 */
[----:B------:R-:W-:Y:S04]  /*2f6f0*/  STL.64 [R1+0x1240], R20 ;  /* 0x0012401401007387 */ /* 0x000fe80000100a00 */
[----:B------:R0:W-:Y:S04]  /*2f700*/  STL.64 [R1+0x1248], R22 ;  /* 0x0012481601007387 */ /* 0x0001e80000100a00 */
[----:B0-----:R-:W4:Y:S04]  /*2f710*/  LDL.LU.64 R22, [R1+0x42e0] ;  /* 0x0042e00001167983 */ /* 0x001f280000300a00 */
[----:B------:R-:W4:Y:S04]  /*2f720*/  LDL.LU.64 R20, [R1+0x42d8] ;  /* 0x0042d80001147983 */ /* 0x000f280000300a00 */
[----:B------:R-:W-:Y:S04]  /*2f730*/  STL [R1+0x3a2c], R16 ;  /* 0x003a2c1001007387 */ /* 0x000fe80000100800 */
[----:B------:R-:W-:Y:S04]  /*2f740*/  STL [R1+0x3a28], R17 ;  /* 0x003a281101007387 */ /* 0x000fe80000100800 */
[----:B------:R-:W-:Y:S04]  /*2f750*/  STL [R1+0x3a24], R18 ;  /* 0x003a241201007387 */ /* 0x000fe80000100800 */
[----:B------:R-:W-:Y:S01]  /*2f760*/  STL [R1+0x3a20], R19 ;  /* 0x003a201301007387 */ /* 0x000fe20000100800 */
[----:B----4-:R-:W-:-:S15]  /*2f770*/  HMMA.16816.F32 R24, R20, R4, R24 ;  /* 0x000000041418723c */ /* 0x010fde0000001818 */
[----:B------:R-:W-:-:S08]  /*2f780*/  NOP ;  /* 0x0000000000007918 */ /* 0x000fd00000000000 */
[----:B------:R-:W-:Y:S04]  /*2f790*/  STL.64 [R1+0x1400], R24 ;  /* 0x0014001801007387 */ /* 0x000fe80000100a00 */
[----:B------:R0:W-:Y:S04]  /*2f7a0*/  STL.64 [R1+0x1408], R26 ;  /* 0x0014081a01007387 */ /* 0x0001e80000100a00 */
[----:B0-----:R-:W2:Y:S04]  /*2f7b0*/  LDL.LU.64 R26, [R1+0x42d0] ;  /* 0x0042d000011a7983 */ /* 0x001ea80000300a00 */
[----:B------:R-:W2:Y:S04]  /*2f7c0*/  LDL.LU.64 R24, [R1+0x42c8] ;  /* 0x0042c80001187983 */ /* 0x000ea80000300a00 */
[----:B------:R-:W-:Y:S04]  /*2f7d0*/  STL.64 [R1+0x37e8], R22 ;  /* 0x0037e81601007387 */ /* 0x000fe80000100a00 */
[----:B------:R0:W-:Y:S04]  /*2f7e0*/  STL.64 [R1+0x37e0], R20 ;  /* 0x0037e01401007387 */ /* 0x0001e80000100a00 */
[----:B0-----:R-:W4:Y:S04]  /*2f7f0*/  LDL.LU.64 R20, [R1+0x11e0] ;  /* 0x0011e00001147983 */ /* 0x001f280000300a00 */
[----:B------:R-:W4:Y:S01]  /*2f800*/  LDL.LU.64 R22, [R1+0x11e8] ;  /* 0x0011e80001167983 */ /* 0x000f220000300a00 */
[----:B--2---:R-:W-:Y:S03]  /*2f810*/  HMMA.16816.F32 R4, R24, R4, R8 ;  /* 0x000000041804723c */ /* 0x004fe60000001808 */
[----:B------:R-:W3:-:S15]  /*2f820*/  LDL.LU.64 R8, [R1+0x42c0] ;  /* 0x0042c00001087983 */ /* 0x000ede0000300a00 */
[----:B------:R-:W-:-:S05]  /*2f830*/  NOP ;  /* 0x0000000000007918 */ /* 0x000fca0000000000 */
[----:B------:R-:W-:Y:S04]  /*2f840*/  STL.64 [R1+0x1600], R4 ;  /* 0x0016000401007387 */ /* 0x000fe80000100a00 */
[----:B------:R0:W-:Y:S04]  /*2f850*/  STL.64 [R1+0x1608], R6 ;  /* 0x0016080601007387 */ /* 0x0001e80000100a00 */
[----:B0-----:R-:W3:Y:S04]  /*2f860*/  LDL.LU.64 R6, [R1+0x42b8] ;  /* 0x0042b80001067983 */ /* 0x001ee80000300a00 */
[----:B------:R-:W3:Y:S01]  /*2f870*/  LDL.LU.64 R4, [R1+0x42b0] ;  /* 0x0042b00001047983 */ /* 0x000ee20000300a00 */
[----:B------:R-:W-:-:S02]  /*2f880*/  IMAD.MOV.U32 R16, RZ, RZ, R2 ;  /* 0x000000ffff107224 */ /* 0x000fc400078e0002 */
[----:B------:R-:W-:Y:S01]  /*2f890*/  IMAD.MOV.U32 R17, RZ, RZ, R0 ;  /* 0x000000ffff117224 */ /* 0x000fe200078e0000 */
[----:B------:R-:W-:Y:S04]  /*2f8a0*/  STL.64 [R1+0x3650], R26 ;  /* 0x0036501a01007387 */ /* 0x000fe80000100a00 */
[----:B------:R-:W-:Y:S01]  /*2f8b0*/  STL.64 [R1+0x3648], R24 ;  /* 0x0036481801007387 */ /* 0x000fe20000100a00 */
[C---:B---3--:R-:W-:Y:S03]  /*2f8c0*/  HMMA.16816.F32 R8, R4.reuse, R8, R12 ;  /* 0x000000080408723c */ /* 0x048fe6000000180c */
[----:B------:R-:W0:Y:S03]  /*2f8d0*/  LDSM.16.M88.4 R12, [R29+UR4+0x1000] ;  /* 0x001000041d0c783b */ /* 0x000e260008000200 */
[----:B----4-:R-:W-:Y:S06]  /*2f8e0*/  HMMA.16816.F32 R16, R4, R16, R20 ;  /* 0x000000100410723c */ /* 0x010fec0000001814 */
[----:B------:R-:W-:Y:S04]  /*2f8f0*/  STL.64 [R1+0x42a8], R6 ;  /* 0x0042a80601007387 */ /* 0x000fe80000100a00 */
[----:B------:R-:W-:-:S13]  /*2f900*/  LDSM.16.M88.4 R20, [R29+UR4+0x2c00] ;  /* 0x002c00041d14783b */ /* 0x000fda0008000200 */
[----:B------:R-:W-:Y:S04]  /*2f910*/  STL.64 [R1+0x670], R16 ;  /* 0x0006701001007387 */ /* 0x000fe80000100a00 */
[----:B------:R-:W-:Y:S04]  /*2f920*/  STL.64 [R1+0x678], R18 ;  /* 0x0006781201007387 */ /* 0x000fe80000100a00 */
[----:B------:R-:W-:Y:S04]  /*2f930*/  STL.64 [R1+0x42a0], R4 ;  /* 0x0042a00401007387 */ /* 0x000fe80000100a00 */
[----:B------:R1:W-:Y:S04]  /*2f940*/  STL.64 [R1+0x660], R8 ;  /* 0x0006600801007387 */ /* 0x0003e80000100a00 */
[----:B------:R-:W-:Y:S04]  /*2f950*/  STL.64 [R1+0x668], R10 ;  /* 0x0006680a01007387 */ /* 0x000fe80000100a00 */
[----:B------:R-:W2:Y:S04]  /*2f960*/  LDSM.16.M88.4 R4, [R29+UR4+0x1c00] ;  /* 0x001c00041d04783b */ /* 0x000ea80008000200 */
[----:B------:R-:W-:Y:S04]  /*2f970*/  LDSM.16.M88.4 R16, [R29+UR4+0x1400] ;  /* 0x001400041d10783b */ /* 0x000fe80008000200 */
[----:B0-----:R-:W-:Y:S01]  /*2f980*/  STL.64 [R1+0x1d0], R12 ;  /* 0x0001d00c01007387 */ /* 0x001fe20000100a00 */
[----:B-1----:R-:W-:-:S03]  /*2f990*/  IMAD.MOV.U32 R8, RZ, RZ, R12 ;  /* 0x000000ffff087224 */ /* 0x002fc600078e000c */
[----:B------:R-:W-:Y:S01]  /*2f9a0*/  STL.64 [R1+0x1d8], R14 ;  /* 0x0001d80e01007387 */ /* 0x000fe20000100a00 */
[----:B------:R-:W-:-:S03]  /*2f9b0*/  IMAD.MOV.U32 R3, RZ, RZ, R13 ;  /* 0x000000ffff037224 */ /* 0x000fc600078e000d */
[----:B------:R-:W0:Y:S01]  /*2f9c0*/  LDSM.16.M88.4 R12, [R29+UR4+0x1800] ;  /* 0x001800041d0c783b */ /* 0x000e220008000200 */
[----:B--2---:R-:W-:Y:S02]  /*2f9d0*/  IMAD.MOV.U32 R10, RZ, RZ, R4 ;  /* 0x000000ffff0a7224 */ /* 0x004fe400078e0004 */
[----:B------:R-:W-:Y:S01]  /*2f9e0*/  IMAD.MOV.U32 R9, RZ, RZ, R5 ;  /* 0x000000ffff097224 */ /* 0x000fe200078e0005 */
[----:B0-----:R-:W-:Y:S04]  /*2f9f0*/  STL.64 [R1+0x1b0], R12 ;  /* 0x0001b00c01007387 */ /* 0x001fe80000100a00 */
[----:B------:R-:W-:Y:S04]  /*2fa00*/  STL.64 [R1+0x1b8], R14 ;  /* 0x0001b80e01007387 */ /* 0x000fe80000100a00 */
[----:B------:R-:W-:Y:S04]  /*2fa10*/  STL.64 [R1+0x1a0], R4 ;  /* 0x0001a00401007387 */ /* 0x000fe80000100a00 */
[----:B------:R-:W-:Y:S04]  /*2fa20*/  STL.64 [R1+0x1a8], R6 ;  /* 0x0001a80601007387 */ /* 0x000fe80000100a00 */
[----:B------:R-:W0:Y:S04]  /*2fa30*/  LDSM.16.M88.4 R4, [R29+UR4+0x2000] ;  /* 0x002000041d04783b */ /* 0x000e280008000200 */
[----:B------:R-:W1:Y:S04]  /*2fa40*/  LDSM.16.M88.4 R12, [R29+UR4+0x2400] ;  /* 0x002400041d0c783b */ /* 0x000e680008000200 */
[----:B0-----:R-:W-:Y:S01]  /*2fa50*/  STL.64 [R1+0x190], R4 ;  /* 0x0001900401007387 */ /* 0x001fe20000100a00 */
[----:B------:R-:W-:-:S03]  /*2fa60*/  IMAD.MOV.U32 R24, RZ, RZ, R4 ;  /* 0x000000ffff187224 */ /* 0x000fc600078e0004 */
[----:B------:R-:W-:Y:S01]  /*2fa70*/  STL.64 [R1+0x198], R6 ;  /* 0x0001980601007387 */ /* 0x000fe20000100a00 */
[----:B------:R-:W-:-:S03]  /*2fa80*/  IMAD.MOV.U32 R11, RZ, RZ, R5 ;  /* 0x000000ffff0b7224 */ /* 0x000fc600078e0005 */
[----:B------:R-:W0:Y:S04]  /*2fa90*/  LDSM.16.M88.4 R4, [R29+UR4+0x2800] ;  /* 0x002800041d04783b */ /* 0x000e280008000200 */
[----:B------:R-:W-:Y:S04]  /*2faa0*/  STL.64 [R1+0x1c0], R16 ;  /* 0x0001c01001007387 */ /* 0x000fe80000100a00 */
[----:B------:R-:W-:Y:S04]  /*2fab0*/  STL.64 [R1+0x1c8], R18 ;  /* 0x0001c81201007387 */ /* 0x000fe80000100a00 */
[----:B-1----:R-:W-:Y:S04]  /*2fac0*/  STL.64 [R1+0x180], R12 ;  /* 0x0001800c01007387 */ /* 0x002fe80000100a00 */
[----:B------:R-:W-:Y:S04]  /*2fad0*/  STL.64 [R1+0x188], R14 ;  /* 0x0001880e01007387 */ /* 0x000fe80000100a00 */
        /* <DEDUP_REMOVED lines=11> */
[----:B------:R-:W-:Y:S04]  /*2fb90*/  LDSM.16.M88.4 R12, [R29+UR4+0x3c00] ;  /* 0x003c00041d0c783b */ /* 0x000fe80008000200 */
[----:B0-----:R-:W-:Y:S04]  /*2fba0*/  STL.64 [R1+0x140], R4 ;  /* 0x0001400401007387 */ /* 0x001fe80000100a00 */
[----:B------:R-:W-:Y:S04]  /*2fbb0*/  STL.64 [R1+0x148], R6 ;  /* 0x0001480601007387 */ /* 0x000fe80000100a00 */
[----:B------:R-:W0:Y:S04]  /*2fbc0*/  LDSM.16.M88.4 R4, [R29+UR4+0x4000] ;  /* 0x004000041d04783b */ /* 0x000e280008000200 */
[----:B-1----:R-:W-:Y:S04]  /*2fbd0*/  STL.64 [R1+0x130], R20 ;  /* 0x0001301401007387 */ /* 0x002fe80000100a00 */
[----:B------:R-:W-:Y:S04]  /*2fbe0*/  STL.64 [R1+0x138], R22 ;  /* 0x0001381601007387 */ /* 0x000fe80000100a00 */
[----:B------:R-:W-:Y:S04]  /*2fbf0*/  LDSM.16.M88.4 R20, [R29+UR4+0x4800] ;  /* 0x004800041d14783b */ /* 0x000fe80008000200 */
[----:B0-----:R-:W-:Y:S04]  /*2fc00*/  STL.64 [R1+0x110], R4 ;  /* 0x0001100401007387 */ /* 0x001fe80000100a00 */
[----:B------:R-:W-:Y:S04]  /*2fc10*/  STL.64 [R1+0x120], R12 ;  /* 0x0001200c01007387 */ /* 0x000fe80000100a00 */
[----:B------:R-:W-:Y:S04]  /*2fc20*/  STL.64 [R1+0x128], R14 ;  /* 0x0001280e01007387 */ /* 0x000fe80000100a00 */
[----:B------:R-:W-:Y:S01]  /*2fc30*/  STL.64 [R1+0x118], R6 ;  /* 0x0001180601007387 */ /* 0x000fe20000100a00 */
[----:B------:R-:W-:-:S03]  /*2fc40*/  IMAD.MOV.U32 R19, RZ, RZ, R5 ;  /* 0x000000ffff137224 */ /* 0x000fc600078e0005 */
[----:B------:R-:W-:Y:S04]  /*2fc50*/  LDSM.16.M88.4 R12, [R29+UR4+0x4c00] ;  /* 0x004c00041d0c783b */ /* 0x000fe80008000200 */
[----:B------:R-:W0:Y:S04]  /*2fc60*/  LDSM.16.M88.4 R4, [R29+UR4+0x4400] ;  /* 0x004400041d04783b */ /* 0x000e280008000200 */
[----:B------:R-:W-:Y:S04]  /*2fc70*/  STL [R1+0x4250], R19 ;  /* 0x0042501301007387 */ /* 0x000fe80000100800 */
[----:B0-----:R-:W-:Y:S04]  /*2fc80*/  STL.64 [R1+0x100], R4 ;  /* 0x0001000401007387 */ /* 0x001fe80000100a00 */
[----:B------:R-:W-:Y:S04]  /*2fc90*/  STL.64 [R1+0x108], R6 ;  /* 0x0001080601007387 */ /* 0x000fe80000100a00 */
[----:B------:R-:W0:Y:S04]  /*2fca0*/  LDSM.16.M88.4 R4, [R29+UR4+0x5000] ;  /* 0x005000041d04783b */ /* 0x000e280008000200 */
[----:B------:R-:W-:Y:S04]  /*2fcb0*/  STL.64 [R1+0xf0], R20 ;  /* 0x0000f01401007387 */ /* 0x000fe80000100a00 */
[----:B------:R-:W-:Y:S04]  /*2fcc0*/  STL.64 [R1+0xf8], R22 ;  /* 0x0000f81601007387 */ /* 0x000fe80000100a00 */
[----:B------:R-:W-:Y:S04]  /*2fcd0*/  LDSM.16.M88.4 R20, [R29+UR4+0x5800] ;  /* 0x005800041d14783b */ /* 0x000fe80008000200 */
[----:B0-----:R-:W-:Y:S04]  /*2fce0*/  STL.64 [R1+0xd0], R4 ;  /* 0x0000d00401007387 */ /* 0x001fe80000100a00 */
[----:B------:R-:W-:Y:S04]  /*2fcf0*/  STL.64 [R1+0xe0], R12 ;  /* 0x0000e00c01007387 */ /* 0x000fe80000100a00 */
[----:B------:R-:W-:Y:S04]  /*2fd00*/  STL.64 [R1+0xe8], R14 ;  /* 0x0000e80e01007387 */ /* 0x000fe80000100a00 */
[----:B------:R-:W0:Y:S04]  /*2fd10*/  LDSM.16.M88.4 R12, [R29+UR4+0x5400] ;  /* 0x005400041d0c783b */ /* 0x000e280008000200 */
[----:B------:R-:W-:Y:S01]  /*2fd20*/  STL.64 [R1+0xd8], R6 ;  /* 0x0000d80601007387 */ /* 0x000fe20000100a00 */
[----:B------:R-:W-:-:S03]  /*2fd30*/  IMAD.MOV.U32 R19, RZ, RZ, R5 ;  /* 0x000000ffff137224 */ /* 0x000fc600078e0005 */
[----:B------:R-:W1:Y:S04]  /*2fd40*/  LDSM.16.M88.4 R4, [R29+UR4+0x5c00] ;  /* 0x005c00041d04783b */ /* 0x000e680008000200 */
[----:B0-----:R-:W-:Y:S04]  /*2fd50*/  STL.64 [R1+0xc0], R12 ;  /* 0x0000c00c01007387 */ /* 0x001fe80000100a00 */
[----:B------:R-:W-:Y:S04]  /*2fd60*/  STL.64 [R1+0xc8], R14 ;  /* 0x0000c80e01007387 */ /* 0x000fe80000100a00 */
[----:B------:R-:W-:Y:S04]  /*2fd70*/  STL.64 [R1+0xb0], R20 ;  /* 0x0000b01401007387 */ /* 0x000fe80000100a00 */
[----:B------:R-:W-:Y:S04]  /*2fd80*/  STL.64 [R1+0xb8], R22 ;  /* 0x0000b81601007387 */ /* 0x000fe80000100a00 */
[----:B------:R-:W0:Y:S04]  /*2fd90*/  LDSM.16.M88.4 R12, [R29+UR4+0x6000] ;  /* 0x006000041d0c783b */ /* 0x000e280008000200 */
[----:B-1----:R-:W-:Y:S04]  /*2fda0*/  STL.64 [R1+0xa0], R4 ;  /* 0x0000a00401007387 */ /* 0x002fe80000100a00 */
[----:B------:R-:W-:Y:S04]  /*2fdb0*/  STL.64 [R1+0xa8], R6 ;  /* 0x0000a80601007387 */ /* 0x000fe80000100a00 */
[----:B------:R-:W1:Y:S04]  /*2fdc0*/  LDSM.16.M88.4 R4, [R29+UR4+0x6800] ;  /* 0x006800041d04783b */ /* 0x000e680008000200 */
[----:B------:R-:W-:Y:S04]  /*2fdd0*/  LDSM.16.M88.4 R20, [R29+UR4+0x6400] ;  /* 0x006400041d14783b */ /* 0x000fe80008000200 */
[----:B0-----:R-:W-:Y:S04]  /*2fde0*/  STL.64 [R1+0x90], R12 ;  /* 0x0000900c01007387 */ /* 0x001fe80000100a00 */
[----:B------:R-:W-:Y:S04]  /*2fdf0*/  STL.64 [R1+0x98], R14 ;  /* 0x0000980e01007387 */ /* 0x000fe80000100a00 */
[----:B-1----:R-:W-:Y:S04]  /*2fe00*/  STL.64 [R1+0x70], R4 ;  /* 0x0000700401007387 */ /* 0x002fe80000100a00 */
[----:B------:R-:W-:Y:S04]  /*2fe10*/  STL.64 [R1+0x78], R6 ;  /* 0x0000780601007387 */ /* 0x000fe80000100a00 */
[----:B------:R-:W0:Y:S04]  /*2fe20*/  LDSM.16.M88.4 R4, [R29+UR4+0x7000] ;  /* 0x007000041d04783b */ /* 0x000e280008000200 */
[----:B------:R-:W1:Y:S04]  /*2fe30*/  LDSM.16.M88.4 R12, [R29+UR4+0x6c00] ;  /* 0x006c00041d0c783b */ /* 0x000e680008000200 */
[----:B0-----:R-:W-:Y:S04]  /*2fe40*/  STL.64 [R1+0x50], R4 ;  /* 0x0000500401007387 */ /* 0x001fe80000100a00 */
[----:B------:R0:W-:Y:S04]  /*2fe50*/  STL.64 [R1+0x58], R6 ;  /* 0x0000580601007387 */ /* 0x0001e80000100a00 */
[----:B0-----:R-:W2:Y:S04]  /*2fe60*/  LDL.LU.64 R6, [R1+0x42a8] ;  /* 0x0042a80001067983 */ /* 0x001ea80000300a00 */
[----:B------:R-:W2:Y:S04]  /*2fe70*/  LDL.LU.64 R4, [R1+0x42a0] ;  /* 0x0042a00001047983 */ /* 0x000ea80000300a00 */
[----:B------:R-:W-:Y:S04]  /*2fe80*/  STL.64 [R1+0x80], R20 ;  /* 0x0000801401007387 */ /* 0x000fe80000100a00 */
[----:B------:R-:W-:Y:S04]  /*2fe90*/  STL.64 [R1+0x88], R22 ;  /* 0x0000881601007387 */ /* 0x000fe80000100a00 */
[----:B------:R0:W-:Y:S04]  /*2fea0*/  STL.64 [R1+0x4248], R20 ;  /* 0x0042481401007387 */ /* 0x0001e80000100a00 */
[----:B0-----:R-:W3:Y:S04]  /*2feb0*/  LDL.64 R20, [R1+0x180] ;  /* 0x0001800001147983 */ /* 0x001ee80000100a00 */
[----:B---3--:R0:W-:Y:S02]  /*2fec0*/  STL.64 [R1+0x4258], R20 ;  /* 0x0042581401007387 */ /* 0x0081e40000100a00 */
[----:B0-----:R-:W-:-:S02]  /*2fed0*/  IMAD.MOV.U32 R20, RZ, RZ, R24 ;  /* 0x000000ffff147224 */ /* 0x001fc400078e0018 */
[----:B------:R-:W-:Y:S01]  /*2fee0*/  IMAD.MOV.U32 R21, RZ, RZ, R11 ;  /* 0x000000ffff157224 */ /* 0x000fe200078e000b */
[----:B------:R-:W0:Y:S04]  /*2fef0*/  LDSM.16.M88.4 R24, [R29+UR4+0x7800] ;  /* 0x007800041d18783b */ /* 0x000e280008000200 */
[----:B------:R3:W-:Y:S02]  /*2ff00*/  STL.64 [R1+0x4270], R20 ;  /* 0x0042701401007387 */ /* 0x0007e40000100a00 */
[----:B---3--:R-:W-:Y:S02]  /*2ff10*/  IMAD.MOV.U32 R20, RZ, RZ, R10 ;  /* 0x000000ffff147224 */ /* 0x008fe400078e000a */
[----:B------:R-:W-:-:S05]  /*2ff20*/  IMAD.MOV.U32 R21, RZ, RZ, R9 ;  /* 0x000000ffff157224 */ /* 0x000fca00078e0009 */
[----:B------:R3:W-:Y:S02]  /*2ff30*/  STL.64 [R1+0x4288], R20 ;  /* 0x0042881401007387 */ /* 0x0007e40000100a00 */
[----:B---3--:R-:W-:Y:S02]  /*2ff40*/  IMAD.MOV.U32 R20, RZ, RZ, R8 ;  /* 0x000000ffff147224 */ /* 0x008fe400078e0008 */
[----:B------:R-:W3:Y:S04]  /*2ff50*/  LDSM.16.M88.4 R8, [R29+UR4+0x7400] ;  /* 0x007400041d08783b */ /* 0x000ee80008000200 */
[----:B-1----:R-:W-:Y:S04]  /*2ff60*/  STL.64 [R1+0x60], R12 ;  /* 0x0000600c01007387 */ /* 0x002fe80000100a00 */
[----:B------:R1:W-:Y:S04]  /*2ff70*/  STL.64 [R1+0x68], R14 ;  /* 0x0000680e01007387 */ /* 0x0003e80000100a00 */
[----:B0-----:R-:W-:Y:S04]  /*2ff80*/  STL.64 [R1+0x30], R24 ;  /* 0x0000301801007387 */ /* 0x001fe80000100a00 */
[----:B------:R-:W-:Y:S01]  /*2ff90*/  STL.64 [R1+0x38], R26 ;  /* 0x0000381a01007387 */ /* 0x000fe20000100a00 */
[----:B-1----:R-:W-:-:S02]  /*2ffa0*/  IMAD.MOV.U32 R14, RZ, RZ, R25 ;  /* 0x000000ffff0e7224 */ /* 0x002fc400078e0019 */
[----:B------:R-:W-:Y:S01]  /*2ffb0*/  IMAD.MOV.U32 R21, RZ, RZ, R3 ;  /* 0x000000ffff157224 */ /* 0x000fe200078e0003 */
[----:B------:R-:W0:Y:S04]  /*2ffc0*/  LDSM.16.M88.4 R24, [R29+UR4+0x7c00] ;  /* 0x007c00041d18783b */ /* 0x000e280008000200 */
[----:B------:R-:W-:Y:S04]  /*2ffd0*/  STL [R1+0x4268], R14 ;  /* 0x0042680e01007387 */ /* 0x000fe80000100800 */
[----:B------:R1:W-:Y:S04]  /*2ffe0*/  STL.64 [R1+0x4260], R12 ;  /* 0x0042600c01007387 */ /* 0x0003e80000100a00 */
[----:B-1----:R-:W4:Y:S04]  /*2fff0*/  LDL.LU.64 R12, [R1+0x11b0] ;  /* 0x0011b000010c7983 */ /* 0x002f280000300a00 */
[----:B------:R-:W4:Y:S04]  /*30000*/  LDL.LU.64 R14, [R1+0x11b8] ;  /* 0x0011b800010e7983 */ /* 0x000f280000300a00 */
[----:B------:R-:W-:Y:S04]  /*30010*/  STL [R1+0x2080], R29 ;  /* 0x0020801d01007387 */ /* 0x000fe80000100800 */
[----:B---3--:R-:W-:Y:S04]  /*30020*/  STL.64 [R1+0x40], R8 ;  /* 0x0000400801007387 */ /* 0x008fe80000100a00 */
[----:B------:R-:W-:Y:S04]  /*30030*/  STL.64 [R1+0x48], R10 ;  /* 0x0000480a01007387 */ /* 0x000fe80000100a00 */
[----:B------:R1:W-:Y:S04]  /*30040*/  STL.64 [R1+0x4148], R8 ;  /* 0x0041480801007387 */ /* 0x0003e80000100a00 */
[----:B-1----:R-:W2:Y:S04]  /*30050*/  LDL.LU.64 R8, [R1+0x11c0] ;  /* 0x0011c00001087983 */ /* 0x002ea80000300a00 */
[----:B------:R-:W2:Y:S02]  /*30060*/  LDL.LU.64 R10, [R1+0x11c8] ;  /* 0x0011c800010a7983 */ /* 0x000ea40000300a00 */
[----:B--2---:R-:W-:Y:S02]  /*30070*/  HMMA.16816.F32 R8, R4, R20, R8 ;  /* 0x000000140408723c */ /* 0x004fe40000001808 */
[----:B------:R-:W2:Y:S04]  /*30080*/  LDL.LU.64 R20, [R1+0x11a0] ;  /* 0x0011a00001147983 */ /* 0x000ea80000300a00 */
[----:B------:R-:W2:-:S15]  /*30090*/  LDL.LU.64 R22, [R1+0x11a8] ;  /* 0x0011a80001167983 */ /* 0x000e9e0000300a00 */
[----:B------:R-:W-:-:S02]  /*300a0*/  NOP ;  /* 0x0000000000007918 */ /* 0x000fc40000000000 */
[----:B------:R-:W-:Y:S04]  /*300b0*/  STL.64 [R1+0x650], R8 ;  /* 0x0006500801007387 */ /* 0x000fe80000100a00 */
[----:B------:R4:W-:Y:S02]  /*300c0*/  STL.64 [R1+0x658], R10 ;  /* 0x0006580a01007387 */ /* 0x0009e40000100a00 */
[----:B----4-:R-:W-:Y:S02]  /*300d0*/  HMMA.16816.F32 R8, R4, R16, R12 ;  /* 0x000000100408723c */ /* 0x010fe4000000180c */
[----:B------:R-:W-:Y:S04]  /*300e0*/  STL [R1+0x4280], R19 ;  /* 0x0042801301007387 */ /* 0x000fe80000100800 */
[----:B------:R1:W-:-:S15]  /*300f0*/  STL.64 [R1+0x4278], R16 ;  /* 0x0042781001007387 */ /* 0x0003de0000100a00 */
[----:B------:R-:W-:-:S02]  /*30100*/  NOP ;  /* 0x0000000000007918 */ /* 0x000fc40000000000 */
[----:B------:R-:W-:Y:S04]  /*30110*/  STL.64 [R1+0x11b0], R8 ;  /* 0x0011b00801007387 */ /* 0x000fe80000100a00 */
[----:B------:R-:W-:Y:S04]  /*30120*/  STL.64 [R1+0x11b8], R10 ;  /* 0x0011b80a01007387 */ /* 0x000fe80000100a00 */
[----:B-1----:R-:W3:Y:S04]  /*30130*/  LDL.LU.64 R16, [R1+0x1190] ;  /* 0x0011900001107983 */ /* 0x002ee80000300a00 */
[----:B------:R-:W4:Y:S04]  /*30140*/  LDL.LU.64 R18, [R1+0x1198] ;  /* 0x0011980001127983 */ /* 0x000f280000300a00 */
[----:B----4-:R-:W-:Y:S04]  /*30150*/  STL.64 [R1+0x4298], R18 ;  /* 0x0042981201007387 */ /* 0x010fe80000100a00 */
[----:B---3--:R1:W-:Y:S04]  /*30160*/  STL.64 [R1+0x4290], R16 ;  /* 0x0042901001007387 */ /* 0x0083e80000100a00 */
[----:B-1----:R-:W2:Y:S04]  /*30170*/  LDL.64 R16, [R1+0x1b0] ;  /* 0x0001b00001107983 */ /* 0x002ea80000100a00 */
[----:B------:R-:W3:Y:S04]  /*30180*/  LDL.LU.64 R12, [R1+0x1180] ;  /* 0x00118000010c7983 */ /* 0x000ee80000300a00 */
[----:B------:R-:W3:Y:S04]  /*30190*/  LDL.LU.64 R14, [R1+0x1188] ;  /* 0x00118800010e7983 */ /* 0x000ee80000300a00 */
[----:B------:R-:W4:Y:S04]  /*301a0*/  LDL.LU.64 R8, [R1+0x1170] ;  /* 0x0011700001087983 */ /* 0x000f280000300a00 */
[----:B------:R-:W4:Y:S04]  /*301b0*/  LDL.LU.64 R10, [R1+0x1178] ;  /* 0x00117800010a7983 */ /* 0x000f280000300a00 */
[----:B0-----:R-:W-:Y:S04]  /*301c0*/  STL.64 [R1+0x28], R26 ;  /* 0x0000281a01007387 */ /* 0x001fe80000100a00 */
[----:B------:R0:W-:Y:S04]  /*301d0*/  STL.64 [R1+0x4230], R24 ;  /* 0x0042301801007387 */ /* 0x0001e80000100a00 */
[----:B------:R-:W3:Y:S01]  /*301e0*/  LDL.LU.64 R18, [R1+0x4298] ;  /* 0x0042980001127983 */ /* 0x000ee20000300a00 */
[----:B--2---:R-:W-:Y:S06]  /*301f0*/  HMMA.16816.F32 R20, R4, R16, R20 ;  /* 0x000000100414723c */ /* 0x004fec0000001814 */
[----:B------:R-:W-:-:S02]  /*30200*/  IMAD.MOV.U32 R29, RZ, RZ, R17 ;  /* 0x000000ffff1d7224 */ /* 0x000fc400078e0011 */
[----:B------:R-:W3:-:S15]  /*30210*/  LDL.LU.64 R16, [R1+0x4290] ;  /* 0x0042900001107983 */ /* 0x000ede0000300a00 */
[----:B------:R-:W-:-:S01]  /*30220*/  NOP ;  /* 0x0000000000007918 */ /* 0x000fc20000000000 */
[----:B------:R-:W-:Y:S02]  /*30230*/  IMAD.MOV.U32 R28, RZ, RZ, R20 ;  /* 0x000000ffff1c7224 */ /* 0x000fe400078e0014 */
[----:B------:R-:W-:Y:S02]  /*30240*/  IMAD.MOV.U32 R3, RZ, RZ, R21 ;  /* 0x000000ffff037224 */ /* 0x000fe400078e0015 */
[----:B------:R-:W3:Y:S01]  /*30250*/  LDL.LU.64 R20, [R1+0x4288] ;  /* 0x0042880001147983 */ /* 0x000ee20000300a00 */
[----:B0-----:R-:W-:Y:S02]  /*30260*/  IMAD.MOV.U32 R24, RZ, RZ, R2 ;  /* 0x000000ffff187224 */ /* 0x001fe400078e0002 */
[----:B------:R-:W-:Y:S02]  /*30270*/  IMAD.MOV.U32 R25, RZ, RZ, R0 ;  /* 0x000000ffff197224 */ /* 0x000fe400078e0000 */
[----:B------:R-:W-:Y:S02]  /*30280*/  IMAD.MOV.U32 R2, RZ, RZ, R22 ;  /* 0x000000ffff027224 */ /* 0x000fe400078e0016 */
[----:B------:R-:W-:-:S05]  /*30290*/  IMAD.MOV.U32 R0, RZ, RZ, R23 ;  /* 0x000000ffff007224 */ /* 0x000fca00078e0017 */
[----:B------:R-:W-:Y:S04]  /*302a0*/  STL [R1+0x347c], R0 ;  /* 0x00347c0001007387 */ /* 0x000fe80000100800 */
[----:B------:R-:W-:Y:S04]  /*302b0*/  STL [R1+0x3478], R2 ;  /* 0x0034780201007387 */ /* 0x000fe80000100800 */
[----:B------:R-:W-:Y:S04]  /*302c0*/  STL [R1+0x3474], R3 ;  /* 0x0034740301007387 */ /* 0x000fe80000100800 */
[----:B------:R-:W-:Y:S01]  /*302d0*/  STL [R1+0x3470], R28 ;  /* 0x0034701c01007387 */ /* 0x000fe20000100800 */
[----:B---3--:R-:W-:Y:S03]  /*302e0*/  HMMA.16816.F32 R20, R4, R20, R16 ;  /* 0x000000140414723c */ /* 0x008fe60000001810 */
[----:B------:R-:W2:Y:S04]  /*302f0*/  LDL.LU R19, [R1+0x4280] ;  /* 0x0042800001137983 */ /* 0x000ea80000300800 */
[----:B------:R-:W3:-:S15]  /*30300*/  LDL.LU.64 R16, [R1+0x4278] ;  /* 0x0042780001107983 */ /* 0x000ede0000300a00 */
[----:B------:R-:W-:-:S01]  /*30310*/  NOP ;  /* 0x0000000000007918 */ /* 0x000fc20000000000 */
[----:B------:R0:W-:Y:S04]  /*30320*/  STL.64 [R1+0x1190], R20 ;  /* 0x0011901401007387 */ /* 0x0001e80000100a00 */
[----:B------:R1:W-:Y:S04]  /*30330*/  STL.64 [R1+0x1198], R22 ;  /* 0x0011981601007387 */ /* 0x0003e80000100a00 */
[----:B0-----:R-:W1:Y:S02]  /*30340*/  LDL.LU.64 R20, [R1+0x4270] ;  /* 0x0042700001147983 */ /* 0x001e640000300a00 */
[----:B-1----:R-:W-:Y:S02]  /*30350*/  HMMA.16816.F32 R20, R4, R20, R12 ;  /* 0x000000140414723c */ /* 0x002fe4000000180c */
[----:B------:R-:W2:Y:S04]  /*30360*/  LDL.LU R14, [R1+0x4268] ;  /* 0x00426800010e7983 */ /* 0x000ea80000300800 */
[----:B------:R-:W2:-:S15]  /*30370*/  LDL.LU.64 R12, [R1+0x4260] ;  /* 0x00426000010c7983 */ /* 0x000e9e0000300a00 */
[----:B------:R-:W-:-:S02]  /*30380*/  NOP ;  /* 0x0000000000007918 */ /* 0x000fc40000000000 */
[----:B------:R0:W-:Y:S04]  /*30390*/  STL.64 [R1+0x1180], R20 ;  /* 0x0011801401007387 */ /* 0x0001e80000100a00 */
[----:B------:R-:W-:Y:S04]  /*303a0*/  STL.64 [R1+0x1188], R22 ;  /* 0x0011881601007387 */ /* 0x000fe80000100a00 */
[----:B0-----:R-:W4:Y:S02]  /*303b0*/  LDL.LU.64 R20, [R1+0x4258] ;  /* 0x0042580001147983 */ /* 0x001f240000300a00 */
[----:B----4-:R-:W-:Y:S06]  /*303c0*/  HMMA.16816.F32 R8, R4, R20, R8 ;  /* 0x000000140408723c */ /* 0x010fec0000001808 */
[----:B------:R-:W-:-:S15]  /*303d0*/  IMAD.MOV.U32 R18, RZ, RZ, R20 ;  /* 0x000000ffff127224 */ /* 0x000fde00078e0014 */
[----:B------:R-:W-:-:S02]  /*303e0*/  NOP ;  /* 0x0000000000007918 */ /* 0x000fc40000000000 */
[----:B------:R0:W-:Y:S04]  /*303f0*/  STL.64 [R1+0x1170], R8 ;  /* 0x0011700801007387 */ /* 0x0001e80000100a00 */
[----:B------:R-:W-:Y:S04]  /*30400*/  STL.64 [R1+0x1178], R10 ;  /* 0x0011780a01007387 */ /* 0x000fe80000100a00 */
[----:B------:R-:W-:Y:S04]  /*30410*/  STL [R1+0x4240], R18 ;  /* 0x0042401201007387 */ /* 0x000fe80000100800 */
[----:B---3--:R1:W-:Y:S04]  /*30420*/  STL.64 [R1+0x4238], R16 ;  /* 0x0042381001007387 */ /* 0x0083e80000100a00 */
[----:B0-----:R-:W3:Y:S01]  /*30430*/  LDL R8, [R1+0xd0] ;  /* 0x0000d00001087983 */ /* 0x001ee20000100800 */
[----:B--2---:R-:W-:-:S03]  /*30440*/  IMAD.MOV.U32 R9, RZ, RZ, R19 ;  /* 0x000000ffff097224 */ /* 0x004fc600078e0013 */
[----:B-1----:R-:W2:Y:S01]  /*30450*/  LDL.64 R16, [R1+0x160] ;  /* 0x0001600001107983 */ /* 0x002ea20000100a00 */
[----:B------:R-:W-:-:S03]  /*30460*/  IMAD.MOV.U32 R15, RZ, RZ, R21 ;  /* 0x000000ffff0f7224 */ /* 0x000fc600078e0015 */
[----:B------:R-:W4:Y:S04]  /*30470*/  LDL.LU R19, [R1+0x4250] ;  /* 0x0042500001137983 */ /* 0x000f280000300800 */
[----:B------:R-:W2:Y:S04]  /*30480*/  LDL.LU.64 R20, [R1+0x1150] ;  /* 0x0011500001147983 */ /* 0x000ea80000300a00 */
[----:B------:R-:W2:Y:S04]  /*30490*/  LDL.LU.64 R22, [R1+0x1158] ;  /* 0x0011580001167983 */ /* 0x000ea80000300a00 */
[----:B---3--:R0:W-:Y:S04]  /*304a0*/  STL.64 [R1+0x41d8], R8 ;  /* 0x0041d80801007387 */ /* 0x0081e80000100a00 */
[----:B0-----:R-:W3:Y:S04]  /*304b0*/  LDL.64 R8, [R1+0x130] ;  /* 0x0001300001087983 */ /* 0x001ee80000100a00 */
[----:B---3--:R0:W-:Y:S04]  /*304c0*/  STL.64 [R1+0x4218], R8 ;  /* 0x0042180801007387 */ /* 0x0081e80000100a00 */
[----:B0-----:R-:W3:Y:S04]  /*304d0*/  LDL.LU.64 R8, [R1+0x1160] ;  /* 0x0011600001087983 */ /* 0x001ee80000300a00 */
[----:B------:R-:W3:Y:S04]  /*304e0*/  LDL.LU.64 R10, [R1+0x1168] ;  /* 0x00116800010a7983 */ /* 0x000ee80000300a00 */
[----:B------:R-:W-:Y:S04]  /*304f0*/  STL [R1+0x41c8], R15 ;  /* 0x0041c80f01007387 */ /* 0x000fe80000100800 */
[----:B------:R0:W-:Y:S04]  /*30500*/  STL.64 [R1+0x41c0], R12 ;  /* 0x0041c00c01007387 */ /* 0x0001e80000100a00 */
[----:B------:R-:W-:Y:S04]  /*30510*/  STL [R1+0x41e0], R14 ;  /* 0x0041e00e01007387 */ /* 0x000fe80000100800 */
[----:B0-----:R-:W4:Y:S04]  /*30520*/  LDL R12, [R1+0x100] ;  /* 0x00010000010c7983 */ /* 0x001f280000100800 */
[----:B------:R-:W4:Y:S01]  /*30530*/  LDL R13, [R1+0x104] ;  /* 0x00010400010d7983 */ /* 0x000f220000100800 */
[----:B---3--:R-:W-:Y:S03]  /*30540*/  HMMA.16816.F32 R8, R4, R24, R8 ;  /* 0x000000180408723c */ /* 0x008fe60000001808 */
[----:B----4-:R0:W-:Y:S04]  /*30550*/  STL.64 [R1+0x41f8], R12 ;  /* 0x0041f80c01007387 */ /* 0x0101e80000100a00 */
[----:B------:R-:W3:Y:S04]  /*30560*/  LDL.LU.64 R24, [R1+0x1140] ;  /* 0x0011400001187983 */ /* 0x000ee80000300a00 */
[----:B------:R-:W3:-:S12]  /*30570*/  LDL.LU.64 R26, [R1+0x1148] ;  /* 0x00114800011a7983 */ /* 0x000ed80000300a00 */
[----:B------:R1:W-:Y:S04]  /*30580*/  STL.64 [R1+0x1160], R8 ;  /* 0x0011600801007387 */ /* 0x0003e80000100a00 */
[----:B------:R4:W-:Y:S04]  /*30590*/  STL.64 [R1+0x1168], R10 ;  /* 0x0011680a01007387 */ /* 0x0009e80000100a00 */
[----:B0-----:R-:W3:Y:S04]  /*305a0*/  LDL R12, [R1+0x110] ;  /* 0x00011000010c7983 */ /* 0x001ee80000100800 */
[----:B-1----:R-:W3:Y:S04]  /*305b0*/  LDL.LU.64 R8, [R1+0x1130] ;  /* 0x0011300001087983 */ /* 0x002ee80000300a00 */
[----:B----4-:R-:W4:Y:S01]  /*305c0*/  LDL.LU.64 R10, [R1+0x1138] ;  /* 0x00113800010a7983 */ /* 0x010f220000300a00 */
[----:B--2---:R-:W-:Y:S01]  /*305d0*/  HMMA.16816.F32 R20, R4, R16, R20 ;  /* 0x000000100414723c */ /* 0x004fe20000001814 */
[----:B------:R-:W-:-:S05]  /*305e0*/  IMAD.MOV.U32 R13, RZ, RZ, R19 ;  /* 0x000000ffff0d7224 */ /* 0x000fca00078e0013 */
[----:B------:R-:W-:Y:S01]  /*305f0*/  IMAD.MOV.U32 R19, RZ, RZ, R17 ;  /* 0x000000ffff137224 */ /* 0x000fe200078e0011 */
[----:B----4-:R-:W-:Y:S04]  /*30600*/  STL.64 [R1+0x4228], R10 ;  /* 0x0042280a01007387 */ /* 0x010fe80000100a00 */
[----:B---3--:R0:W-:Y:S04]  /*30610*/  STL.64 [R1+0x4220], R8 ;  /* 0x0042200801007387 */ /* 0x0081e80000100a00 */
[----:B0-----:R-:W2:Y:S04]  /*30620*/  LDL.64 R8, [R1+0x150] ;  /* 0x0001500001087983 */ /* 0x001ea80000100a00 */
[----:B------:R0:W-:Y:S04]  /*30630*/  STL.64 [R1+0x4210], R12 ;  /* 0x0042100c01007387 */ /* 0x0001e80000100a00 */
[----:B0-----:R-:W3:Y:S04]  /*30640*/  LDL.LU.64 R12, [R1+0x1120] ;  /* 0x00112000010c7983 */ /* 0x001ee80000300a00 */
[----:B------:R-:W3:Y:S04]  /*30650*/  LDL.LU.64 R14, [R1+0x1128] ;  /* 0x00112800010e7983 */ /* 0x000ee80000300a00 */
[----:B------:R0:W-:Y:S04]  /*30660*/  STL.64 [R1+0x1150], R20 ;  /* 0x0011501401007387 */ /* 0x0001e80000100a00 */
[----:B------:R1:W-:Y:S04]  /*30670*/  STL.64 [R1+0x1158], R22 ;  /* 0x0011581601007387 */ /* 0x0003e80000100a00 */
[----:B0-----:R-:W4:Y:S01]  /*30680*/  LDL.LU.64 R20, [R1+0x4248] ;  /* 0x0042480001147983 */ /* 0x001f220000300a00 */
[----:B-1----:R-:W-:-:S03]  /*30690*/  IMAD.MOV.U32 R22, RZ, RZ, R16 ;  /* 0x000000ffff167224 */ /* 0x002fc600078e0010 */
[----:B------:R-:W3:Y:S04]  /*306a0*/  LDL.LU R18, [R1+0x4240] ;  /* 0x0042400001127983 */ /* 0x000ee80000300800 */
[----:B------:R-:W4:Y:S01]  /*306b0*/  LDL.LU.64 R16, [R1+0x4238] ;  /* 0x0042380001107983 */ /* 0x000f220000300a00 */
[----:B--2---:R-:W-:Y:S06]  /*306c0*/  HMMA.16816.F32 R24, R4, R8, R24 ;  /* 0x000000080418723c */ /* 0x004fec0000001818 */
[----:B------:R-:W-:Y:S01]  /*306d0*/  IMAD.MOV.U32 R23, RZ, RZ, R9 ;  /* 0x000000ffff177224 */ /* 0x000fe200078e0009 */
[----:B---3--:R-:W-:Y:S04]  /*306e0*/  STL.64 [R1+0x40d8], R18 ;  /* 0x0040d81201007387 */ /* 0x008fe80000100a00 */
[----:B----4-:R0:W-:Y:S04]  /*306f0*/  STL.64 [R1+0x40d0], R16 ;  /* 0x0040d01001007387 */ /* 0x0101e80000100a00 */
[----:B0-----:R-:W2:Y:S04]  /*30700*/  LDL R16, [R1+0x140] ;  /* 0x0001400001107983 */ /* 0x001ea80000100800 */
[----:B------:R-:W2:Y:S04]  /*30710*/  LDL R17, [R1+0x144] ;  /* 0x0001440001117983 */ /* 0x000ea80000100800 */
[----:B------:R0:W-:Y:S04]  /*30720*/  STL.64 [R1+0x1140], R24 ;  /* 0x0011401801007387 */ /* 0x0001e80000100a00 */
[----:B------:R1:W-:Y:S04]  /*30730*/  STL.64 [R1+0x1148], R26 ;  /* 0x0011481a01007387 */ /* 0x0003e80000100a00 */
[----:B0-----:R-:W3:Y:S01]  /*30740*/  LDL.LU.64 R24, [R1+0x4230] ;  /* 0x0042300001187983 */ /* 0x001ee20000300a00 */
[----:B-1----:R-:W-:-:S03]  /*30750*/  IMAD.MOV.U32 R26, RZ, RZ, R8 ;  /* 0x000000ffff1a7224 */ /* 0x002fc600078e0008 */
[----:B------:R-:W2:Y:S04]  /*30760*/  LDL.LU.64 R10, [R1+0x4228] ;  /* 0x00422800010a7983 */ /* 0x000ea80000300a00 */
[----:B------:R-:W2:Y:S04]  /*30770*/  LDL.LU.64 R8, [R1+0x4220] ;  /* 0x0042200001087983 */ /* 0x000ea80000300a00 */
[----:B------:R-:W-:Y:S04]  /*30780*/  STL.64 [R1+0x4190], R22 ;  /* 0x0041901601007387 */ /* 0x000fe80000100a00 */
[----:B------:R0:W-:Y:S04]  /*30790*/  STL.64 [R1+0x4188], R20 ;  /* 0x0041881401007387 */ /* 0x0001e80000100a00 */
[----:B0-----:R-:W4:Y:S04]  /*307a0*/  LDL R20, [R1+0x120] ;  /* 0x0001200001147983 */ /* 0x001f280000100800 */
[----:B------:R-:W4:Y:S01]  /*307b0*/  LDL R21, [R1+0x124] ;  /* 0x0001240001157983 */ /* 0x000f220000100800 */
[----:B--2---:R-:W-:Y:S03]  /*307c0*/  HMMA.16816.F32 R16, R4, R16, R8 ;  /* 0x000000100410723c */ /* 0x004fe60000001808 */
[----:B------:R-:W2:-:S15]  /*307d0*/  LDL.LU.64 R8, [R1+0x4218] ;  /* 0x0042180001087983 */ /* 0x000e9e0000300a00 */
[----:B------:R-:W-:-:S05]  /*307e0*/  NOP ;  /* 0x0000000000007918 */ /* 0x000fca0000000000 */
[----:B------:R-:W-:Y:S04]  /*307f0*/  STL.64 [R1+0x1130], R16 ;  /* 0x0011301001007387 */ /* 0x000fe80000100a00 */
[----:B------:R-:W-:Y:S01]  /*30800*/  STL.64 [R1+0x1138], R18 ;  /* 0x0011381201007387 */ /* 0x000fe20000100a00 */
[----:B--2---:R-:W-:Y:S06]  /*30810*/  HMMA.16816.F32 R12, R4, R8, R12 ;  /* 0x00000008040c723c */ /* 0x004fec000000180c */
[----:B------:R-:W-:-:S02]  /*30820*/  IMAD.MOV.U32 R28, RZ, RZ, R8 ;  /* 0x000000ffff1c7224 */ /* 0x000fc400078e0008 */
[----:B------:R-:W-:-:S15]  /*30830*/  IMAD.MOV.U32 R27, RZ, RZ, R9 ;  /* 0x000000ffff1b7224 */ /* 0x000fde00078e0009 */
[----:B------:R0:W-:Y:S04]  /*30840*/  STL.64 [R1+0x1120], R12 ;  /* 0x0011200c01007387 */ /* 0x0001e80000100a00 */
[----:B------:R1:W-:Y:S04]  /*30850*/  STL.64 [R1+0x1128], R14 ;  /* 0x0011280e01007387 */ /* 0x0003e80000100a00 */
[----:B0-----:R-:W4:Y:S04]  /*30860*/  LDL.LU.64 R12, [R1+0x1110] ;  /* 0x00111000010c7983 */ /* 0x001f280000300a00 */
[----:B-1----:R-:W4:Y:S04]  /*30870*/  LDL.LU.64 R14, [R1+0x1118] ;  /* 0x00111800010e7983 */ /* 0x002f280000300a00 */
[----:B------:R-:W2:Y:S04]  /*30880*/  LDL.LU.64 R8, [R1+0x10e0] ;  /* 0x0010e00001087983 */ /* 0x000ea80000300a00 */
[----:B------:R-:W3:Y:S04]  /*30890*/  LDL.LU.64 R10, [R1+0x10e8] ;  /* 0x0010e800010a7983 */ /* 0x000ee80000300a00 */
[----:B---3--:R-:W-:Y:S04]  /*308a0*/  STL.64 [R1+0x41f0], R10 ;  /* 0x0041f00a01007387 */ /* 0x008fe80000100a00 */
[----:B--2---:R0:W-:Y:S04]  /*308b0*/  STL.64 [R1+0x41e8], R8 ;  /* 0x0041e80801007387 */ /* 0x0041e80000100a00 */
[----:B0-----:R-:W2:Y:S04]  /*308c0*/  LDL.LU.64 R8, [R1+0x10f0] ;  /* 0x0010f00001087983 */ /* 0x001ea80000300a00 */
[----:B------:R-:W3:Y:S01]  /*308d0*/  LDL.LU.64 R10, [R1+0x10f8] ;  /* 0x0010f800010a7983 */ /* 0x000ee20000300a00 */
[C---:B----4-:R-:W-:Y:S03]  /*308e0*/  HMMA.16816.F32 R20, R4.reuse, R20, R12 ;  /* 0x000000140414723c */ /* 0x050fe6000000180c */
[----:B---3--:R-:W-:Y:S04]  /*308f0*/  STL.64 [R1+0x4208], R10 ;  /* 0x0042080a01007387 */ /* 0x008fe80000100a00 */
[----:B--2---:R0:W-:Y:S04]  /*30900*/  STL.64 [R1+0x4200], R8 ;  /* 0x0042000801007387 */ /* 0x0041e80000100a00 */
[----:B0-----:R-:W2:Y:S04]  /*30910*/  LDL.LU.64 R8, [R1+0x1100] ;  /* 0x0011000001087983 */ /* 0x001ea80000300a00 */
[----:B------:R-:W2:Y:S04]  /*30920*/  LDL.LU.64 R10, [R1+0x1108] ;  /* 0x00110800010a7983 */ /* 0x000ea80000300a00 */
[----:B------:R-:W3:Y:S04]  /*30930*/  LDL.LU.64 R16, [R1+0x10c0] ;  /* 0x0010c00001107983 */ /* 0x000ee80000300a00 */
[----:B------:R-:W3:Y:S04]  /*30940*/  LDL.LU.64 R18, [R1+0x10c8] ;  /* 0x0010c80001127983 */ /* 0x000ee80000300a00 */
[----:B------:R-:W-:Y:S04]  /*30950*/  STL.64 [R1+0x4128], R26 ;  /* 0x0041281a01007387 */ /* 0x000fe80000100a00 */
[----:B------:R0:W-:Y:S04]  /*30960*/  STL.64 [R1+0x4120], R24 ;  /* 0x0041201801007387 */ /* 0x0001e80000100a00 */
[----:B0-----:R-:W4:Y:S04]  /*30970*/  LDL R24, [R1+0xe0] ;  /* 0x0000e00001187983 */ /* 0x001f280000100800 */
[----:B------:R-:W4:Y:S04]  /*30980*/  LDL R25, [R1+0xe4] ;  /* 0x0000e40001197983 */ /* 0x000f280000100800 */
[----:B------:R-:W2:Y:S04]  /*30990*/  LDL.LU.64 R12, [R1+0x4210] ;  /* 0x00421000010c7983 */ /* 0x000ea80000300a00 */
[----:B------:R0:W-:Y:S04]  /*309a0*/  STL.64 [R1+0x1110], R20 ;  /* 0x0011101401007387 */ /* 0x0001e80000100a00 */
[----:B------:R-:W-:Y:S04]  /*309b0*/  STL.64 [R1+0x1118], R22 ;  /* 0x0011181601007387 */ /* 0x000fe80000100a00 */
[----:B0-----:R-:W3:Y:S04]  /*309c0*/  LDL R20, [R1+0xa0] ;  /* 0x0000a00001147983 */ /* 0x001ee80000100800 */
[----:B------:R-:W3:Y:S01]  /*309d0*/  LDL R21, [R1+0xa4] ;  /* 0x0000a40001157983 */ /* 0x000ee20000100800 */
[C---:B--2---:R-:W-:Y:S03]  /*309e0*/  HMMA.16816.F32 R12, R4.reuse, R12, R8 ;  /* 0x0000000c040c723c */ /* 0x044fe60000001808 */
[----:B---3--:R0:W-:Y:S04]  /*309f0*/  STL.64 [R1+0x41a8], R20 ;  /* 0x0041a81401007387 */ /* 0x0081e80000100a00 */
[----:B0-----:R-:W2:Y:S04]  /*30a00*/  LDL R20, [R1+0xf0] ;  /* 0x0000f00001147983 */ /* 0x001ea80000100800 */
[----:B------:R-:W2:Y:S04]  /*30a10*/  LDL R21, [R1+0xf4] ;  /* 0x0000f40001157983 */ /* 0x000ea80000100800 */
[----:B------:R-:W3:Y:S04]  /*30a20*/  LDL.LU.64 R10, [R1+0x4208] ;  /* 0x00420800010a7983 */ /* 0x000ee80000300a00 */
[----:B------:R-:W3:Y:S04]  /*30a30*/  LDL.LU.64 R8, [R1+0x4200] ;  /* 0x0042000001087983 */ /* 0x000ee80000300a00 */
[----:B------:R0:W-:Y:S04]  /*30a40*/  STL.64 [R1+0x1100], R12 ;  /* 0x0011000c01007387 */ /* 0x0001e80000100a00 */
[----:B------:R3:W-:Y:S04]  /*30a50*/  STL.64 [R1+0x1108], R14 ;  /* 0x0011080e01007387 */ /* 0x0007e80000100a00 */
[----:B0-----:R-:W3:Y:S02]  /*30a60*/  LDL.LU.64 R12, [R1+0x41f8] ;  /* 0x0041f800010c7983 */ /* 0x001ee40000300a00 */
[----:B---3--:R-:W-:Y:S02]  /*30a70*/  HMMA.16816.F32 R12, R4, R12, R8 ;  /* 0x0000000c040c723c */ /* 0x008fe40000001808 */
[----:B------:R-:W2:Y:S04]  /*30a80*/  LDL.LU.64 R10, [R1+0x41f0] ;  /* 0x0041f000010a7983 */ /* 0x000ea80000300a00 */
[----:B------:R-:W2:-:S15]  /*30a90*/  LDL.LU.64 R8, [R1+0x41e8] ;  /* 0x0041e80001087983 */ /* 0x000e9e0000300a00 */
[----:B------:R-:W-:-:S02]  /*30aa0*/  NOP ;  /* 0x0000000000007918 */ /* 0x000fc40000000000 */
[----:B------:R-:W-:Y:S04]  /*30ab0*/  STL.64 [R1+0x10f0], R12 ;  /* 0x0010f00c01007387 */ /* 0x000fe80000100a00 */
[----:B------:R0:W-:Y:S04]  /*30ac0*/  STL.64 [R1+0x10f8], R14 ;  /* 0x0010f80e01007387 */ /* 0x0001e80000100a00 */
[----:B0-----:R-:W3:Y:S01]  /*30ad0*/  LDL.LU R14, [R1+0x41e0] ;  /* 0x0041e000010e7983 */ /* 0x001ee20000300800 */
[----:B--2---:R-:W-:Y:S03]  /*30ae0*/  HMMA.16816.F32 R20, R4, R20, R8 ;  /* 0x000000140414723c */ /* 0x004fe60000001808 */
[----:B------:R-:W2:Y:S04]  /*30af0*/  LDL.LU.64 R8, [R1+0x41d8] ;  /* 0x0041d80001087983 */ /* 0x000ea80000300a00 */
[----:B------:R-:W3:-:S15]  /*30b00*/  LDL.64 R12, [R1+0xc0] ;  /* 0x0000c000010c7983 */ /* 0x000ede0000100a00 */
[----:B------:R-:W-:-:S01]  /*30b10*/  NOP ;  /* 0x0000000000007918 */ /* 0x000fc20000000000 */
[----:B------:R0:W-:Y:S04]  /*30b20*/  STL.64 [R1+0x10e0], R20 ;  /* 0x0010e01401007387 */ /* 0x0001e80000100a00 */
[----:B------:R-:W-:Y:S04]  /*30b30*/  STL.64 [R1+0x10e8], R22 ;  /* 0x0010e81601007387 */ /* 0x000fe80000100a00 */
[----:B0-----:R-:W4:Y:S04]  /*30b40*/  LDL R20, [R1+0xb0] ;  /* 0x0000b00001147983 */ /* 0x001f280000100800 */
[----:B------:R-:W4:Y:S04]  /*30b50*/  LDL R21, [R1+0xb4] ;  /* 0x0000b40001157983 */ /* 0x000f280000100800 */
[----:B----4-:R0:W-:Y:S04]  /*30b60*/  STL.64 [R1+0x41d0], R20 ;  /* 0x0041d01401007387 */ /* 0x0101e80000100a00 */
[----:B0-----:R-:W4:Y:S04]  /*30b70*/  LDL.LU.64 R20, [R1+0x10d0] ;  /* 0x0010d00001147983 */ /* 0x001f280000300a00 */
[----:B------:R-:W4:Y:S01]  /*30b80*/  LDL.LU.64 R22, [R1+0x10d8] ;  /* 0x0010d80001167983 */ /* 0x000f220000300a00 */
[C---:B--2---:R-:W-:Y:S06]  /*30b90*/  HMMA.16816.F32 R8, R4.reuse, R8, R16 ;  /* 0x000000080408723c */ /* 0x044fec0000001810 */
[----:B----4-:R-:W-:Y:S01]  /*30ba0*/  HMMA.16816.F32 R24, R4, R24, R20 ;  /* 0x000000180418723c */ /* 0x010fe20000001814 */
[----:B------:R-:W2:-:S15]  /*30bb0*/  LDL.LU.64 R20, [R1+0x10b0] ;  /* 0x0010b00001147983 */ /* 0x000e9e0000300a00 */
[----:B------:R-:W-:-:S07]  /*30bc0*/  NOP ;  /* 0x0000000000007918 */ /* 0x000fce0000000000 */
[----:B------:R0:W-:Y:S04]  /*30bd0*/  STL.64 [R1+0x10d0], R24 ;  /* 0x0010d01801007387 */ /* 0x0001e80000100a00 */
[----:B------:R-:W-:Y:S04]  /*30be0*/  STL.64 [R1+0x10d8], R26 ;  /* 0x0010d81a01007387 */ /* 0x000fe80000100a00 */
[----:B------:R-:W2:Y:S04]  /*30bf0*/  LDL.LU.64 R22, [R1+0x10b8] ;  /* 0x0010b80001167983 */ /* 0x000ea80000300a00 */
[----:B------:R-:W-:Y:S04]  /*30c00*/  STL.64 [R1+0x10c0], R8 ;  /* 0x0010c00801007387 */ /* 0x000fe80000100a00 */
[----:B------:R-:W-:Y:S04]  /*30c10*/  STL.64 [R1+0x10c8], R10 ;  /* 0x0010c80a01007387 */ /* 0x000fe80000100a00 */
[----:B0-----:R-:W4:Y:S01]  /*30c20*/  LDL R24, [R1+0x30] ;  /* 0x0000300001187983 */ /* 0x001f220000100800 */
[----:B---3--:R-:W-:-:S05]  /*30c30*/  IMAD.MOV.U32 R25, RZ, RZ, R14 ;  /* 0x000000ffff197224 */ /* 0x008fca00078e000e */
[----:B----4-:R-:W-:Y:S04]  /*30c40*/  STL.64 [R1+0x4140], R24 ;  /* 0x0041401801007387 */ /* 0x010fe80000100a00 */
[----:B------:R-:W3:Y:S04]  /*30c50*/  LDL.64 R16, [R1+0x1d0] ;  /* 0x0001d00001107983 */ /* 0x000ee80000100a00 */
[----:B---3--:R0:W-:Y:S04]  /*30c60*/  STL.64 [R1+0x40e0], R16 ;  /* 0x0040e01001007387 */ /* 0x0081e80000100a00 */
[----:B0-----:R-:W3:Y:S04]  /*30c70*/  LDL R16, [R1+0x1e0] ;  /* 0x0001e00001107983 */ /* 0x001ee80000100800 */
[----:B------:R-:W3:Y:S04]  /*30c80*/  LDL R17, [R1+0x1e4] ;  /* 0x0001e40001117983 */ /* 0x000ee80000100800 */
[----:B------:R-:W4:Y:S04]  /*30c90*/  LDL.LU.64 R24, [R1+0x1070] ;  /* 0x0010700001187983 */ /* 0x000f280000300a00 */
[----:B------:R-:W2:Y:S04]  /*30ca0*/  LDL.LU.64 R26, [R1+0x1078] ;  /* 0x00107800011a7983 */ /* 0x000ea80000300a00 */
[----:B--2---:R-:W-:Y:S04]  /*30cb0*/  STL.64 [R1+0x41a0], R26 ;  /* 0x0041a01a01007387 */ /* 0x004fe80000100a00 */
[----:B----4-:R0:W-:Y:S04]  /*30cc0*/  STL.64 [R1+0x4198], R24 ;  /* 0x0041981801007387 */ /* 0x0101e80000100a00 */
[----:B0-----:R-:W2:Y:S04]  /*30cd0*/  LDL.LU.64 R24, [R1+0x1090] ;  /* 0x0010900001187983 */ /* 0x001ea80000300a00 */
[----:B------:R-:W4:Y:S04]  /*30ce0*/  LDL.LU.64 R26, [R1+0x1098] ;  /* 0x00109800011a7983 */ /* 0x000f280000300a00 */
[----:B----4-:R-:W-:Y:S04]  /*30cf0*/  STL.64 [R1+0x41b8], R26 ;  /* 0x0041b81a01007387 */ /* 0x010fe80000100a00 */
[----:B--2---:R0:W-:Y:S04]  /*30d00*/  STL.64 [R1+0x41b0], R24 ;  /* 0x0041b01801007387 */ /* 0x0041e80000100a00 */
[----:B0-----:R-:W2:Y:S04]  /*30d10*/  LDL.LU.64 R24, [R1+0x10a0] ;  /* 0x0010a00001187983 */ /* 0x001ea80000300a00 */
[----:B------:R-:W2:Y:S04]  /*30d20*/  LDL.LU.64 R26, [R1+0x10a8] ;  /* 0x0010a800011a7983 */ /* 0x000ea80000300a00 */
[----:B------:R-:W4:Y:S04]  /*30d30*/  LDL R8, [R1+0x50] ;  /* 0x0000500001087983 */ /* 0x000f280000100800 */
[----:B------:R-:W4:Y:S01]  /*30d40*/  LDL R9, [R1+0x54] ;  /* 0x0000540001097983 */ /* 0x000f220000100800 */
[----:B------:R-:W-:Y:S03]  /*30d50*/  HMMA.16816.F32 R20, R4, R12, R20 ;  /* 0x0000000c0414723c */ /* 0x000fe60000001814 */
[----:B----4-:R0:W-:Y:S04]  /*30d60*/  STL.64 [R1+0x4160], R8 ;  /* 0x0041600801007387 */ /* 0x0101e80000100a00 */
[----:B0-----:R-:W4:Y:S04]  /*30d70*/  LDL.64 R8, [R1+0x90] ;  /* 0x0000900001087983 */ /* 0x001f280000100a00 */
[----:B---3--:R0:W-:Y:S04]  /*30d80*/  STL.64 [R1+0x40f0], R16 ;  /* 0x0040f01001007387 */ /* 0x0081e80000100a00 */
[----:B0-----:R-:W3:Y:S01]  /*30d90*/  LDL.64 R16, [R1+0x1f0] ;  /* 0x0001f00001107983 */ /* 0x001ee20000100a00 */
[----:B------:R-:W-:-:S03]  /*30da0*/  IMAD.MOV.U32 R14, RZ, RZ, R13 ;  /* 0x000000ffff0e7224 */ /* 0x000fc600078e000d */
[----:B---3--:R0:W-:Y:S04]  /*30db0*/  STL.64 [R1+0x4118], R16 ;  /* 0x0041181001007387 */ /* 0x0081e80000100a00 */
[----:B0-----:R-:W4:Y:S04]  /*30dc0*/  LDL.LU.64 R16, [R1+0x1080] ;  /* 0x0010800001107983 */ /* 0x001f280000300a00 */
[----:B------:R-:W4:Y:S04]  /*30dd0*/  LDL.LU.64 R18, [R1+0x1088] ;  /* 0x0010880001127983 */ /* 0x000f280000300a00 */
[----:B------:R0:W-:Y:S04]  /*30de0*/  STL.64 [R1+0x10b0], R20 ;  /* 0x0010b01401007387 */ /* 0x0001e80000100a00 */
[----:B------:R2:W-:Y:S04]  /*30df0*/  STL.64 [R1+0x10b8], R22 ;  /* 0x0010b81601007387 */ /* 0x0005e80000100a00 */
[----:B0-----:R-:W2:Y:S04]  /*30e00*/  LDL.LU.64 R20, [R1+0x41d0] ;  /* 0x0041d00001147983 */ /* 0x001ea80000300a00 */
[----:B------:R-:W3:Y:S04]  /*30e10*/  LDL.LU R15, [R1+0x41c8] ;  /* 0x0041c800010f7983 */ /* 0x000ee80000300800 */
[----:B------:R-:W4:Y:S01]  /*30e20*/  LDL.LU.64 R12, [R1+0x41c0] ;  /* 0x0041c000010c7983 */ /* 0x000f220000300a00 */
[C---:B--2---:R-:W-:Y:S03]  /*30e30*/  HMMA.16816.F32 R20, R4.reuse, R20, R24 ;  /* 0x000000140414723c */ /* 0x044fe60000001818 */
[----:B---3--:R-:W-:Y:S04]  /*30e40*/  STL.64 [R1+0x4170], R14 ;  /* 0x0041700e01007387 */ /* 0x008fe80000100a00 */
[----:B----4-:R0:W-:Y:S04]  /*30e50*/  STL.64 [R1+0x4168], R12 ;  /* 0x0041680c01007387 */ /* 0x0101e80000100a00 */
[----:B0-----:R-:W2:Y:S04]  /*30e60*/  LDL R12, [R1+0x70] ;  /* 0x00007000010c7983 */ /* 0x001ea80000100800 */
[----:B------:R-:W2:Y:S04]  /*30e70*/  LDL R13, [R1+0x74] ;  /* 0x00007400010d7983 */ /* 0x000ea80000100800 */
[----:B------:R-:W3:Y:S04]  /*30e80*/  LDL.LU.64 R26, [R1+0x41b8] ;  /* 0x0041b800011a7983 */ /* 0x000ee80000300a00 */
[----:B------:R-:W3:Y:S04]  /*30e90*/  LDL.LU.64 R24, [R1+0x41b0] ;  /* 0x0041b00001187983 */ /* 0x000ee80000300a00 */
[----:B------:R0:W-:Y:S04]  /*30ea0*/  STL.64 [R1+0x10a0], R20 ;  /* 0x0010a01401007387 */ /* 0x0001e80000100a00 */
[----:B------:R3:W-:Y:S04]  /*30eb0*/  STL.64 [R1+0x10a8], R22 ;  /* 0x0010a81601007387 */ /* 0x0007e80000100a00 */
[----:B0-----:R-:W3:Y:S01]  /*30ec0*/  LDL.LU.64 R20, [R1+0x41a8] ;  /* 0x0041a80001147983 */ /* 0x001ee20000300a00 */
[C---:B------:R-:W-:Y:S06]  /*30ed0*/  HMMA.16816.F32 R16, R4.reuse, R8, R16 ;  /* 0x000000080410723c */ /* 0x040fec0000001810 */
[----:B------:R-:W-:Y:S01]  /*30ee0*/  IMAD.MOV.U32 R3, RZ, RZ, R9 ;  /* 0x000000ffff037224 */ /* 0x000fe200078e0009 */
[----:B---3--:R-:W-:Y:S01]  /*30ef0*/  HMMA.16816.F32 R20, R4, R20, R24 ;  /* 0x000000140414723c */ /* 0x008fe20000001818 */
[----:B------:R-:W3:Y:S04]  /*30f00*/  LDL.LU.64 R26, [R1+0x41a0] ;  /* 0x0041a000011a7983 */ /* 0x000ee80000300a00 */
[----:B------:R-:W3:-:S15]  /*30f10*/  LDL.LU.64 R24, [R1+0x4198] ;  /* 0x0041980001187983 */ /* 0x000ede0000300a00 */
[----:B------:R-:W-:-:S03]  /*30f20*/  NOP ;  /* 0x0000000000007918 */ /* 0x000fc60000000000 */
[----:B------:R-:W-:Y:S04]  /*30f30*/  STL.64 [R1+0x1090], R20 ;  /* 0x0010901401007387 */ /* 0x000fe80000100a00 */
[----:B------:R0:W-:Y:S04]  /*30f40*/  STL.64 [R1+0x1098], R22 ;  /* 0x0010981601007387 */ /* 0x0001e80000100a00 */
[----:B0-----:R-:W4:Y:S04]  /*30f50*/  LDL.LU.64 R22, [R1+0x4190] ;  /* 0x0041900001167983 */ /* 0x001f280000300a00 */
[----:B------:R-:W3:Y:S04]  /*30f60*/  LDL.LU.64 R20, [R1+0x4188] ;  /* 0x0041880001147983 */ /* 0x000ee80000300a00 */
[----:B------:R-:W-:Y:S04]  /*30f70*/  STL.64 [R1+0x1080], R16 ;  /* 0x0010801001007387 */ /* 0x000fe80000100a00 */
[----:B------:R3:W-:Y:S04]  /*30f80*/  STL.64 [R1+0x1088], R18 ;  /* 0x0010881201007387 */ /* 0x0007e80000100a00 */
[----:B------:R-:W2:Y:S04]  /*30f90*/  LDL.LU.64 R8, [R1+0x1050] ;  /* 0x0010500001087983 */ /* 0x000ea80000300a00 */
[----:B------:R-:W4:Y:S01]  /*30fa0*/  LDL.LU.64 R10, [R1+0x1058] ;  /* 0x00105800010a7983 */ /* 0x000f220000300a00 */
[----:B---3--:R-:W-:-:S15]  /*30fb0*/  HMMA.16816.F32 R16, R4, R20, R24 ;  /* 0x000000140410723c */ /* 0x008fde0000001818 */
[----:B------:R-:W-:-:S08]  /*30fc0*/  NOP ;  /* 0x0000000000007918 */ /* 0x000fd00000000000 */
[----:B------:R-:W-:Y:S04]  /*30fd0*/  STL.64 [R1+0x1070], R16 ;  /* 0x0010701001007387 */ /* 0x000fe80000100a00 */
[----:B------:R-:W-:Y:S04]  /*30fe0*/  STL.64 [R1+0x1078], R18 ;  /* 0x0010781201007387 */ /* 0x000fe80000100a00 */
[----:B----4-:R-:W-:Y:S04]  /*30ff0*/  STL.64 [R1+0x4180], R10 ;  /* 0x0041800a01007387 */ /* 0x010fe80000100a00 */
[----:B--2---:R0:W-:Y:S04]  /*31000*/  STL.64 [R1+0x4178], R8 ;  /* 0x0041780801007387 */ /* 0x0041e80000100a00 */
[----:B0-----:R-:W2:Y:S04]  /*31010*/  LDL.LU.64 R8, [R1+0x1060] ;  /* 0x0010600001087983 */ /* 0x001ea80000300a00 */
[----:B------:R-:W2:Y:S04]  /*31020*/  LDL.LU.64 R10, [R1+0x1068] ;  /* 0x00106800010a7983 */ /* 0x000ea80000300a00 */
[----:B------:R-:W3:Y:S04]  /*31030*/  LDL.LU.64 R24, [R1+0x1030] ;  /* 0x0010300001187983 */ /* 0x000ee80000300a00 */
[----:B------:R-:W4:Y:S04]  /*31040*/  LDL.LU.64 R26, [R1+0x1038] ;  /* 0x00103800011a7983 */ /* 0x000f280000300a00 */
[----:B----4-:R-:W-:Y:S04]  /*31050*/  STL.64 [R1+0x4158], R26 ;  /* 0x0041581a01007387 */ /* 0x010fe80000100a00 */
[----:B---3--:R0:W-:Y:S04]  /*31060*/  STL.64 [R1+0x4150], R24 ;  /* 0x0041501801007387 */ /* 0x0081e80000100a00 */
[----:B0-----:R-:W3:Y:S04]  /*31070*/  LDL.LU.64 R24, [R1+0x1040] ;  /* 0x0010400001187983 */ /* 0x001ee80000300a00 */
[----:B------:R-:W3:Y:S04]  /*31080*/  LDL.LU.64 R26, [R1+0x1048] ;  /* 0x00104800011a7983 */ /* 0x000ee80000300a00 */
[----:B------:R-:W4:Y:S04]  /*31090*/  LDL.LU.64 R16, [R1+0x1000] ;  /* 0x0010000001107983 */ /* 0x000f280000300a00 */
[----:B------:R-:W3:Y:S01]  /*310a0*/  LDL.LU.64 R18, [R1+0x1008] ;  /* 0x0010080001127983 */ /* 0x000ee20000300a00 */
[C---:B--2---:R-:W-:Y:S03]  /*310b0*/  HMMA.16816.F32 R12, R4.reuse, R12, R8 ;  /* 0x0000000c040c723c */ /* 0x044fe60000001808 */
[----:B---3--:R-:W-:Y:S04]  /*310c0*/  STL.64 [R1+0x4138], R18 ;  /* 0x0041381201007387 */ /* 0x008fe80000100a00 */
[----:B----4-:R0:W-:Y:S04]  /*310d0*/  STL.64 [R1+0x4130], R16 ;  /* 0x0041301001007387 */ /* 0x0101e80000100a00 */
[----:B0-----:R-:W2:Y:S04]  /*310e0*/  LDL.LU.64 R16, [R1+0x1020] ;  /* 0x0010200001107983 */ /* 0x001ea80000300a00 */
        /* <DEDUP_REMOVED lines=13> */
[----:B0-----:R-:W2:Y:S04]  /*311c0*/  LDL.LU.64 R14, [R1+0x4170] ;  /* 0x00417000010e7983 */ /* 0x001ea80000300a00 */
[----:B------:R-:W4:Y:S02]  /*311d0*/  LDL.LU.64 R12, [R1+0x4168] ;  /* 0x00416800010c7983 */ /* 0x000f240000300a00 */
[----:B----4-:R-:W-:-:S15]  /*311e0*/  HMMA.16816.F32 R8, R4, R12, R8 ;  /* 0x0000000c0408723c */ /* 0x010fde0000001808 */
[----:B------:R-:W-:-:S08]  /*311f0*/  NOP ;  /* 0x0000000000007918 */ /* 0x000fd00000000000 */
[----:B------:R0:W-:Y:S04]  /*31200*/  STL.64 [R1+0x1050], R8 ;  /* 0x0010500801007387 */ /* 0x0001e80000100a00 */
[----:B------:R1:W-:Y:S04]  /*31210*/  STL.64 [R1+0x1058], R10 ;  /* 0x0010580a01007387 */ /* 0x0003e80000100a00 */
[----:B0-----:R-:W1:Y:S04]  /*31220*/  LDL.LU.64 R8, [R1+0x4160] ;  /* 0x0041600001087983 */ /* 0x001e680000300a00 */
[----:B--2---:R-:W-:Y:S04]  /*31230*/  STL [R1+0x4060], R14 ;  /* 0x0040600e01007387 */ /* 0x004fe80000100800 */
[----:B------:R-:W-:Y:S01]  /*31240*/  STL.64 [R1+0x4058], R12 ;  /* 0x0040580c01007387 */ /* 0x000fe20000100a00 */
[----:B-1----:R-:W-:Y:S03]  /*31250*/  HMMA.16816.F32 R8, R4, R8, R24 ;  /* 0x000000080408723c */ /* 0x002fe60000001818 */
[----:B------:R-:W2:Y:S04]  /*31260*/  LDL.LU.64 R26, [R1+0x4158] ;  /* 0x00415800011a7983 */ /* 0x000ea80000300a00 */
[----:B------:R-:W2:-:S15]  /*31270*/  LDL.LU.64 R24, [R1+0x4150] ;  /* 0x0041500001187983 */ /* 0x000e9e0000300a00 */
[----:B------:R-:W-:-:S01]  /*31280*/  NOP ;  /* 0x0000000000007918 */ /* 0x000fc20000000000 */
[----:B------:R0:W-:Y:S04]  /*31290*/  STL.64 [R1+0x1010], R8 ;  /* 0x0010100801007387 */ /* 0x0001e80000100a00 */
[----:B------:R2:W-:Y:S04]  /*312a0*/  STL.64 [R1+0x1018], R10 ;  /* 0x0010180a01007387 */ /* 0x0005e80000100a00 */
[----:B0-----:R-:W2:Y:S02]  /*312b0*/  LDL.LU.64 R8, [R1+0x4148] ;  /* 0x0041480001087983 */ /* 0x001ea40000300a00 */
[----:B--2---:R-:W-:Y:S02]  /*312c0*/  HMMA.16816.F32 R8, R4, R8, R24 ;  /* 0x000000080408723c */ /* 0x004fe40000001818 */
[----:B------:R-:W2:-:S15]  /*312d0*/  LDL.LU.64 R24, [R1+0x4140] ;  /* 0x0041400001187983 */ /* 0x000e9e0000300a00 */
[----:B------:R-:W-:-:S06]  /*312e0*/  NOP ;  /* 0x0000000000007918 */ /* 0x000fcc0000000000 */
[----:B------:R0:W-:Y:S04]  /*312f0*/  STL.64 [R1+0x870], R8 ;  /* 0x0008700801007387 */ /* 0x0001e80000100a00 */
[----:B------:R1:W-:Y:S04]  /*31300*/  STL.64 [R1+0x878], R10 ;  /* 0x0008780a01007387 */ /* 0x0003e80000100a00 */
[----:B0-----:R-:W4:Y:S04]  /*31310*/  LDL.LU.64 R8, [R1+0x830] ;  /* 0x0008300001087983 */ /* 0x001f280000300a00 */
[----:B-1----:R-:W4:Y:S01]  /*31320*/  LDL.LU.64 R10, [R1+0x838] ;  /* 0x00083800010a7983 */ /* 0x002f220000300a00 */
[----:B--2---:R-:W-:Y:S03]  /*31330*/  HMMA.16816.F32 R24, R4, R24, R16 ;  /* 0x000000180418723c */ /* 0x004fe60000001810 */
[----:B------:R-:W2:Y:S04]  /*31340*/  LDL.LU.64 R18, [R1+0x4138] ;  /* 0x0041380001127983 */ /* 0x000ea80000300a00 */
[----:B------:R-:W2:-:S15]  /*31350*/  LDL.LU.64 R16, [R1+0x4130] ;  /* 0x0041300001107983 */ /* 0x000e9e0000300a00 */
[----:B------:R-:W-:-:S01]  /*31360*/  NOP ;  /* 0x0000000000007918 */ /* 0x000fc20000000000 */
[----:B------:R-:W-:Y:S04]  /*31370*/  STL.64 [R1+0x860], R24 ;  /* 0x0008601801007387 */ /* 0x000fe80000100a00 */
[----:B------:R0:W-:Y:S04]  /*31380*/  STL.64 [R1+0x868], R26 ;  /* 0x0008681a01007387 */ /* 0x0001e80000100a00 */
[----:B0-----:R-:W4:Y:S04]  /*31390*/  LDL.LU.64 R26, [R1+0x4128] ;  /* 0x00412800011a7983 */ /* 0x001f280000300a00 */
[----:B------:R-:W2:Y:S02]  /*313a0*/  LDL.LU.64 R24, [R1+0x4120] ;  /* 0x0041200001187983 */ /* 0x000ea40000300a00 */
[----:B--2---:R-:W-:Y:S02]  /*313b0*/  HMMA.16816.F32 R4, R4, R24, R16 ;  /* 0x000000180404723c */ /* 0x004fe40000001810 */
[----:B------:R-:W2:-:S15]  /*313c0*/  LDL.LU.64 R16, [R1+0x4118] ;  /* 0x0041180001107983 */ /* 0x000e9e0000300a00 */
[----:B------:R-:W-:-:S06]  /*313d0*/  NOP ;  /* 0x0000000000007918 */ /* 0x000fcc0000000000 */
[----:B------:R-:W-:Y:S04]  /*313e0*/  STL.64 [R1+0x640], R4 ;  /* 0x0006400401007387 */ /* 0x000fe80000100a00 */
[----:B------:R0:W-:Y:S04]  /*313f0*/  STL.64 [R1+0x648], R6 ;  /* 0x0006480601007387 */ /* 0x0001e80000100a00 */
[----:B0-----:R-:W3:Y:S04]  /*31400*/  LDL.LU.64 R6, [R1+0x4110] ;  /* 0x0041100001067983 */ /* 0x001ee80000300a00 */
[----:B------:R-:W3:Y:S04]  /*31410*/  LDL.LU.64 R4, [R1+0x4108] ;  /* 0x0041080001047983 */ /* 0x000ee80000300a00 */
[----:B------:R-:W-:Y:S01]  /*31420*/  STL.64 [R1+0x3f40], R24 ;  /* 0x003f401801007387 */ /* 0x000fe20000100a00 */
[----:B--2---:R-:W-:-:S02]  /*31430*/  IMAD.MOV.U32 R2, RZ, RZ, R16 ;  /* 0x000000ffff027224 */ /* 0x004fc400078e0010 */
[----:B------:R-:W-:Y:S01]  /*31440*/  IMAD.MOV.U32 R0, RZ, RZ, R17 ;  /* 0x000000ffff007224 */ /* 0x000fe200078e0011 */
[----:B---3--:R-:W-:-:S15]  /*31450*/  HMMA.16816.F32 R20, R4, R16, R20 ;  /* 0x000000100414723c */ /* 0x008fde0000001814 */
[----:B------:R-:W-:-:S08]  /*31460*/  NOP ;  /* 0x0000000000007918 */ /* 0x000fd00000000000 */
[----:B------:R-:W-:Y:S04]  /*31470*/  STL.64 [R1+0x850], R20 ;  /* 0x0008501401007387 */ /* 0x000fe80000100a00 */
[----:B------:R0:W-:Y:S04]  /*31480*/  STL.64 [R1+0x858], R22 ;  /* 0x0008581601007387 */ /* 0x0001e80000100a00 */
[----:B0-----:R-:W2:Y:S04]  /*31490*/  LDL.LU.64 R22, [R1+0x4100] ;  /* 0x0041000001167983 */ /* 0x001ea80000300a00 */
[----:B------:R-:W2:Y:S04]  /*314a0*/  LDL.LU.64 R20, [R1+0x40f8] ;  /* 0x0040f80001147983 */ /* 0x000ea80000300a00 */
[----:B------:R-:W2:Y:S04]  /*314b0*/  LDL.LU.64 R16, [R1+0x40f0] ;  /* 0x0040f00001107983 */ /* 0x000ea80000300a00 */
[----:B------:R-:W-:Y:S01]  /*314c0*/  STL [R1+0x3f88], R2 ;  /* 0x003f880201007387 */ /* 0x000fe20000100800 */
[----:B--2---:R-:W-:Y:S03]  /*314d0*/  HMMA.16816.F32 R16, R4, R16, R20 ;  /* 0x000000100410723c */ /* 0x004fe60000001814 */
[----:B------:R-:W2:-:S15]  /*314e0*/  LDL.LU.64 R22, [R1+0x40e8] ;  /* 0x0040e80001167983 */ /* 0x000e9e0000300a00 */
[----:B------:R-:W-:-:S05]  /*314f0*/  NOP ;  /* 0x0000000000007918 */ /* 0x000fca0000000000 */
[----:B------:R0:W-:Y:S04]  /*31500*/  STL.64 [R1+0x840], R16 ;  /* 0x0008401001007387 */ /* 0x0001e80000100a00 */
[----:B------:R-:W-:Y:S04]  /*31510*/  STL.64 [R1+0x848], R18 ;  /* 0x0008481201007387 */ /* 0x000fe80000100a00 */
[----:B0-----:R-:W4:Y:S04]  /*31520*/  LDL.LU.64 R16, [R1+0x40e0] ;  /* 0x0040e00001107983 */ /* 0x001f280000300a00 */
[----:B------:R-:W3:Y:S04]  /*31530*/  LDL.64 R12, [R1+0x190] ;  /* 0x00019000010c7983 */ /* 0x000ee80000100a00 */
[----:B---3--:R0:W-:Y:S04]  /*31540*/  STL.64 [R1+0x40b0], R12 ;  /* 0x0040b00c01007387 */ /* 0x0081e80000100a00 */
[----:B0-----:R-:W3:Y:S01]  /*31550*/  LDL.64 R12, [R1+0x1a0] ;  /* 0x0001a000010c7983 */ /* 0x001ee20000100a00 */
[----:B----4-:R-:W-:Y:S03]  /*31560*/  HMMA.16816.F32 R8, R4, R16, R8 ;  /* 0x000000100408723c */ /* 0x010fe60000001808 */
[----:B---3--:R0:W-:Y:S04]  /*31570*/  STL.64 [R1+0x40b8], R12 ;  /* 0x0040b80c01007387 */ /* 0x0081e80000100a00 */
[----:B------:R-:W3:Y:S04]  /*31580*/  LDL.64 R20, [R1+0x120] ;  /* 0x0001200001147983 */ /* 0x000ee80000100a00 */
[----:B0-----:R-:W4:Y:S04]  /*31590*/  LDL R12, [R1+0x1b0] ;  /* 0x0001b000010c7983 */ /* 0x001f280000100800 */
[----:B---3--:R-:W-:Y:S08]  /*315a0*/  STL.64 [R1+0x4040], R20 ;  /* 0x0040401401007387 */ /* 0x008ff00000100a00 */
[----:B------:R0:W-:Y:S04]  /*315b0*/  STL.64 [R1+0x830], R8 ;  /* 0x0008300801007387 */ /* 0x0001e80000100a00 */
[----:B------:R-:W-:Y:S04]  /*315c0*/  STL.64 [R1+0x838], R10 ;  /* 0x0008380a01007387 */ /* 0x000fe80000100a00 */
[----:B------:R-:W3:Y:S01]  /*315d0*/  LDL.LU.64 R18, [R1+0x40d8] ;  /* 0x0040d80001127983 */ /* 0x000ee20000300a00 */
[----:B0-----:R-:W-:-:S02]  /*315e0*/  IMAD.MOV.U32 R9, RZ, RZ, R16 ;  /* 0x000000ffff097224 */ /* 0x001fc400078e0010 */
[----:B------:R-:W-:Y:S02]  /*315f0*/  IMAD.MOV.U32 R8, RZ, RZ, R17 ;  /* 0x000000ffff087224 */ /* 0x000fe400078e0011 */
[----:B------:R-:W-:Y:S02]  /*31600*/  IMAD.MOV.U32 R20, RZ, RZ, R28 ;  /* 0x000000ffff147224 */ /* 0x000fe400078e001c */
[----:B------:R-:W-:Y:S01]  /*31610*/  IMAD.MOV.U32 R21, RZ, RZ, R27 ;  /* 0x000000ffff157224 */ /* 0x000fe200078e001b */
[----:B------:R-:W4:Y:S04]  /*31620*/  LDL.LU.64 R16, [R1+0x40d0] ;  /* 0x0040d00001107983 */ /* 0x000f280000300a00 */
[----:B------:R0:W-:Y:S04]  /*31630*/  STL.64 [R1+0x4090], R8 ;  /* 0x0040900801007387 */ /* 0x0001e80000100a00 */
[----:B0-----:R-:W4:Y:S04]  /*31640*/  LDL.LU.64 R8, [R1+0x820] ;  /* 0x0008200001087983 */ /* 0x001f280000300a00 */
[----:B------:R-:W4:Y:S04]  /*31650*/  LDL.LU.64 R10, [R1+0x828] ;  /* 0x00082800010a7983 */ /* 0x000f280000300a00 */
[----:B------:R0:W-:Y:S02]  /*31660*/  STL.64 [R1+0x4068], R20 ;  /* 0x0040681401007387 */ /* 0x0001e40000100a00 */
[----:B0-----:R-:W-:-:S02]  /*31670*/  IMAD.MOV.U32 R20, RZ, RZ, R26 ;  /* 0x000000ffff147224 */ /* 0x001fc400078e001a */
[----:B--2---:R-:W-:-:S05]  /*31680*/  IMAD.MOV.U32 R21, RZ, RZ, R23 ;  /* 0x000000ffff157224 */ /* 0x004fca00078e0017 */
[----:B------:R0:W-:Y:S04]  /*31690*/  STL.64 [R1+0x4078], R20 ;  /* 0x0040781401007387 */ /* 0x0001e80000100a00 */
[----:B------:R-:W2:Y:S04]  /*316a0*/  LDL.LU.64 R24, [R1+0x800] ;  /* 0x0008000001187983 */ /* 0x000ea80000300a00 */
[----:B------:R-:W4:Y:S01]  /*316b0*/  LDL.LU.64 R26, [R1+0x808] ;  /* 0x00080800011a7983 */ /* 0x000f220000300a00 */
[----:B0-----:R-:W-:Y:S02]  /*316c0*/  IMAD.MOV.U32 R20, RZ, RZ, R22 ;  /* 0x000000ffff147224 */ /* 0x001fe400078e0016 */
[----:B---3--:R-:W-:Y:S01]  /*316d0*/  IMAD.MOV.U32 R21, RZ, RZ, R19 ;  /* 0x000000ffff157224 */ /* 0x008fe200078e0013 */
[----:B----4-:R-:W-:Y:S04]  /*316e0*/  STL.64 [R1+0x40c8], R26 ;  /* 0x0040c81a01007387 */ /* 0x010fe80000100a00 */
[----:B--2---:R0:W-:Y:S04]  /*316f0*/  STL.64 [R1+0x40c0], R24 ;  /* 0x0040c01801007387 */ /* 0x0041e80000100a00 */
[----:B0-----:R-:W2:Y:S04]  /*31700*/  LDL.LU.64 R24, [R1+0x810] ;  /* 0x0008100001187983 */ /* 0x001ea80000300a00 */
[----:B------:R-:W2:Y:S04]  /*31710*/  LDL.LU.64 R26, [R1+0x818] ;  /* 0x00081800011a7983 */ /* 0x000ea80000300a00 */
[----:B------:R0:W-:Y:S04]  /*31720*/  STL.64 [R1+0x4088], R20 ;  /* 0x0040881401007387 */ /* 0x0001e80000100a00 */
[----:B0-----:R-:W3:Y:S01]  /*31730*/  LDL.64 R20, [R1+0x170] ;  /* 0x0001700001147983 */ /* 0x001ee20000100a00 */
[----:B------:R-:W-:Y:S01]  /*31740*/  HMMA.16816.F32 R8, R4, R16, R8 ;  /* 0x000000100408723c */ /* 0x000fe20000001808 */
[----:B------:R-:W-:-:S02]  /*31750*/  IMAD.MOV.U32 R13, RZ, RZ, R29 ;  /* 0x000000ffff0d7224 */ /* 0x000fc400078e001d */
[----:B---3--:R-:W-:-:S15]  /*31760*/  STL.64 [R1+0x4098], R20 ;  /* 0x0040981401007387 */ /* 0x008fde0000100a00 */
[----:B------:R-:W-:-:S05]  /*31770*/  NOP ;  /* 0x0000000000007918 */ /* 0x000fca0000000000 */
[----:B------:R0:W-:Y:S04]  /*31780*/  STL.64 [R1+0x820], R8 ;  /* 0x0008200801007387 */ /* 0x0001e80000100a00 */
[----:B------:R1:W-:Y:S04]  /*31790*/  STL.64 [R1+0x828], R10 ;  /* 0x0008280a01007387 */ /* 0x0003e80000100a00 */
[----:B0-----:R-:W3:Y:S04]  /*317a0*/  LDL.LU.64 R8, [R1+0x7d0] ;  /* 0x0007d00001087983 */ /* 0x001ee80000300a00 */
[----:B-1----:R-:W4:Y:S01]  /*317b0*/  LDL.LU.64 R10, [R1+0x7d8] ;  /* 0x0007d800010a7983 */ /* 0x002f220000300a00 */
[----:B------:R-:W-:-:S02]  /*317c0*/  IMAD.MOV.U32 R21, RZ, RZ, R15 ;  /* 0x000000ffff157224 */ /* 0x000fc400078e000f */
[C---:B--2---:R-:W-:Y:S01]  /*317d0*/  HMMA.16816.F32 R12, R4.reuse, R12, R24 ;  /* 0x0000000c040c723c */ /* 0x044fe20000001818 */
[----:B------:R-:W-:Y:S01]  /*317e0*/  IMAD.MOV.U32 R20, RZ, RZ, R18 ;  /* 0x000000ffff147224 */ /* 0x000fe200078e0012 */
[----:B----4-:R-:W-:Y:S04]  /*317f0*/  STL.64 [R1+0x40a8], R10 ;  /* 0x0040a80a01007387 */ /* 0x010fe80000100a00 */
[----:B---3--:R0:W-:Y:S04]  /*31800*/  STL.64 [R1+0x40a0], R8 ;  /* 0x0040a00801007387 */ /* 0x0081e80000100a00 */
[----:B0-----:R-:W2:Y:S04]  /*31810*/  LDL.LU.64 R8, [R1+0x7e0] ;  /* 0x0007e00001087983 */ /* 0x001ea80000300a00 */
[----:B------:R-:W2:Y:S04]  /*31820*/  LDL.LU.64 R10, [R1+0x7e8] ;  /* 0x0007e800010a7983 */ /* 0x000ea80000300a00 */
[----:B------:R0:W-:Y:S04]  /*31830*/  STL.64 [R1+0x4070], R16 ;  /* 0x0040701001007387 */ /* 0x0001e80000100a00 */
[----:B0-----:R-:W3:Y:S04]  /*31840*/  LDL.LU.64 R16, [R1+0x7f0] ;  /* 0x0007f00001107983 */ /* 0x001ee80000300a00 */
[----:B------:R-:W3:Y:S04]  /*31850*/  LDL.LU.64 R18, [R1+0x7f8] ;  /* 0x0007f80001127983 */ /* 0x000ee80000300a00 */
[----:B------:R-:W4:Y:S04]  /*31860*/  LDL.LU.64 R26, [R1+0x40c8] ;  /* 0x0040c800011a7983 */ /* 0x000f280000300a00 */
[----:B------:R-:W4:Y:S04]  /*31870*/  LDL.LU.64 R24, [R1+0x40c0] ;  /* 0x0040c00001187983 */ /* 0x000f280000300a00 */
[----:B------:R0:W-:Y:S04]  /*31880*/  STL.64 [R1+0x810], R12 ;  /* 0x0008100c01007387 */ /* 0x0001e80000100a00 */
[----:B------:R-:W-:Y:S04]  /*31890*/  STL.64 [R1+0x818], R14 ;  /* 0x0008180e01007387 */ /* 0x000fe80000100a00 */
[----:B0-----:R-:W4:Y:S02]  /*318a0*/  LDL.LU.64 R12, [R1+0x40b8] ;  /* 0x0040b800010c7983 */ /* 0x001f240000300a00 */
[----:B----4-:R-:W-:-:S15]  /*318b0*/  HMMA.16816.F32 R24, R4, R12, R24 ;  /* 0x0000000c0418723c */ /* 0x010fde0000001818 */
[----:B------:R-:W-:-:S08]  /*318c0*/  NOP ;  /* 0x0000000000007918 */ /* 0x000fd00000000000 */
[----:B------:R-:W-:Y:S04]  /*318d0*/  STL.64 [R1+0x800], R24 ;  /* 0x0008001801007387 */ /* 0x000fe80000100a00 */
[----:B------:R0:W-:Y:S02]  /*318e0*/  STL.64 [R1+0x808], R26 ;  /* 0x0008081a01007387 */ /* 0x0001e40000100a00 */
[----:B0-----:R-:W-:Y:S02]  /*318f0*/  IMAD.MOV.U32 R27, RZ, RZ, R12 ;  /* 0x000000ffff1b7224 */ /* 0x001fe400078e000c */
[----:B------:R-:W-:Y:S02]  /*31900*/  IMAD.MOV.U32 R26, RZ, RZ, R13 ;  /* 0x000000ffff1a7224 */ /* 0x000fe400078e000d */
[----:B------:R-:W3:Y:S04]  /*31910*/  LDL.LU.64 R12, [R1+0x40b0] ;  /* 0x0040b000010c7983 */ /* 0x000ee80000300a00 */
[----:B------:R-:W-:Y:S04]  /*31920*/  STL.64 [R1+0x3f90], R26 ;  /* 0x003f901a01007387 */ /* 0x000fe80000100a00 */
[----:B------:R-:W4:Y:S01]  /*31930*/  LDL.64 R24, [R1+0x140] ;  /* 0x0001400001187983 */ /* 0x000f220000100a00 */
[C---:B--2---:R-:W-:Y:S06]  /*31940*/  HMMA.16816.F32 R20, R4.reuse, R20, R8 ;  /* 0x000000140414723c */ /* 0x044fec0000001808 */
[----:B---3--:R-:W-:Y:S01]  /*31950*/  HMMA.16816.F32 R16, R4, R12, R16 ;  /* 0x0000000c0410723c */ /* 0x008fe20000001810 */
[----:B----4-:R0:W-:Y:S05]  /*31960*/  STL.64 [R1+0x4080], R24 ;  /* 0x0040801801007387 */ /* 0x0101ea0000100a00 */
[----:B------:R-:W-:Y:S01]  /*31970*/  IMAD.MOV.U32 R2, RZ, RZ, R12 ;  /* 0x000000ffff027224 */ /* 0x000fe200078e000c */
[----:B0-----:R-:W2:-:S15]  /*31980*/  LDL.LU.64 R24, [R1+0x7c0] ;  /* 0x0007c00001187983 */ /* 0x001e9e0000300a00 */
[----:B------:R-:W-:-:S01]  /*31990*/  NOP ;  /* 0x0000000000007918 */ /* 0x000fc20000000000 */
[----:B------:R0:W-:Y:S04]  /*319a0*/  STL.64 [R1+0x7f0], R16 ;  /* 0x0007f01001007387 */ /* 0x0001e80000100a00 */
[----:B------:R1:W-:Y:S04]  /*319b0*/  STL.64 [R1+0x7f8], R18 ;  /* 0x0007f81201007387 */ /* 0x0003e80000100a00 */
[----:B------:R-:W2:Y:S04]  /*319c0*/  LDL.LU.64 R26, [R1+0x7c8] ;  /* 0x0007c800011a7983 */ /* 0x000ea80000300a00 */
[----:B0-----:R-:W3:Y:S04]  /*319d0*/  LDL.LU.64 R16, [R1+0x7b0] ;  /* 0x0007b00001107983 */ /* 0x001ee80000300a00 */
[----:B-1----:R-:W3:Y:S04]  /*319e0*/  LDL.LU.64 R18, [R1+0x7b8] ;  /* 0x0007b80001127983 */ /* 0x002ee80000300a00 */
[----:B------:R-:W4:Y:S04]  /*319f0*/  LDL.LU.64 R12, [R1+0x7a0] ;  /* 0x0007a000010c7983 */ /* 0x000f280000300a00 */
[----:B------:R-:W4:Y:S04]  /*31a00*/  LDL.LU.64 R14, [R1+0x7a8] ;  /* 0x0007a800010e7983 */ /* 0x000f280000300a00 */
[----:B------:R-:W2:Y:S04]  /*31a10*/  LDL.LU.64 R10, [R1+0x40a8] ;  /* 0x0040a800010a7983 */ /* 0x000ea80000300a00 */
[----:B------:R-:W2:Y:S04]  /*31a20*/  LDL.LU.64 R8, [R1+0x40a0] ;  /* 0x0040a00001087983 */ /* 0x000ea80000300a00 */
[----:B------:R0:W-:Y:S04]  /*31a30*/  STL.64 [R1+0x7e0], R20 ;  /* 0x0007e01401007387 */ /* 0x0001e80000100a00 */
[----:B------:R-:W-:Y:S04]  /*31a40*/  STL.64 [R1+0x7e8], R22 ;  /* 0x0007e81601007387 */ /* 0x000fe80000100a00 */
[----:B0-----:R-:W2:Y:S02]  /*31a50*/  LDL.LU.64 R20, [R1+0x4098] ;  /* 0x0040980001147983 */ /* 0x001ea40000300a00 */
[----:B--2---:R-:W-:-:S15]  /*31a60*/  HMMA.16816.F32 R8, R4, R20, R8 ;  /* 0x000000140408723c */ /* 0x004fde0000001808 */
[----:B------:R-:W-:-:S08]  /*31a70*/  NOP ;  /* 0x0000000000007918 */ /* 0x000fd00000000000 */
[----:B------:R0:W-:Y:S04]  /*31a80*/  STL.64 [R1+0x7d0], R8 ;  /* 0x0007d00801007387 */ /* 0x0001e80000100a00 */
[----:B------:R1:W-:Y:S04]  /*31a90*/  STL.64 [R1+0x7d8], R10 ;  /* 0x0007d80a01007387 */ /* 0x0003e80000100a00 */
[----:B0-----:R-:W2:Y:S01]  /*31aa0*/  LDL.LU.64 R8, [R1+0x4090] ;  /* 0x0040900001087983 */ /* 0x001ea20000300a00 */
[----:B-1----:R-:W-:Y:S02]  /*31ab0*/  IMAD.MOV.U32 R11, RZ, RZ, R20 ;  /* 0x000000ffff0b7224 */ /* 0x002fe400078e0014 */
[----:B------:R-:W-:-:S02]  /*31ac0*/  IMAD.MOV.U32 R10, RZ, RZ, R21 ;  /* 0x000000ffff0a7224 */ /* 0x000fc400078e0015 */
[----:B------:R-:W3:Y:S04]  /*31ad0*/  LDL.LU.64 R20, [R1+0x4088] ;  /* 0x0040880001147983 */ /* 0x000ee80000300a00 */
[----:B------:R-:W-:Y:S04]  /*31ae0*/  STL.64 [R1+0x3fa0], R10 ;  /* 0x003fa00a01007387 */ /* 0x000fe80000100a00 */
[----:B--2---:R0:W-:Y:S04]  /*31af0*/  STL.64 [R1+0x3f98], R8 ;  /* 0x003f980801007387 */ /* 0x0041e80000100a00 */
[----:B0-----:R-:W2:Y:S01]  /*31b00*/  LDL.64 R8, [R1+0x110] ;  /* 0x0001100001087983 */ /* 0x001ea20000100a00 */
[C---:B---3--:R-:W-:Y:S03]  /*31b10*/  HMMA.16816.F32 R20, R4.reuse, R20, R24 ;  /* 0x000000140414723c */ /* 0x048fe60000001818 */
[----:B--2---:R0:W-:Y:S04]  /*31b20*/  STL.64 [R1+0x4038], R8 ;  /* 0x0040380801007387 */ /* 0x0041e80000100a00 */
[----:B0-----:R-:W2:Y:S04]  /*31b30*/  LDL.LU.64 R8, [R1+0x780] ;  /* 0x0007800001087983 */ /* 0x001ea80000300a00 */
[----:B------:R-:W3:Y:S04]  /*31b40*/  LDL.LU.64 R10, [R1+0x788] ;  /* 0x00078800010a7983 */ /* 0x000ee80000300a00 */
[----:B---3--:R-:W-:Y:S04]  /*31b50*/  STL.64 [R1+0x4050], R10 ;  /* 0x0040500a01007387 */ /* 0x008fe80000100a00 */
[----:B--2---:R0:W-:Y:S04]  /*31b60*/  STL.64 [R1+0x4048], R8 ;  /* 0x0040480801007387 */ /* 0x0041e80000100a00 */
[----:B0-----:R-:W2:Y:S04]  /*31b70*/  LDL.LU.64 R8, [R1+0x790] ;  /* 0x0007900001087983 */ /* 0x001ea80000300a00 */
[----:B------:R-:W2:Y:S04]  /*31b80*/  LDL.LU.64 R10, [R1+0x798] ;  /* 0x00079800010a7983 */ /* 0x000ea80000300a00 */
[----:B------:R-:W4:Y:S04]  /*31b90*/  LDL.LU.64 R24, [R1+0x4080] ;  /* 0x0040800001187983 */ /* 0x000f280000300a00 */
[----:B------:R0:W-:Y:S04]  /*31ba0*/  STL.64 [R1+0x7c0], R20 ;  /* 0x0007c01401007387 */ /* 0x0001e80000100a00 */
[----:B------:R1:W-:Y:S04]  /*31bb0*/  STL.64 [R1+0x7c8], R22 ;  /* 0x0007c81601007387 */ /* 0x0003e80000100a00 */
[----:B0-----:R-:W1:Y:S01]  /*31bc0*/  LDL.LU.64 R20, [R1+0x4078] ;  /* 0x0040780001147983 */ /* 0x001e620000300a00 */
[C---:B----4-:R-:W-:Y:S06]  /*31bd0*/  HMMA.16816.F32 R12, R4.reuse, R24, R12 ;  /* 0x00000018040c723c */ /* 0x050fec000000180c */
[----:B-1----:R-:W-:Y:S01]  /*31be0*/  HMMA.16816.F32 R20, R4, R20, R16 ;  /* 0x000000140414723c */ /* 0x002fe20000001810 */
[----:B------:R-:W3:Y:S06]  /*31bf0*/  LDL.LU.64 R16, [R1+0x4070] ;  /* 0x0040700001107983 */ /* 0x000eec0000300a00 */
[----:B------:R-:W-:-:S15]  /*31c00*/  IMAD.MOV.U32 R18, RZ, RZ, R24 ;  /* 0x000000ffff127224 */ /* 0x000fde00078e0018 */
[----:B------:R-:W-:-:S01]  /*31c10*/  NOP ;  /* 0x0000000000007918 */ /* 0x000fc20000000000 */
[----:B------:R0:W-:Y:S04]  /*31c20*/  STL.64 [R1+0x7b0], R20 ;  /* 0x0007b01401007387 */ /* 0x0001e80000100a00 */
[----:B------:R-:W-:Y:S04]  /*31c30*/  STL.64 [R1+0x7b8], R22 ;  /* 0x0007b81601007387 */ /* 0x000fe80000100a00 */
[----:B0-----:R-:W2:Y:S04]  /*31c40*/  LDL.LU.64 R20, [R1+0x4068] ;  /* 0x0040680001147983 */ /* 0x001ea80000300a00 */
[----:B------:R-:W-:Y:S04]  /*31c50*/  STL.64 [R1+0x7a0], R12 ;  /* 0x0007a00c01007387 */ /* 0x000fe80000100a00 */
[----:B------:R0:W-:Y:S04]  /*31c60*/  STL.64 [R1+0x7a8], R14 ;  /* 0x0007a80e01007387 */ /* 0x0001e80000100a00 */
[----:B0-----:R-:W4:Y:S04]  /*31c70*/  LDL.LU R14, [R1+0x4060] ;  /* 0x00406000010e7983 */ /* 0x001f280000300800 */
[----:B------:R-:W3:Y:S01]  /*31c80*/  LDL.LU.64 R12, [R1+0x4058] ;  /* 0x00405800010c7983 */ /* 0x000ee20000300a00 */
[----:B------:R-:W-:-:S03]  /*31c90*/  IMAD.MOV.U32 R15, RZ, RZ, R25 ;  /* 0x000000ffff0f7224 */ /* 0x000fc600078e0019 */
[----:B------:R-:W4:Y:S01]  /*31ca0*/  LDL.64 R24, [R1+0xe0] ;  /* 0x0000e00001187983 */ /* 0x000f220000100a00 */
[C---:B--2---:R-:W-:Y:S03]  /*31cb0*/  HMMA.16816.F32 R20, R4.reuse, R20, R8 ;  /* 0x000000140414723c */ /* 0x044fe60000001808 */
[----:B----4-:R0:W-:Y:S04]  /*31cc0*/  STL.64 [R1+0x4010], R24 ;  /* 0x0040101801007387 */ /* 0x0101e80000100a00 */
[----:B0-----:R-:W2:Y:S04]  /*31cd0*/  LDL.LU.64 R24, [R1+0x770] ;  /* 0x0007700001187983 */ /* 0x001ea80000300a00 */
[----:B------:R-:W2:Y:S04]  /*31ce0*/  LDL.LU.64 R26, [R1+0x778] ;  /* 0x00077800011a7983 */ /* 0x000ea80000300a00 */
[----:B------:R-:W-:Y:S04]  /*31cf0*/  STL [R1+0x3e7c], R15 ;  /* 0x003e7c0f01007387 */ /* 0x000fe80000100800 */
[----:B---3--:R-:W-:Y:S04]  /*31d00*/  STL.64 [R1+0x3fc8], R12 ;  /* 0x003fc80c01007387 */ /* 0x008fe80000100a00 */
[----:B------:R-:W-:Y:S04]  /*31d10*/  STL [R1+0x3e78], R18 ;  /* 0x003e781201007387 */ /* 0x000fe80000100800 */
[----:B------:R-:W3:Y:S04]  /*31d20*/  LDL.LU.64 R10, [R1+0x4050] ;  /* 0x00405000010a7983 */ /* 0x000ee80000300a00 */
[----:B------:R-:W3:Y:S04]  /*31d30*/  LDL.LU.64 R8, [R1+0x4048] ;  /* 0x0040480001087983 */ /* 0x000ee80000300a00 */
[----:B------:R0:W-:Y:S04]  /*31d40*/  STL.64 [R1+0x790], R20 ;  /* 0x0007901401007387 */ /* 0x0001e80000100a00 */
[----:B------:R-:W-:Y:S04]  /*31d50*/  STL.64 [R1+0x798], R22 ;  /* 0x0007981601007387 */ /* 0x000fe80000100a00 */
[----:B0-----:R-:W3:Y:S02]  /*31d60*/  LDL.LU.64 R20, [R1+0x4040] ;  /* 0x0040400001147983 */ /* 0x001ee40000300a00 */
[----:B---3--:R-:W-:-:S15]  /*31d70*/  HMMA.16816.F32 R8, R4, R20, R8 ;  /* 0x000000140408723c */ /* 0x008fde0000001808 */
[----:B------:R-:W-:-:S08]  /*31d80*/  NOP ;  /* 0x0000000000007918 */ /* 0x000fd00000000000 */
[----:B------:R0:W-:Y:S04]  /*31d90*/  STL.64 [R1+0x780], R8 ;  /* 0x0007800801007387 */ /* 0x0001e80000100a00 */
[----:B------:R-:W-:Y:S04]  /*31da0*/  STL.64 [R1+0x788], R10 ;  /* 0x0007880a01007387 */ /* 0x000fe80000100a00 */
[----:B0-----:R-:W2:Y:S01]  /*31db0*/  LDL.LU.64 R8, [R1+0x4038] ;  /* 0x0040380001087983 */ /* 0x001ea20000300a00 */
[----:B------:R-:W-:Y:S02]  /*31dc0*/  IMAD.MOV.U32 R19, RZ, RZ, R21 ;  /* 0x000000ffff137224 */ /* 0x000fe400078e0015 */
[----:B------:R-:W-:-:S02]  /*31dd0*/  IMAD.MOV.U32 R28, RZ, RZ, R20 ;  /* 0x000000ffff1c7224 */ /* 0x000fc400078e0014 */
[----:B------:R-:W3:Y:S04]  /*31de0*/  LDL.LU.64 R20, [R1+0x4030] ;  /* 0x0040300001147983 */ /* 0x000ee80000300a00 */
[----:B------:R-:W-:Y:S04]  /*31df0*/  STL [R1+0x3e84], R19 ;  /* 0x003e841301007387 */ /* 0x000fe80000100800 */
[----:B------:R0:W-:Y:S04]  /*31e00*/  STL.64 [R1+0x4028], R16 ;  /* 0x0040281001007387 */ /* 0x0001e80000100a00 */
[----:B0-----:R-:W4:Y:S04]  /*31e10*/  LDL.LU.64 R16, [R1+0x760] ;  /* 0x0007600001107983 */ /* 0x001f280000300a00 */
[----:B------:R-:W4:Y:S04]  /*31e20*/  LDL.LU.64 R18, [R1+0x768] ;  /* 0x0007680001127983 */ /* 0x000f280000300a00 */
[----:B------:R-:W-:Y:S01]  /*31e30*/  STL [R1+0x3e80], R28 ;  /* 0x003e801c01007387 */ /* 0x000fe20000100800 */
[----:B--2---:R-:W-:-:S15]  /*31e40*/  HMMA.16816.F32 R24, R4, R8, R24 ;  /* 0x000000080418723c */ /* 0x004fde0000001818 */
[----:B------:R-:W-:-:S08]  /*31e50*/  NOP ;  /* 0x0000000000007918 */ /* 0x000fd00000000000 */
[----:B------:R0:W-:Y:S04]  /*31e60*/  STL.64 [R1+0x770], R24 ;  /* 0x0007701801007387 */ /* 0x0001e80000100a00 */
[----:B------:R1:W-:Y:S04]  /*31e70*/  STL.64 [R1+0x778], R26 ;  /* 0x0007781a01007387 */ /* 0x0003e80000100a00 */
[----:B0-----:R-:W2:Y:S04]  /*31e80*/  LDL.LU.64 R24, [R1+0x750] ;  /* 0x0007500001187983 */ /* 0x001ea80000300a00 */
[----:B-1----:R-:W3:Y:S01]  /*31e90*/  LDL.LU.64 R26, [R1+0x758] ;  /* 0x00075800011a7983 */ /* 0x002ee20000300a00 */
[----:B------:R-:W-:-:S02]  /*31ea0*/  IMAD.MOV.U32 R23, RZ, RZ, R8 ;  /* 0x000000ffff177224 */ /* 0x000fc400078e0008 */
[----:B------:R-:W-:Y:S01]  /*31eb0*/  IMAD.MOV.U32 R22, RZ, RZ, R9 ;  /* 0x000000ffff167224 */ /* 0x000fe200078e0009 */
[----:B---3--:R-:W-:Y:S04]  /*31ec0*/  STL.64 [R1+0x4020], R26 ;  /* 0x0040201a01007387 */ /* 0x008fe80000100a00 */
[----:B--2---:R0:W-:Y:S04]  /*31ed0*/  STL.64 [R1+0x4018], R24 ;  /* 0x0040181801007387 */ /* 0x0041e80000100a00 */
[----:B0-----:R-:W4:Y:S04]  /*31ee0*/  LDL.64 R24, [R1+0x100] ;  /* 0x0001000001187983 */ /* 0x001f280000100a00 */
[----:B------:R-:W2:Y:S04]  /*31ef0*/  LDL.LU.64 R8, [R1+0x740] ;  /* 0x0007400001087983 */ /* 0x000ea80000300a00 */
[----:B------:R-:W2:Y:S04]  /*31f00*/  LDL.LU.64 R10, [R1+0x748] ;  /* 0x00074800010a7983 */ /* 0x000ea80000300a00 */
[----:B------:R-:W3:Y:S01]  /*31f10*/  LDL.64 R12, [R1+0xa0] ;  /* 0x0000a000010c7983 */ /* 0x000ee20000100a00 */
[----:B----4-:R-:W-:Y:S03]  /*31f20*/  HMMA.16816.F32 R16, R4, R24, R16 ;  /* 0x000000180410723c */ /* 0x010fe60000001810 */
[----:B---3--:R-:W-:Y:S04]  /*31f30*/  STL.64 [R1+0x3fd8], R12 ;  /* 0x003fd80c01007387 */ /* 0x008fe80000100a00 */
[----:B------:R-:W-:Y:S04]  /*31f40*/  STL [R1+0x3e8c], R22 ;  /* 0x003e8c1601007387 */ /* 0x000fe80000100800 */
[----:B------:R-:W-:Y:S01]  /*31f50*/  STL [R1+0x3e88], R23 ;  /* 0x003e881701007387 */ /* 0x000fe20000100800 */
[----:B------:R-:W-:-:S11]  /*31f60*/  IMAD.MOV.U32 R29, RZ, RZ, R25 ;  /* 0x000000ffff1d7224 */ /* 0x000fd600078e0019 */
[----:B------:R0:W-:Y:S04]  /*31f70*/  STL.64 [R1+0x760], R16 ;  /* 0x0007601001007387 */ /* 0x0001e80000100a00 */
[----:B------:R1:W-:Y:S04]  /*31f80*/  STL.64 [R1+0x768], R18 ;  /* 0x0007681201007387 */ /* 0x0003e80000100a00 */
[----:B0-----:R-:W3:Y:S01]  /*31f90*/  LDL.LU.64 R16, [R1+0x4028] ;  /* 0x0040280001107983 */ /* 0x001ee20000300a00 */
[----:B-1----:R-:W-:-:S03]  /*31fa0*/  IMAD.MOV.U32 R18, RZ, RZ, R24 ;  /* 0x000000ffff127224 */ /* 0x002fc600078e0018 */
[----:B------:R-:W4:Y:S04]  /*31fb0*/  LDL.LU.64 R26, [R1+0x4020] ;  /* 0x00402000011a7983 */ /* 0x000f280000300a00 */
[----:B------:R-:W4:Y:S04]  /*31fc0*/  LDL.LU.64 R24, [R1+0x4018] ;  /* 0x0040180001187983 */ /* 0x000f280000300a00 */
[----:B------:R-:W2:Y:S04]  /*31fd0*/  LDL R12, [R1+0xb0] ;  /* 0x0000b000010c7983 */ /* 0x000ea80000100800 */
[----:B------:R-:W2:Y:S04]  /*31fe0*/  LDL R13, [R1+0xb4] ;  /* 0x0000b400010d7983 */ /* 0x000ea80000100800 */
[----:B--2---:R0:W-:Y:S04]  /*31ff0*/  STL.64 [R1+0x3ff0], R12 ;  /* 0x003ff00c01007387 */ /* 0x0041e80000100a00 */
[----:B0-----:R-:W2:Y:S01]  /*32000*/  LDL R12, [R1+0xc0] ;  /* 0x0000c000010c7983 */ /* 0x001ea20000100800 */
[----:B------:R-:W-:-:S05]  /*32010*/  IMAD.MOV.U32 R13, RZ, RZ, R14 ;  /* 0x000000ffff0d7224 */ /* 0x000fca00078e000e */
[----:B--2---:R0:W-:Y:S04]  /*32020*/  STL.64 [R1+0x4008], R12 ;  /* 0x0040080c01007387 */ /* 0x0041e80000100a00 */
[----:B0-----:R-:W4:Y:S04]  /*32030*/  LDL.64 R12, [R1+0xf0] ;  /* 0x0000f000010c7983 */ /* 0x001f280000100a00 */
[----:B------:R-:W-:Y:S04]  /*32040*/  STL [R1+0x3eb0], R29 ;  /* 0x003eb01d01007387 */ /* 0x000fe80000100800 */
[----:B------:R-:W-:Y:S01]  /*32050*/  STL [R1+0x3e90], R18 ;  /* 0x003e901201007387 */ /* 0x000fe20000100800 */
[----:B----4-:R-:W-:-:S15]  /*32060*/  HMMA.16816.F32 R24, R4, R12, R24 ;  /* 0x0000000c0418723c */ /* 0x010fde0000001818 */
[----:B------:R-:W-:-:S08]  /*32070*/  NOP ;  /* 0x0000000000007918 */ /* 0x000fd00000000000 */
[----:B------:R0:W-:Y:S04]  /*32080*/  STL.64 [R1+0x750], R24 ;  /* 0x0007501801007387 */ /* 0x0001e80000100a00 */
[----:B------:R-:W-:Y:S04]  /*32090*/  STL.64 [R1+0x758], R26 ;  /* 0x0007581a01007387 */ /* 0x000fe80000100a00 */
[----:B0-----:R-:W2:Y:S01]  /*320a0*/  LDL.LU.64 R24, [R1+0x4010] ;  /* 0x0040100001187983 */ /* 0x001ea20000300a00 */
[----:B------:R-:W-:Y:S02]  /*320b0*/  IMAD.MOV.U32 R23, RZ, RZ, R12 ;  /* 0x000000ffff177224 */ /* 0x000fe400078e000c */
[----:B------:R-:W-:Y:S01]  /*320c0*/  IMAD.MOV.U32 R19, RZ, RZ, R13 ;  /* 0x000000ffff137224 */ /* 0x000fe200078e000d */
[----:B--2---:R-:W-:Y:S06]  /*320d0*/  HMMA.16816.F32 R8, R4, R24, R8 ;  /* 0x000000180408723c */ /* 0x004fec0000001808 */
[----:B------:R-:W-:-:S15]  /*320e0*/  IMAD.MOV.U32 R22, RZ, RZ, R25 ;  /* 0x000000ffff167224 */ /* 0x000fde00078e0019 */
[----:B------:R-:W-:-:S02]  /*320f0*/  NOP ;  /* 0x0000000000007918 */ /* 0x000fc40000000000 */
[----:B------:R-:W-:Y:S04]  /*32100*/  STL.64 [R1+0x740], R8 ;  /* 0x0007400801007387 */ /* 0x000fe80000100a00 */
[----:B------:R-:W-:Y:S04]  /*32110*/  STL.64 [R1+0x748], R10 ;  /* 0x0007480a01007387 */ /* 0x000fe80000100a00 */
[----:B------:R-:W2:Y:S04]  /*32120*/  LDL.LU.64 R12, [R1+0x730] ;  /* 0x00073000010c7983 */ /* 0x000ea80000300a00 */
[----:B------:R-:W2:Y:S04]  /*32130*/  LDL.LU.64 R14, [R1+0x738] ;  /* 0x00073800010e7983 */ /* 0x000ea80000300a00 */
[----:B------:R-:W-:Y:S04]  /*32140*/  STL.64 [R1+0x3fb0], R22 ;  /* 0x003fb01601007387 */ /* 0x000fe80000100a00 */
[----:B------:R0:W-:Y:S04]  /*32150*/  STL.64 [R1+0x3fa8], R20 ;  /* 0x003fa81401007387 */ /* 0x0001e80000100a00 */
[----:B0-----:R-:W4:Y:S01]  /*32160*/  LDL R20, [R1+0x90] ;  /* 0x0000900001147983 */ /* 0x001f220000100800 */
[----:B------:R-:W-:-:S05]  /*32170*/  IMAD.MOV.U32 R21, RZ, RZ, R3 ;  /* 0x000000ffff157224 */ /* 0x000fca00078e0003 */
[----:B----4-:R0:W-:Y:S04]  /*32180*/  STL.64 [R1+0x3fd0], R20 ;  /* 0x003fd01401007387 */ /* 0x0101e80000100a00 */
[----:B0-----:R-:W4:Y:S04]  /*32190*/  LDL.LU.64 R20, [R1+0x700] ;  /* 0x0007000001147983 */ /* 0x001f280000300a00 */
[----:B------:R-:W3:Y:S04]  /*321a0*/  LDL.LU.64 R22, [R1+0x708] ;  /* 0x0007080001167983 */ /* 0x000ee80000300a00 */
[----:B---3--:R-:W-:Y:S04]  /*321b0*/  STL.64 [R1+0x3fe8], R22 ;  /* 0x003fe81601007387 */ /* 0x008fe80000100a00 */
[----:B----4-:R0:W-:Y:S04]  /*321c0*/  STL.64 [R1+0x3fe0], R20 ;  /* 0x003fe01401007387 */ /* 0x0101e80000100a00 */
[----:B0-----:R-:W3:Y:S04]  /*321d0*/  LDL.LU.64 R20, [R1+0x710] ;  /* 0x0007100001147983 */ /* 0x001ee80000300a00 */
[----:B------:R-:W4:Y:S04]  /*321e0*/  LDL.LU.64 R22, [R1+0x718] ;  /* 0x0007180001167983 */ /* 0x000f280000300a00 */
[----:B----4-:R-:W-:Y:S04]  /*321f0*/  STL.64 [R1+0x4000], R22 ;  /* 0x0040001601007387 */ /* 0x010fe80000100a00 */
[----:B---3--:R0:W-:Y:S04]  /*32200*/  STL.64 [R1+0x3ff8], R20 ;  /* 0x003ff81401007387 */ /* 0x0081e80000100a00 */
[----:B0-----:R-:W3:Y:S04]  /*32210*/  LDL.LU.64 R20, [R1+0x720] ;  /* 0x0007200001147983 */ /* 0x001ee80000300a00 */
[----:B------:R-:W3:Y:S04]  /*32220*/  LDL.LU.64 R22, [R1+0x728] ;  /* 0x0007280001167983 */ /* 0x000ee80000300a00 */
[----:B------:R-:W4:Y:S04]  /*32230*/  LDL.LU.64 R8, [R1+0x6e0] ;  /* 0x0006e00001087983 */ /* 0x000f280000300a00 */
[----:B------:R-:W2:Y:S01]  /*32240*/  LDL.LU.64 R10, [R1+0x6e8] ;  /* 0x0006e800010a7983 */ /* 0x000ea20000300a00 */
[----:B------:R-:W-:-:S03]  /*32250*/  IMAD.MOV.U32 R18, RZ, RZ, R24 ;  /* 0x000000ffff127224 */ /* 0x000fc600078e0018 */
[----:B--2---:R-:W-:Y:S04]  /*32260*/  STL.64 [R1+0x3fc0], R10 ;  /* 0x003fc00a01007387 */ /* 0x004fe80000100a00 */
[----:B----4-:R0:W-:Y:S04]  /*32270*/  STL.64 [R1+0x3fb8], R8 ;  /* 0x003fb80801007387 */ /* 0x0101e80000100a00 */
[----:B0-----:R-:W2:Y:S04]  /*32280*/  LDL.LU.64 R8, [R1+0x6f0] ;  /* 0x0006f00001087983 */ /* 0x001ea80000300a00 */
[----:B------:R-:W2:Y:S04]  /*32290*/  LDL.LU.64 R10, [R1+0x6f8] ;  /* 0x0006f800010a7983 */ /* 0x000ea80000300a00 */
[----:B------:R-:W4:Y:S04]  /*322a0*/  LDL.LU.64 R24, [R1+0x6d0] ;  /* 0x0006d00001187983 */ /* 0x000f280000300a00 */
[----:B------:R-:W4:Y:S04]  /*322b0*/  LDL.LU.64 R26, [R1+0x6d8] ;  /* 0x0006d800011a7983 */ /* 0x000f280000300a00 */
[----:B------:R-:W-:Y:S04]  /*322c0*/  STL.64 [R1+0x3f18], R18 ;  /* 0x003f181201007387 */ /* 0x000fe80000100a00 */
[----:B------:R0:W-:Y:S04]  /*322d0*/  STL.64 [R1+0x3f10], R16 ;  /* 0x003f101001007387 */ /* 0x0001e80000100a00 */
[----:B0-----:R-:W3:Y:S02]  /*322e0*/  LDL.64 R16, [R1+0xd0] ;  /* 0x0000d00001107983 */ /* 0x001ee40000100a00 */
[----:B---3--:R-:W-:-:S15]  /*322f0*/  HMMA.16816.F32 R12, R4, R16, R12 ;  /* 0x00000010040c723c */ /* 0x008fde000000180c */
[----:B------:R-:W-:-:S08]  /*32300*/  NOP ;  /* 0x0000000000007918 */ /* 0x000fd00000000000 */
[----:B------:R0:W-:Y:S04]  /*32310*/  STL.64 [R1+0x730], R12 ;  /* 0x0007300c01007387 */ /* 0x0001e80000100a00 */
[----:B------:R1:W-:Y:S04]  /*32320*/  STL.64 [R1+0x738], R14 ;  /* 0x0007380e01007387 */ /* 0x0003e80000100a00 */
[----:B0-----:R-:W1:Y:S01]  /*32330*/  LDL.LU.64 R12, [R1+0x4008] ;  /* 0x00400800010c7983 */ /* 0x001e620000300a00 */
[----:B------:R-:W-:-:S03]  /*32340*/  IMAD.MOV.U32 R29, RZ, RZ, R17 ;  /* 0x000000ffff1d7224 */ /* 0x000fc600078e0011 */
[----:B------:R-:W3:Y:S04]  /*32350*/  LDL.LU.64 R16, [R1+0x6c0] ;  /* 0x0006c00001107983 */ /* 0x000ee80000300a00 */
[----:B------:R-:W3:Y:S01]  /*32360*/  LDL.LU.64 R18, [R1+0x6c8] ;  /* 0x0006c80001127983 */ /* 0x000ee20000300a00 */
        /* <DEDUP_REMOVED lines=8> */
[----:B------:R-:W2:Y:S04]  /*323f0*/  LDL.LU.64 R22, [R1+0x3fe8] ;  /* 0x003fe80001167983 */ /* 0x000ea80000300a00 */
[----:B------:R-:W2:-:S15]  /*32400*/  LDL.LU.64 R20, [R1+0x3fe0] ;  /* 0x003fe00001147983 */ /* 0x000e9e0000300a00 */
[----:B------:R-:W-:-:S02]  /*32410*/  NOP ;  /* 0x0000000000007918 */ /* 0x000fc40000000000 */
[----:B------:R0:W-:Y:S04]  /*32420*/  STL.64 [R1+0x710], R12 ;  /* 0x0007100c01007387 */ /* 0x0001e80000100a00 */
[----:B------:R-:W-:Y:S04]  /*32430*/  STL.64 [R1+0x718], R14 ;  /* 0x0007180e01007387 */ /* 0x000fe80000100a00 */
[----:B0-----:R-:W2:Y:S02]  /*32440*/  LDL.LU.64 R12, [R1+0x3fd8] ;  /* 0x003fd800010c7983 */ /* 0x001ea40000300a00 */
[----:B--2---:R-:W-:-:S15]  /*32450*/  HMMA.16816.F32 R20, R4, R12, R20 ;  /* 0x0000000c0414723c */ /* 0x004fde0000001814 */
[----:B------:R-:W-:-:S08]  /*32460*/  NOP ;  /* 0x0000000000007918 */ /* 0x000fd00000000000 */
[----:B------:R0:W-:Y:S04]  /*32470*/  STL.64 [R1+0x700], R20 ;  /* 0x0007001401007387 */ /* 0x0001e80000100a00 */
[----:B------:R1:W-:Y:S04]  /*32480*/  STL.64 [R1+0x708], R22 ;  /* 0x0007081601007387 */ /* 0x0003e80000100a00 */
[----:B0-----:R-:W1:Y:S01]  /*32490*/  LDL.LU.64 R20, [R1+0x3fd0] ;  /* 0x003fd00001147983 */ /* 0x001e620000300a00 */
[----:B------:R-:W-:Y:S02]  /*324a0*/  IMAD.MOV.U32 R28, RZ, RZ, R12 ;  /* 0x000000ffff1c7224 */ /* 0x000fe400078e000c */
[----:B------:R-:W-:-:S02]  /*324b0*/  IMAD.MOV.U32 R15, RZ, RZ, R13 ;  /* 0x000000ffff0f7224 */ /* 0x000fc400078e000d */
[----:B------:R-:W3:Y:S01]  /*324c0*/  LDL.LU.64 R12, [R1+0x3fc8] ;  /* 0x003fc800010c7983 */ /* 0x000ee20000300a00 */
[----:B-1----:R-:W-:Y:S03]  /*324d0*/  HMMA.16816.F32 R20, R4, R20, R8 ;  /* 0x000000140414723c */ /* 0x002fe60000001808 */
[----:B------:R-:W2:Y:S04]  /*324e0*/  LDL.LU.64 R10, [R1+0x3fc0] ;  /* 0x003fc000010a7983 */ /* 0x000ea80000300a00 */
[----:B------:R-:W2:-:S15]  /*324f0*/  LDL.LU.64 R8, [R1+0x3fb8] ;  /* 0x003fb80001087983 */ /* 0x000e9e0000300a00 */
[----:B------:R-:W-:-:S01]  /*32500*/  NOP ;  /* 0x0000000000007918 */ /* 0x000fc20000000000 */
[----:B------:R-:W-:Y:S04]  /*32510*/  STL.64 [R1+0x6f0], R20 ;  /* 0x0006f01401007387 */ /* 0x000fe80000100a00 */
[----:B------:R0:W-:Y:S04]  /*32520*/  STL.64 [R1+0x6f8], R22 ;  /* 0x0006f81601007387 */ /* 0x0001e80000100a00 */
[----:B0-----:R-:W4:Y:S04]  /*32530*/  LDL.LU.64 R22, [R1+0x3fb0] ;  /* 0x003fb00001167983 */ /* 0x001f280000300a00 */
[----:B------:R-:W2:Y:S02]  /*32540*/  LDL.LU.64 R20, [R1+0x3fa8] ;  /* 0x003fa80001147983 */ /* 0x000ea40000300a00 */
[----:B--2---:R-:W-:-:S15]  /*32550*/  HMMA.16816.F32 R8, R4, R20, R8 ;  /* 0x000000140408723c */ /* 0x004fde0000001808 */
[----:B------:R-:W-:-:S08]  /*32560*/  NOP ;  /* 0x0000000000007918 */ /* 0x000fd00000000000 */
[----:B------:R-:W-:Y:S04]  /*32570*/  STL.64 [R1+0x6e0], R8 ;  /* 0x0006e00801007387 */ /* 0x000fe80000100a00 */
[----:B------:R0:W-:Y:S04]  /*32580*/  STL.64 [R1+0x6e8], R10 ;  /* 0x0006e80a01007387 */ /* 0x0001e80000100a00 */
[----:B0-----:R-:W2:Y:S04]  /*32590*/  LDL.LU.64 R10, [R1+0x3fa0] ;  /* 0x003fa000010a7983 */ /* 0x001ea80000300a00 */
[----:B------:R-:W2:Y:S04]  /*325a0*/  LDL.LU.64 R8, [R1+0x3f98] ;  /* 0x003f980001087983 */ /* 0x000ea80000300a00 */
[----:B----4-:R-:W-:Y:S04]  /*325b0*/  STL.64 [R1+0x3ea0], R22 ;  /* 0x003ea01601007387 */ /* 0x010fe80000100a00 */
[----:B------:R0:W-:Y:S04]  /*325c0*/  STL.64 [R1+0x3e98], R20 ;  /* 0x003e981401007387 */ /* 0x0001e80000100a00 */
[----:B0-----:R-:W4:Y:S02]  /*325d0*/  LDL.64 R20, [R1+0x70] ;  /* 0x0000700001147983 */ /* 0x001f240000100a00 */
[----:B----4-:R-:W-:-:S15]  /*325e0*/  HMMA.16816.F32 R24, R4, R20, R24 ;  /* 0x000000140418723c */ /* 0x010fde0000001818 */
[----:B------:R-:W-:-:S08]  /*325f0*/  NOP ;  /* 0x0000000000007918 */ /* 0x000fd00000000000 */
[----:B------:R-:W-:Y:S04]  /*32600*/  STL.64 [R1+0x6d0], R24 ;  /* 0x0006d01801007387 */ /* 0x000fe80000100a00 */
[----:B------:R0:W-:Y:S04]  /*32610*/  STL.64 [R1+0x6d8], R26 ;  /* 0x0006d81a01007387 */ /* 0x0001e80000100a00 */
[----:B0-----:R-:W4:Y:S04]  /*32620*/  LDL.LU.64 R26, [R1+0x3f90] ;  /* 0x003f9000011a7983 */ /* 0x001f280000300a00 */
[----:B------:R-:W2:Y:S04]  /*32630*/  LDL R24, [R1+0x30] ;  /* 0x0000300001187983 */ /* 0x000ea80000100800 */
[----:B------:R-:W2:Y:S01]  /*32640*/  LDL R25, [R1+0x34] ;  /* 0x0000340001197983 */ /* 0x000ea20000100800 */
[----:B---3--:R-:W-:Y:S03]  /*32650*/  HMMA.16816.F32 R16, R4, R12, R16 ;  /* 0x0000000c0410723c */ /* 0x008fe60000001810 */
[----:B--2---:R0:W-:Y:S04]  /*32660*/  STL.64 [R1+0x3f58], R24 ;  /* 0x003f581801007387 */ /* 0x0041e80000100a00 */
[----:B0-----:R-:W2:-:S15]  /*32670*/  LDL R24, [R1+0x40] ;  /* 0x0000400001187983 */ /* 0x001e9e0000100800 */
[----:B------:R-:W-:-:S01]  /*32680*/  NOP ;  /* 0x0000000000007918 */ /* 0x000fc20000000000 */
[----:B------:R0:W-:Y:S04]  /*32690*/  STL.64 [R1+0x6c0], R16 ;  /* 0x0006c01001007387 */ /* 0x0001e80000100a00 */
[----:B------:R-:W-:Y:S04]  /*326a0*/  STL.64 [R1+0x6c8], R18 ;  /* 0x0006c81201007387 */ /* 0x000fe80000100a00 */
[----:B------:R-:W2:Y:S04]  /*326b0*/  LDL R25, [R1+0x44] ;  /* 0x0000440001197983 */ /* 0x000ea80000100800 */
[----:B--2---:R1:W-:Y:S04]  /*326c0*/  STL.64 [R1+0x3f70], R24 ;  /* 0x003f701801007387 */ /* 0x0043e80000100a00 */
[----:B0-----:R-:W2:Y:S01]  /*326d0*/  LDL.64 R16, [R1+0x1e0] ;  /* 0x0001e00001107983 */ /* 0x001ea20000100a00 */
[----:B------:R-:W-:-:S02]  /*326e0*/  IMAD.MOV.U32 R14, RZ, RZ, R20 ;  /* 0x000000ffff0e7224 */ /* 0x000fc400078e0014 */
[----:B------:R-:W-:Y:S01]  /*326f0*/  IMAD.MOV.U32 R3, RZ, RZ, R21 ;  /* 0x000000ffff037224 */ /* 0x000fe200078e0015 */
[----:B-1----:R-:W3:Y:S04]  /*32700*/  LDL R24, [R1+0x50] ;  /* 0x0000500001187983 */ /* 0x002ee80000100800 */
[----:B------:R-:W3:Y:S04]  /*32710*/  LDL R25, [R1+0x54] ;  /* 0x0000540001197983 */ /* 0x000ee80000100800 */
[----:B--2---:R-:W-:Y:S04]  /*32720*/  STL.64 [R1+0x3f28], R16 ;  /* 0x003f281001007387 */ /* 0x004fe80000100a00 */
[----:B------:R-:W2:Y:S04]  /*32730*/  LDL.64 R20, [R1+0x160] ;  /* 0x0001600001147983 */ /* 0x000ea80000100a00 */
[----:B--2---:R0:W-:Y:S02]  /*32740*/  STL.64 [R1+0x3eb8], R20 ;  /* 0x003eb81401007387 */ /* 0x0041e40000100a00 */
[----:B0-----:R-:W-:-:S02]  /*32750*/  IMAD.MOV.U32 R20, RZ, RZ, R11 ;  /* 0x000000ffff147224 */ /* 0x001fc400078e000b */
[----:B------:R-:W-:-:S05]  /*32760*/  IMAD.MOV.U32 R21, RZ, RZ, R10 ;  /* 0x000000ffff157224 */ /* 0x000fca00078e000a */
[----:B------:R0:W-:Y:S02]  /*32770*/  STL.64 [R1+0x3ed0], R20 ;  /* 0x003ed01401007387 */ /* 0x0001e40000100a00 */
[----:B0-----:R-:W-:Y:S02]  /*32780*/  IMAD.MOV.U32 R20, RZ, RZ, R9 ;  /* 0x000000ffff147224 */ /* 0x001fe400078e0009 */
[----:B------:R-:W-:Y:S02]  /*32790*/  IMAD.MOV.U32 R21, RZ, RZ, R8 ;  /* 0x000000ffff157224 */ /* 0x000fe400078e0008 */
[----:B------:R-:W2:Y:S04]  /*327a0*/  LDL.LU.64 R8, [R1+0x680] ;  /* 0x0006800001087983 */ /* 0x000ea80000300a00 */
[----:B------:R-:W4:Y:S04]  /*327b0*/  LDL.LU.64 R10, [R1+0x688] ;  /* 0x00068800010a7983 */ /* 0x000f280000300a00 */
[----:B----4-:R-:W-:Y:S04]  /*327c0*/  STL.64 [R1+0x3f50], R10 ;  /* 0x003f500a01007387 */ /* 0x010fe80000100a00 */
[----:B--2---:R0:W-:Y:S04]  /*327d0*/  STL.64 [R1+0x3f48], R8 ;  /* 0x003f480801007387 */ /* 0x0041e80000100a00 */
[----:B0-----:R-:W2:Y:S04]  /*327e0*/  LDL.LU.64 R8, [R1+0x690] ;  /* 0x0006900001087983 */ /* 0x001ea80000300a00 */
[----:B------:R-:W4:Y:S04]  /*327f0*/  LDL.LU.64 R10, [R1+0x698] ;  /* 0x00069800010a7983 */ /* 0x000f280000300a00 */
[----:B----4-:R-:W-:Y:S04]  /*32800*/  STL.64 [R1+0x3f68], R10 ;  /* 0x003f680a01007387 */ /* 0x010fe80000100a00 */
[----:B--2---:R0:W-:Y:S04]  /*32810*/  STL.64 [R1+0x3f60], R8 ;  /* 0x003f600801007387 */ /* 0x0041e80000100a00 */
[----:B0-----:R-:W2:Y:S04]  /*32820*/  LDL.LU.64 R8, [R1+0x6a0] ;  /* 0x0006a00001087983 */ /* 0x001ea80000300a00 */
[----:B------:R-:W4:Y:S04]  /*32830*/  LDL.LU.64 R10, [R1+0x6a8] ;  /* 0x0006a800010a7983 */ /* 0x000f280000300a00 */
[----:B----4-:R-:W-:Y:S04]  /*32840*/  STL.64 [R1+0x3f80], R10 ;  /* 0x003f800a01007387 */ /* 0x010fe80000100a00 */
[----:B--2---:R0:W-:Y:S04]  /*32850*/  STL.64 [R1+0x3f78], R8 ;  /* 0x003f780801007387 */ /* 0x0041e80000100a00 */
[----:B0-----:R-:W3:Y:S04]  /*32860*/  LDL.LU.64 R8, [R1+0x6b0] ;  /* 0x0006b00001087983 */ /* 0x001ee80000300a00 */
[----:B------:R-:W3:Y:S04]  /*32870*/  LDL.LU.64 R10, [R1+0x6b8] ;  /* 0x0006b800010a7983 */ /* 0x000ee80000300a00 */
[----:B------:R-:W-:Y:S04]  /*32880*/  STL.64 [R1+0x3f20], R20 ;  /* 0x003f201401007387 */ /* 0x000fe80000100a00 */
[----:B------:R0:W-:Y:S04]  /*32890*/  STL.64 [R1+0x3d88], R12 ;  /* 0x003d880c01007387 */ /* 0x0001e80000100a00 */
[----:B------:R-:W-:Y:S04]  /*328a0*/  STL [R1+0x3dc0], R14 ;  /* 0x003dc00e01007387 */ /* 0x000fe80000100800 */
[----:B------:R-:W-:Y:S01]  /*328b0*/  STL [R1+0x3ed8], R15 ;  /* 0x003ed80f01007387 */ /* 0x000fe20000100800 */
[----:B0-----:R-:W-:-:S03]  /*328c0*/  IMAD.MOV.U32 R12, RZ, RZ, R2 ;  /* 0x000000ffff0c7224 */ /* 0x001fc600078e0002 */
[----:B------:R-:W2:Y:S04]  /*328d0*/  LDL.LU R2, [R1+0x3f88] ;  /* 0x003f880001027983 */ /* 0x000ea80000300800 */
[----:B------:R-:W4:Y:S04]  /*328e0*/  LDL R13, [R1+0x194] ;  /* 0x00019400010d7983 */ /* 0x000f280000100800 */
[----:B------:R-:W2:Y:S04]  /*328f0*/  LDL.LU.64 R16, [R1+0x630] ;  /* 0x0006300001107983 */ /* 0x000ea80000300a00 */
[----:B------:R-:W2:Y:S04]  /*32900*/  LDL.LU.64 R18, [R1+0x638] ;  /* 0x0006380001127983 */ /* 0x000ea80000300a00 */
[----:B------:R-:W2:Y:S04]  /*32910*/  LDL.LU.64 R20, [R1+0x620] ;  /* 0x0006200001147983 */ /* 0x000ea80000300a00 */
[----:B------:R-:W2:Y:S04]  /*32920*/  LDL.LU.64 R22, [R1+0x628] ;  /* 0x0006280001167983 */ /* 0x000ea80000300a00 */
[----:B----4-:R0:W-:Y:S02]  /*32930*/  STL.64 [R1+0x3ee8], R12 ;  /* 0x003ee80c01007387 */ /* 0x0101e40000100a00 */
[----:B0-----:R-:W-:-:S02]  /*32940*/  IMAD.MOV.U32 R12, RZ, RZ, R27 ;  /* 0x000000ffff0c7224 */ /* 0x001fc400078e001b */
[----:B------:R-:W-:Y:S02]  /*32950*/  IMAD.MOV.U32 R13, RZ, RZ, R26 ;  /* 0x000000ffff0d7224 */ /* 0x000fe400078e001a */
[----:B---3--:R-:W-:Y:S03]  /*32960*/  HMMA.16816.F32 R24, R4, R24, R8 ;  /* 0x000000180418723c */ /* 0x008fe60000001808 */
[----:B------:R-:W-:Y:S04]  /*32970*/  STL.64 [R1+0x3f00], R12 ;  /* 0x003f000c01007387 */ /* 0x000fe80000100a00 */
[----:B------:R-:W3:Y:S04]  /*32980*/  LDL.LU.64 R10, [R1+0x3f80] ;  /* 0x003f8000010a7983 */ /* 0x000ee80000300a00 */
[----:B------:R-:W3:-:S12]  /*32990*/  LDL.LU.64 R8, [R1+0x3f78] ;  /* 0x003f780001087983 */ /* 0x000ed80000300a00 */
[----:B------:R0:W-:Y:S04]  /*329a0*/  STL.64 [R1+0x6b0], R24 ;  /* 0x0006b01801007387 */ /* 0x0001e80000100a00 */
[----:B------:R3:W-:Y:S04]  /*329b0*/  STL.64 [R1+0x6b8], R26 ;  /* 0x0006b81a01007387 */ /* 0x0007e80000100a00 */
[----:B0-----:R-:W3:Y:S02]  /*329c0*/  LDL.LU.64 R24, [R1+0x3f70] ;  /* 0x003f700001187983 */ /* 0x001ee40000300a00 */
[----:B---3--:R-:W-:Y:S02]  /*329d0*/  HMMA.16816.F32 R24, R4, R24, R8 ;  /* 0x000000180418723c */ /* 0x008fe40000001808 */
[----:B------:R-:W3:Y:S04]  /*329e0*/  LDL.LU.64 R10, [R1+0x3f68] ;  /* 0x003f6800010a7983 */ /* 0x000ee80000300a00 */
[----:B------:R-:W3:-:S15]  /*329f0*/  LDL.LU.64 R8, [R1+0x3f60] ;  /* 0x003f600001087983 */ /* 0x000ede0000300a00 */
[----:B------:R-:W-:-:S02]  /*32a00*/  NOP ;  /* 0x0000000000007918 */ /* 0x000fc40000000000 */
        /* <DEDUP_REMOVED lines=8> */
[----:B------:R-:W-:Y:S04]  /*32a90*/  STL.64 [R1+0x698], R26 ;  /* 0x0006981a01007387 */ /* 0x000fe80000100a00 */
[----:B0-----:R-:W3:Y:S02]  /*32aa0*/  LDL.LU.64 R24, [R1+0x3f40] ;  /* 0x003f400001187983 */ /* 0x001ee40000300a00 */
[----:B---3--:R-:W-:Y:S02]  /*32ab0*/  HMMA.16816.F32 R4, R4, R24, R8 ;  /* 0x000000180404723c */ /* 0x008fe40000001808 */
[----:B------:R-:W3:Y:S04]  /*32ac0*/  LDL.LU.64 R10, [R1+0x3f38] ;  /* 0x003f3800010a7983 */ /* 0x000ee80000300a00 */
[----:B------:R-:W3:Y:S04]  /*32ad0*/  LDL.LU.64 R8, [R1+0x3f30] ;  /* 0x003f300001087983 */ /* 0x000ee80000300a00 */
[----:B------:R0:W-:Y:S04]  /*32ae0*/  STL.64 [R1+0x3f08], R24 ;  /* 0x003f081801007387 */ /* 0x0001e80000100a00 */
[----:B0-----:R-:W4:Y:S09]  /*32af0*/  LDL.LU.64 R24, [R1+0x600] ;  /* 0x0006000001187983 */ /* 0x001f320000300a00 */
[----:B------:R0:W-:Y:S04]  /*32b00*/  STL.64 [R1+0x680], R4 ;  /* 0x0006800401007387 */ /* 0x0001e80000100a00 */
[----:B------:R-:W-:Y:S04]  /*32b10*/  STL.64 [R1+0x688], R6 ;  /* 0x0006880601007387 */ /* 0x000fe80000100a00 */
[----:B------:R-:W4:Y:S04]  /*32b20*/  LDL.LU.64 R26, [R1+0x608] ;  /* 0x00060800011a7983 */ /* 0x000f280000300a00 */
[----:B0-----:R-:W4:Y:S01]  /*32b30*/  LDL.64 R4, [R1+0x180] ;  /* 0x0001800001047983 */ /* 0x001f220000100a00 */
[----:B--2---:R-:W-:-:S02]  /*32b40*/  IMAD.MOV.U32 R12, RZ, RZ, R2 ;  /* 0x000000ffff0c7224 */ /* 0x004fc400078e0002 */
[----:B------:R-:W-:-:S07]  /*32b50*/  IMAD.MOV.U32 R13, RZ, RZ, R0 ;  /* 0x000000ffff0d7224 */ /* 0x000fce00078e0000 */
[C---:B---3--:R-:W-:Y:S01]  /*32b60*/  HMMA.16816.F32 R12, R8.reuse, R12, R16 ;  /* 0x0000000c080c723c */ /* 0x048fe20000001810 */
[----:B----4-:R0:W-:Y:S04]  /*32b70*/  STL.64 [R1+0x3ee0], R4 ;  /* 0x003ee00401007387 */ /* 0x0101e80000100a00 */
[----:B0-----:R-:W2:Y:S04]  /*32b80*/  LDL.LU.64 R4, [R1+0x610] ;  /* 0x0006100001047983 */ /* 0x001ea80000300a00 */
[----:B------:R-:W2:Y:S04]  /*32b90*/  LDL.LU.64 R6, [R1+0x618] ;  /* 0x0006180001067983 */ /* 0x000ea80000300a00 */
[----:B------:R-:W3:Y:S10]  /*32ba0*/  LDL.LU.64 R16, [R1+0x3f28] ;  /* 0x003f280001107983 */ /* 0x000ef40000300a00 */
[----:B------:R0:W-:Y:S04]  /*32bb0*/  STL.64 [R1+0x630], R12 ;  /* 0x0006300c01007387 */ /* 0x0001e80000100a00 */
[----:B------:R1:W-:Y:S04]  /*32bc0*/  STL.64 [R1+0x638], R14 ;  /* 0x0006380e01007387 */ /* 0x0003e80000100a00 */
[----:B0-----:R-:W4:Y:S04]  /*32bd0*/  LDL.LU.64 R12, [R1+0x5f0] ;  /* 0x0005f000010c7983 */ /* 0x001f280000300a00 */
[----:B-1----:R-:W4:Y:S01]  /*32be0*/  LDL.LU.64 R14, [R1+0x5f8] ;  /* 0x0005f800010e7983 */ /* 0x002f220000300a00 */
[----:B---3--:R-:W-:-:S15]  /*32bf0*/  HMMA.16816.F32 R20, R8, R16, R20 ;  /* 0x000000100814723c */ /* 0x008fde0000001814 */
[----:B------:R-:W-:-:S08]  /*32c00*/  NOP ;  /* 0x0000000000007918 */ /* 0x000fd00000000000 */
[----:B------:R0:W-:Y:S04]  /*32c10*/  STL.64 [R1+0x620], R20 ;  /* 0x0006201401007387 */ /* 0x0001e80000100a00 */
[----:B------:R2:W-:Y:S04]  /*32c20*/  STL.64 [R1+0x628], R22 ;  /* 0x0006281601007387 */ /* 0x0005e80000100a00 */
[----:B0-----:R-:W2:Y:S01]  /*32c30*/  LDL.LU.64 R20, [R1+0x3f20] ;  /* 0x003f200001147983 */ /* 0x001ea20000300a00 */
[----:B------:R-:W-:Y:S02]  /*32c40*/  IMAD.MOV.U32 R2, RZ, RZ, R16 ;  /* 0x000000ffff027224 */ /* 0x000fe400078e0010 */
[----:B------:R-:W-:Y:S01]  /*32c50*/  IMAD.MOV.U32 R0, RZ, RZ, R17 ;  /* 0x000000ffff007224 */ /* 0x000fe200078e0011 */
[----:B------:R-:W3:Y:S04]  /*32c60*/  LDL.LU.64 R18, [R1+0x3f18] ;  /* 0x003f180001127983 */ /* 0x000ee80000300a00 */
[----:B------:R-:W4:Y:S01]  /*32c70*/  LDL.LU.64 R16, [R1+0x3f10] ;  /* 0x003f100001107983 */ /* 0x000f220000300a00 */
[C---:B--2---:R-:W-:Y:S03]  /*32c80*/  HMMA.16816.F32 R20, R8.reuse, R20, R4 ;  /* 0x000000140814723c */ /* 0x044fe60000001804 */
[----:B------:R-:W2:Y:S04]  /*32c90*/  LDL.LU.64 R4, [R1+0x5d0] ;  /* 0x0005d00001047983 */ /* 0x000ea80000300a00 */
[----:B------:R-:W3:Y:S01]  /*32ca0*/  LDL.LU.64 R6, [R1+0x5d8] ;  /* 0x0005d80001067983 */ /* 0x000ee20000300a00 */
[----:B----4-:R-:W-:-:S15]  /*32cb0*/  HMMA.16816.F32 R24, R8, R16, R24 ;  /* 0x000000100818723c */ /* 0x010fde0000001818 */
[----:B------:R-:W-:Y:S04]  /*32cc0*/  STL.64 [R1+0x610], R20 ;  /* 0x0006101401007387 */ /* 0x000fe80000100a00 */
[----:B------:R-:W-:Y:S04]  /*32cd0*/  STL.64 [R1+0x618], R22 ;  /* 0x0006181601007387 */ /* 0x000fe80000100a00 */
[----:B---3--:R-:W-:Y:S04]  /*32ce0*/  STL.64 [R1+0x3ef8], R6 ;  /* 0x003ef80601007387 */ /* 0x008fe80000100a00 */
[----:B--2---:R0:W-:Y:S04]  /*32cf0*/  STL.64 [R1+0x3ef0], R4 ;  /* 0x003ef00401007387 */ /* 0x0041e80000100a00 */
[----:B0-----:R-:W2:Y:S04]  /*32d00*/  LDL.LU.64 R4, [R1+0x5e0] ;  /* 0x0005e00001047983 */ /* 0x001ea80000300a00 */
[----:B------:R-:W2:Y:S04]  /*32d10*/  LDL.LU.64 R6, [R1+0x5e8] ;  /* 0x0005e80001067983 */ /* 0x000ea80000300a00 */
[----:B------:R-:W3:Y:S04]  /*32d20*/  LDL.LU.64 R20, [R1+0x5c0] ;  /* 0x0005c00001147983 */ /* 0x000ee80000300a00 */
[----:B------:R-:W3:Y:S04]  /*32d30*/  LDL.LU.64 R22, [R1+0x5c8] ;  /* 0x0005c80001167983 */ /* 0x000ee80000300a00 */
[----:B------:R0:W-:Y:S04]  /*32d40*/  STL.64 [R1+0x600], R24 ;  /* 0x0006001801007387 */ /* 0x0001e80000100a00 */
[----:B------:R-:W-:Y:S04]  /*32d50*/  STL.64 [R1+0x608], R26 ;  /* 0x0006081a01007387 */ /* 0x000fe80000100a00 */
[----:B0-----:R-:W4:Y:S04]  /*32d60*/  LDL.LU.64 R24, [R1+0x3f08] ;  /* 0x003f080001187983 */ /* 0x001f280000300a00 */
[----:B------:R0:W-:Y:S04]  /*32d70*/  STL.64 [R1+0x3d20], R16 ;  /* 0x003d201001007387 */ /* 0x0001e80000100a00 */
[----:B------:R-:W-:Y:S04]  /*32d80*/  STL.64 [R1+0x3ea8], R18 ;  /* 0x003ea81201007387 */ /* 0x000fe80000100a00 */
[----:B0-----:R-:W2:Y:S02]  /*32d90*/  LDL.64 R16, [R1+0x1b0] ;  /* 0x0001b00001107983 */ /* 0x001ea40000100a00 */
[----:B--2---:R-:W-:Y:S06]  /*32da0*/  HMMA.16816.F32 R12, R8, R16, R12 ;  /* 0x00000010080c723c */ /* 0x004fec000000180c */
[----:B------:R-:W-:-:S02]  /*32db0*/  IMAD.MOV.U32 R27, RZ, RZ, R16 ;  /* 0x000000ffff1b7224 */ /* 0x000fc400078e0010 */
[----:B------:R-:W-:-:S15]  /*32dc0*/  IMAD.MOV.U32 R26, RZ, RZ, R17 ;  /* 0x000000ffff1a7224 */ /* 0x000fde00078e0011 */
[----:B------:R0:W-:Y:S04]  /*32dd0*/  STL.64 [R1+0x5f0], R12 ;  /* 0x0005f00c01007387 */ /* 0x0001e80000100a00 */
[----:B------:R1:W-:Y:S04]  /*32de0*/  STL.64 [R1+0x5f8], R14 ;  /* 0x0005f80e01007387 */ /* 0x0003e80000100a00 */
[----:B0-----:R-:W1:Y:S04]  /*32df0*/  LDL.LU.64 R12, [R1+0x3f00] ;  /* 0x003f0000010c7983 */ /* 0x001e680000300a00 */
[----:B------:R-:W2:Y:S04]  /*32e00*/  LDL.LU.64 R16, [R1+0x5a0] ;  /* 0x0005a00001107983 */ /* 0x000ea80000300a00 */
[----:B------:R-:W3:Y:S01]  /*32e10*/  LDL.LU.64 R18, [R1+0x5a8] ;  /* 0x0005a80001127983 */ /* 0x000ee20000300a00 */
[C---:B-1----:R-:W-:Y:S03]  /*32e20*/  HMMA.16816.F32 R12, R8.reuse, R12, R4 ;  /* 0x0000000c080c723c */ /* 0x042fe60000001804 */
[----:B---3--:R-:W-:Y:S04]  /*32e30*/  STL.64 [R1+0x3ec8], R18 ;  /* 0x003ec81201007387 */ /* 0x008fe80000100a00 */
[----:B--2---:R0:W-:Y:S04]  /*32e40*/  STL.64 [R1+0x3ec0], R16 ;  /* 0x003ec01001007387 */ /* 0x0041e80000100a00 */
[----:B0-----:R-:W2:Y:S04]  /*32e50*/  LDL.LU.64 R16, [R1+0x5b0] ;  /* 0x0005b00001107983 */ /* 0x001ea80000300a00 */
[----:B------:R-:W2:Y:S04]  /*32e60*/  LDL.LU.64 R18, [R1+0x5b8] ;  /* 0x0005b80001127983 */ /* 0x000ea80000300a00 */
[----:B------:R-:W-:Y:S04]  /*32e70*/  STL [R1+0x3d1c], R27 ;  /* 0x003d1c1b01007387 */ /* 0x000fe80000100800 */
[----:B------:R-:W-:Y:S04]  /*32e80*/  STL [R1+0x3d18], R26 ;  /* 0x003d181a01007387 */ /* 0x000fe80000100800 */
[----:B------:R-:W3:Y:S04]  /*32e90*/  LDL.LU.64 R6, [R1+0x3ef8] ;  /* 0x003ef80001067983 */ /* 0x000ee80000300a00 */
[----:B------:R-:W3:Y:S04]  /*32ea0*/  LDL.LU.64 R4, [R1+0x3ef0] ;  /* 0x003ef00001047983 */ /* 0x000ee80000300a00 */
[----:B------:R0:W-:Y:S04]  /*32eb0*/  STL.64 [R1+0x5e0], R12 ;  /* 0x0005e00c01007387 */ /* 0x0001e80000100a00 */
[----:B------:R3:W-:Y:S04]  /*32ec0*/  STL.64 [R1+0x5e8], R14 ;  /* 0x0005e80e01007387 */ /* 0x0007e80000100a00 */
[----:B0-----:R-:W3:Y:S02]  /*32ed0*/  LDL.LU.64 R12, [R1+0x3ee8] ;  /* 0x003ee800010c7983 */ /* 0x001ee40000300a00 */
[----:B---3--:R-:W-:Y:S02]  /*32ee0*/  HMMA.16816.F32 R12, R8, R12, R4 ;  /* 0x0000000c080c723c */ /* 0x008fe40000001804 */
[----:B------:R-:W3:-:S15]  /*32ef0*/  LDL.LU.64 R4, [R1+0x3ee0] ;  /* 0x003ee00001047983 */ /* 0x000ede0000300a00 */
[----:B------:R-:W-:-:S06]  /*32f00*/  NOP ;  /* 0x0000000000007918 */ /* 0x000fcc0000000000 */
[----:B------:R-:W-:Y:S04]  /*32f10*/  STL.64 [R1+0x5d0], R12 ;  /* 0x0005d00c01007387 */ /* 0x000fe80000100a00 */
[----:B------:R0:W-:Y:S04]  /*32f20*/  STL.64 [R1+0x5d8], R14 ;  /* 0x0005d80e01007387 */ /* 0x0001e80000100a00 */
[----:B0-----:R-:W4:Y:S01]  /*32f30*/  LDL.LU R15, [R1+0x3ed8] ;  /* 0x003ed800010f7983 */ /* 0x001f220000300800 */
[----:B---3--:R-:W-:-:S15]  /*32f40*/  HMMA.16816.F32 R20, R8, R4, R20 ;  /* 0x000000040814723c */ /* 0x008fde0000001814 */
[----:B------:R-:W-:-:S08]  /*32f50*/  NOP ;  /* 0x0000000000007918 */ /* 0x000fd00000000000 */
[----:B------:R0:W-:Y:S04]  /*32f60*/  STL.64 [R1+0x5c0], R20 ;  /* 0x0005c01401007387 */ /* 0x0001e80000100a00 */
[----:B------:R2:W-:Y:S04]  /*32f70*/  STL.64 [R1+0x5c8], R22 ;  /* 0x0005c81601007387 */ /* 0x0005e80000100a00 */
[----:B0-----:R-:W2:Y:S04]  /*32f80*/  LDL.LU.64 R20, [R1+0x3ed0] ;  /* 0x003ed00001147983 */ /* 0x001ea80000300a00 */
[----:B------:R-:W3:Y:S04]  /*32f90*/  LDL R12, [R1+0xc0] ;  /* 0x0000c000010c7983 */ /* 0x000ee80000100800 */
[----:B------:R-:W3:Y:S01]  /*32fa0*/  LDL R13, [R1+0xc4] ;  /* 0x0000c400010d7983 */ /* 0x000ee20000100800 */
[----:B------:R-:W-:-:S03]  /*32fb0*/  IMAD.MOV.U32 R26, RZ, RZ, R4 ;  /* 0x000000ffff1a7224 */ /* 0x000fc600078e0004 */
[----:B------:R-:W4:Y:S01]  /*32fc0*/  LDL.64 R4, [R1+0x150] ;  /* 0x0001500001047983 */ /* 0x000f220000100a00 */
[----:B--2---:R-:W-:Y:S03]  /*32fd0*/  HMMA.16816.F32 R20, R8, R20, R16 ;  /* 0x000000140814723c */ /* 0x004fe60000001810 */
[----:B---3--:R-:W-:Y:S04]  /*32fe0*/  STL.64 [R1+0x3dd0], R12 ;  /* 0x003dd00c01007387 */ /* 0x008fe80000100a00 */
[----:B------:R-:W2:Y:S04]  /*32ff0*/  LDL.LU.64 R18, [R1+0x3ec8] ;  /* 0x003ec80001127983 */ /* 0x000ea80000300a00 */
[----:B------:R-:W2:-:S12]  /*33000*/  LDL.LU.64 R16, [R1+0x3ec0] ;  /* 0x003ec00001107983 */ /* 0x000e980000300a00 */
[----:B------:R0:W-:Y:S04]  /*33010*/  STL.64 [R1+0x5b0], R20 ;  /* 0x0005b01401007387 */ /* 0x0001e80000100a00 */
[----:B------:R-:W-:Y:S04]  /*33020*/  STL.64 [R1+0x5b8], R22 ;  /* 0x0005b81601007387 */ /* 0x000fe80000100a00 */
[----:B0-----:R-:W2:Y:S04]  /*33030*/  LDL.LU.64 R20, [R1+0x3eb8] ;  /* 0x003eb80001147983 */ /* 0x001ea80000300a00 */
[----:B------:R-:W3:Y:S01]  /*33040*/  LDL R12, [R1+0xd0] ;  /* 0x0000d000010c7983 */ /* 0x000ee20000100800 */
[----:B------:R-:W-:-:S03]  /*33050*/  IMAD.MOV.U32 R13, RZ, RZ, R29 ;  /* 0x000000ffff0d7224 */ /* 0x000fc600078e001d */
[----:B------:R-:W4:Y:S01]  /*33060*/  LDL.LU R29, [R1+0x3eb0] ;  /* 0x003eb000011d7983 */ /* 0x000f220000300800 */
[----:B--2---:R-:W-:Y:S03]  /*33070*/  HMMA.16816.F32 R16, R8, R20, R16 ;  /* 0x000000140810723c */ /* 0x004fe60000001810 */
[----:B---3--:R-:W-:-:S15]  /*33080*/  STL.64 [R1+0x3de8], R12 ;  /* 0x003de80c01007387 */ /* 0x008fde0000100a00 */
[----:B------:R-:W-:-:S05]  /*33090*/  NOP ;  /* 0x0000000000007918 */ /* 0x000fca0000000000 */
[----:B------:R-:W-:Y:S04]  /*330a0*/  STL.64 [R1+0x5a0], R16 ;  /* 0x0005a01001007387 */ /* 0x000fe80000100a00 */
[----:B------:R0:W-:Y:S04]  /*330b0*/  STL.64 [R1+0x5a8], R18 ;  /* 0x0005a81201007387 */ /* 0x0001e80000100a00 */
[----:B0-----:R-:W2:Y:S04]  /*330c0*/  LDL.LU.64 R18, [R1+0x3ea8] ;  /* 0x003ea80001127983 */ /* 0x001ea80000300a00 */
[----:B------:R-:W3:Y:S01]  /*330d0*/  LDL.LU.64 R22, [R1+0x3ea0] ;  /* 0x003ea00001167983 */ /* 0x000ee20000300a00 */
[----:B------:R-:W-:-:S03]  /*330e0*/  IMAD.MOV.U32 R27, RZ, RZ, R21 ;  /* 0x000000ffff1b7224 */ /* 0x000fc600078e0015 */
[----:B------:R-:W4:Y:S01]  /*330f0*/  LDL.LU.64 R20, [R1+0x3e98] ;  /* 0x003e980001147983 */ /* 0x000f220000300a00 */
[----:B--2---:R-:W-:Y:S02]  /*33100*/  IMAD.MOV.U32 R12, RZ, RZ, R18 ;  /* 0x000000ffff0c7224 */ /* 0x004fe400078e0012 */
[----:B---3--:R-:W-:Y:S01]  /*33110*/  IMAD.MOV.U32 R13, RZ, RZ, R22 ;  /* 0x000000ffff0d7224 */ /* 0x008fe200078e0016 */
[----:B------:R-:W2:Y:S04]  /*33120*/  LDL.LU R18, [R1+0x3e90] ;  /* 0x003e900001127983 */ /* 0x000ea80000300800 */
[----:B------:R-:W3:Y:S04]  /*33130*/  LDL.LU R22, [R1+0x3e8c] ;  /* 0x003e8c0001167983 */ /* 0x000ee80000300800 */
[----:B------:R0:W-:Y:S02]  /*33140*/  STL.64 [R1+0x3e00], R12 ;  /* 0x003e000c01007387 */ /* 0x0001e40000100a00 */
[----:B0-----:R-:W-:-:S02]  /*33150*/  IMAD.MOV.U32 R12, RZ, RZ, R23 ;  /* 0x000000ffff0c7224 */ /* 0x001fc400078e0017 */
[----:B------:R-:W-:Y:S01]  /*33160*/  IMAD.MOV.U32 R13, RZ, RZ, R19 ;  /* 0x000000ffff0d7224 */ /* 0x000fe200078e0013 */
[----:B------:R-:W3:Y:S04]  /*33170*/  LDL.LU R23, [R1+0x3e88] ;  /* 0x003e880001177983 */ /* 0x000ee80000300800 */
[----:B------:R-:W3:Y:S04]  /*33180*/  LDL.LU R19, [R1+0x3e84] ;  /* 0x003e840001137983 */ /* 0x000ee80000300800 */
[----:B------:R-:W-:Y:S04]  /*33190*/  STL.64 [R1+0x3e18], R12 ;  /* 0x003e180c01007387 */ /* 0x000fe80000100a00 */
[----:B------:R-:W-:Y:S04]  /*331a0*/  STL.64 [R1+0x3d58], R26 ;  /* 0x003d581a01007387 */ /* 0x000fe80000100a00 */
[----:B----4-:R0:W-:Y:S04]  /*331b0*/  STL.64 [R1+0x3d50], R24 ;  /* 0x003d501801007387 */ /* 0x0101e80000100a00 */
[----:B0-----:R-:W4:Y:S01]  /*331c0*/  LDL.64 R24, [R1+0x90] ;  /* 0x0000900001187983 */ /* 0x001f220000100a00 */
[----:B------:R-:W-:-:S02]  /*331d0*/  IMAD.MOV.U32 R13, RZ, RZ, R29 ;  /* 0x000000ffff0d7224 */ /* 0x000fc400078e001d */
[----:B--2---:R-:W-:Y:S01]  /*331e0*/  IMAD.MOV.U32 R12, RZ, RZ, R18 ;  /* 0x000000ffff0c7224 */ /* 0x004fe200078e0012 */
[----:B----4-:R0:W-:Y:S02]  /*331f0*/  STL.64 [R1+0x3da0], R24 ;  /* 0x003da01801007387 */ /* 0x0101e40000100a00 */
[----:B0-----:R-:W-:Y:S02]  /*33200*/  IMAD.MOV.U32 R24, RZ, RZ, R28 ;  /* 0x000000ffff187224 */ /* 0x001fe400078e001c */
[----:B------:R-:W-:Y:S01]  /*33210*/  IMAD.MOV.U32 R25, RZ, RZ, R15 ;  /* 0x000000ffff197224 */ /* 0x000fe200078e000f */
[----:B------:R-:W2:Y:S04]  /*33220*/  LDL.LU R28, [R1+0x3e80] ;  /* 0x003e8000011c7983 */ /* 0x000ea80000300800 */
[----:B------:R-:W4:Y:S04]  /*33230*/  LDL.LU R15, [R1+0x3e7c] ;  /* 0x003e7c00010f7983 */ /* 0x000f280000300800 */
[----:B------:R-:W4:Y:S04]  /*33240*/  LDL.LU R18, [R1+0x3e78] ;  /* 0x003e780001127983 */ /* 0x000f280000300800 */
[----:B------:R3:W-:Y:S02]  /*33250*/  STL.64 [R1+0x3e30], R12 ;  /* 0x003e300c01007387 */ /* 0x0007e40000100a00 */
[----:B---3--:R-:W-:-:S02]  /*33260*/  IMAD.MOV.U32 R12, RZ, RZ, R23 ;  /* 0x000000ffff0c7224 */ /* 0x008fc400078e0017 */
[----:B------:R-:W-:-:S05]  /*33270*/  IMAD.MOV.U32 R13, RZ, RZ, R22 ;  /* 0x000000ffff0d7224 */ /* 0x000fca00078e0016 */
[----:B------:R-:W-:Y:S04]  /*33280*/  STL.64 [R1+0x3e48], R12 ;  /* 0x003e480c01007387 */ /* 0x000fe80000100a00 */
[----:B------:R0:W-:Y:S04]  /*33290*/  STL.64 [R1+0x3db8], R24 ;  /* 0x003db81801007387 */ /* 0x0001e80000100a00 */
[----:B0-----:R-:W3:Y:S04]  /*332a0*/  LDL.64 R24, [R1+0xb0] ;  /* 0x0000b00001187983 */ /* 0x001ee80000100a00 */
[----:B---3--:R0:W-:Y:S04]  /*332b0*/  STL.64 [R1+0x3dc8], R24 ;  /* 0x003dc81801007387 */ /* 0x0081e80000100a00 */
[----:B0-----:R-:W3:Y:S04]  /*332c0*/  LDL.LU.64 R24, [R1+0x590] ;  /* 0x0005900001187983 */ /* 0x001ee80000300a00 */
[----:B------:R-:W3:Y:S01]  /*332d0*/  LDL.LU.64 R26, [R1+0x598] ;  /* 0x00059800011a7983 */ /* 0x000ee20000300a00 */
[----:B--2---:R-:W-:-:S02]  /*332e0*/  IMAD.MOV.U32 R12, RZ, RZ, R28 ;  /* 0x000000ffff0c7224 */ /* 0x004fc400078e001c */
[----:B------:R-:W-:Y:S01]  /*332f0*/  IMAD.MOV.U32 R13, RZ, RZ, R19 ;  /* 0x000000ffff0d7224 */ /* 0x000fe200078e0013 */
[----:B---3--:R-:W-:-:S15]  /*33300*/  HMMA.16816.F32 R24, R8, R4, R24 ;  /* 0x000000040818723c */ /* 0x008fde0000001818 */
[----:B------:R-:W-:-:S08]  /*33310*/  NOP ;  /* 0x0000000000007918 */ /* 0x000fd00000000000 */
[----:B------:R-:W-:Y:S04]  /*33320*/  STL.64 [R1+0x1370], R24 ;  /* 0x0013701801007387 */ /* 0x000fe80000100a00 */
[----:B------:R-:W-:Y:S04]  /*33330*/  STL.64 [R1+0x1378], R26 ;  /* 0x0013781a01007387 */ /* 0x000fe80000100a00 */
[----:B------:R4:W-:Y:S04]  /*33340*/  STL.64 [R1+0x3e60], R12 ;  /* 0x003e600c01007387 */ /* 0x0009e80000100a00 */
[----:B------:R-:W2:Y:S01]  /*33350*/  LDL.LU.64 R16, [R1+0x570] ;  /* 0x0005700001107983 */ /* 0x000ea20000300a00 */
[----:B----4-:R-:W-:-:S03]  /*33360*/  IMAD.MOV.U32 R12, RZ, RZ, R18 ;  /* 0x000000ffff0c7224 */ /* 0x010fc600078e0012 */
[----:B------:R-:W3:Y:S04]  /*33370*/  LDL.LU.64 R18, [R1+0x578] ;  /* 0x0005780001127983 */ /* 0x000ee80000300a00 */
[----:B---3--:R-:W-:Y:S04]  /*33380*/  STL.64 [R1+0x3e70], R18 ;  /* 0x003e701201007387 */ /* 0x008fe80000100a00 */
        /* <DEDUP_REMOVED lines=20> */
[----:B------:R-:W4:Y:S01]  /*334d0*/  LDL.LU.64 R26, [R1+0x548] ;  /* 0x00054800011a7983 */ /* 0x000f220000300a00 */
[----:B------:R-:W-:-:S03]  /*334e0*/  IMAD.MOV.U32 R13, RZ, RZ, R15 ;  /* 0x000000ffff0d7224 */ /* 0x000fc600078e000f */
[----:B----4-:R-:W-:Y:S04]  /*334f0*/  STL.64 [R1+0x3e40], R26 ;  /* 0x003e401a01007387 */ /* 0x010fe80000100a00 */
[----:B---3--:R0:W-:Y:S04]  /*33500*/  STL.64 [R1+0x3e38], R24 ;  /* 0x003e381801007387 */ /* 0x0081e80000100a00 */
[----:B0-----:R-:W3:Y:S04]  /*33510*/  LDL.LU.64 R24, [R1+0x550] ;  /* 0x0005500001187983 */ /* 0x001ee80000300a00 */
[----:B------:R-:W4:Y:S01]  /*33520*/  LDL.LU.64 R26, [R1+0x558] ;  /* 0x00055800011a7983 */ /* 0x000f220000300a00 */
[----:B--2---:R-:W-:Y:S01]  /*33530*/  HMMA.16816.F32 R12, R8, R12, R16 ;  /* 0x0000000c080c723c */ /* 0x004fe20000001810 */
[----:B------:R-:W-:-:S02]  /*33540*/  IMAD.MOV.U32 R23, RZ, RZ, R4 ;  /* 0x000000ffff177224 */ /* 0x000fc400078e0004 */
[----:B------:R-:W-:Y:S01]  /*33550*/  IMAD.MOV.U32 R22, RZ, RZ, R5 ;  /* 0x000000ffff167224 */ /* 0x000fe200078e0005 */
[----:B----4-:R-:W-:Y:S04]  /*33560*/  STL.64 [R1+0x3e58], R26 ;  /* 0x003e581a01007387 */ /* 0x010fe80000100a00 */
[----:B---3--:R0:W-:Y:S04]  /*33570*/  STL.64 [R1+0x3e50], R24 ;  /* 0x003e501801007387 */ /* 0x0081e80000100a00 */
[----:B0-----:R-:W2:Y:S04]  /*33580*/  LDL.LU.64 R24, [R1+0x560] ;  /* 0x0005600001187983 */ /* 0x001ea80000300a00 */
[----:B------:R-:W2:Y:S04]  /*33590*/  LDL.LU.64 R26, [R1+0x568] ;  /* 0x00056800011a7983 */ /* 0x000ea80000300a00 */
[----:B------:R-:W3:Y:S04]  /*335a0*/  LDL.LU.64 R4, [R1+0x4f0] ;  /* 0x0004f00001047983 */ /* 0x000ee80000300a00 */
[----:B------:R-:W3:Y:S04]  /*335b0*/  LDL.LU.64 R6, [R1+0x4f8] ;  /* 0x0004f80001067983 */ /* 0x000ee80000300a00 */
[----:B------:R-:W-:Y:S04]  /*335c0*/  STL.64 [R1+0x3db0], R22 ;  /* 0x003db01601007387 */ /* 0x000fe80000100a00 */
[----:B------:R0:W-:Y:S04]  /*335d0*/  STL.64 [R1+0x3da8], R20 ;  /* 0x003da81401007387 */ /* 0x0001e80000100a00 */
[----:B0-----:R-:W4:Y:S04]  /*335e0*/  LDL.64 R20, [R1+0x130] ;  /* 0x0001300001147983 */ /* 0x001f280000100a00 */
[----:B------:R-:W4:Y:S04]  /*335f0*/  LDL.LU.64 R18, [R1+0x3e70] ;  /* 0x003e700001127983 */ /* 0x000f280000300a00 */
[----:B------:R-:W4:Y:S04]  /*33600*/  LDL.LU.64 R16, [R1+0x3e68] ;  /* 0x003e680001107983 */ /* 0x000f280000300a00 */
[----:B------:R0:W-:Y:S04]  /*33610*/  STL.64 [R1+0x1360], R12 ;  /* 0x0013600c01007387 */ /* 0x0001e80000100a00 */
[----:B------:R2:W-:Y:S04]  /*33620*/  STL.64 [R1+0x1368], R14 ;  /* 0x0013680e01007387 */ /* 0x0005e80000100a00 */
[----:B0-----:R-:W2:Y:S01]  /*33630*/  LDL.LU.64 R12, [R1+0x3e60] ;  /* 0x003e6000010c7983 */ /* 0x001ea20000300a00 */
[C---:B----4-:R-:W-:Y:S06]  /*33640*/  HMMA.16816.F32 R16, R8.reuse, R20, R16 ;  /* 0x000000140810723c */ /* 0x050fec0000001810 */
[----:B--2---:R-:W-:-:S15]  /*33650*/  HMMA.16816.F32 R12, R8, R12, R24 ;  /* 0x0000000c080c723c */ /* 0x004fde0000001818 */
[----:B------:R-:W-:-:S02]  /*33660*/  NOP ;  /* 0x0000000000007918 */ /* 0x000fc40000000000 */
[----:B------:R-:W-:Y:S04]  /*33670*/  STL.64 [R1+0x1350], R16 ;  /* 0x0013501001007387 */ /* 0x000fe80000100a00 */
[----:B------:R0:W-:Y:S02]  /*33680*/  STL.64 [R1+0x1358], R18 ;  /* 0x0013581201007387 */ /* 0x0001e40000100a00 */
[----:B0-----:R-:W-:Y:S02]  /*33690*/  IMAD.MOV.U32 R19, RZ, RZ, R20 ;  /* 0x000000ffff137224 */ /* 0x001fe400078e0014 */
[----:B------:R-:W-:Y:S02]  /*336a0*/  IMAD.MOV.U32 R18, RZ, RZ, R21 ;  /* 0x000000ffff127224 */ /* 0x000fe400078e0015 */
[----:B------:R-:W2:Y:S04]  /*336b0*/  LDL.LU.64 R20, [R1+0x4e0] ;  /* 0x0004e00001147983 */ /* 0x000ea80000300a00 */
[----:B------:R-:W2:Y:S04]  /*336c0*/  LDL.LU.64 R22, [R1+0x4e8] ;  /* 0x0004e80001167983 */ /* 0x000ea80000300a00 */
[----:B------:R-:W4:Y:S04]  /*336d0*/  LDL.LU.64 R26, [R1+0x3e58] ;  /* 0x003e5800011a7983 */ /* 0x000f280000300a00 */
[----:B------:R-:W4:Y:S04]  /*336e0*/  LDL.LU.64 R24, [R1+0x3e50] ;  /* 0x003e500001187983 */ /* 0x000f280000300a00 */
[----:B------:R0:W-:Y:S04]  /*336f0*/  STL.64 [R1+0x1340], R12 ;  /* 0x0013400c01007387 */ /* 0x0001e80000100a00 */
[----:B------:R4:W-:Y:S04]  /*33700*/  STL.64 [R1+0x1348], R14 ;  /* 0x0013480e01007387 */ /* 0x0009e80000100a00 */
[----:B0-----:R-:W4:Y:S02]  /*33710*/  LDL.LU.64 R12, [R1+0x3e48] ;  /* 0x003e4800010c7983 */ /* 0x001f240000300a00 */
[----:B----4-:R-:W-:Y:S02]  /*33720*/  HMMA.16816.F32 R12, R8, R12, R24 ;  /* 0x0000000c080c723c */ /* 0x010fe40000001818 */
[----:B------:R-:W4:Y:S04]  /*33730*/  LDL.LU.64 R26, [R1+0x3e40] ;  /* 0x003e4000011a7983 */ /* 0x000f280000300a00 */
[----:B------:R-:W4:-:S15]  /*33740*/  LDL.LU.64 R24, [R1+0x3e38] ;  /* 0x003e380001187983 */ /* 0x000f1e0000300a00 */
[----:B------:R-:W-:-:S02]  /*33750*/  NOP ;  /* 0x0000000000007918 */ /* 0x000fc40000000000 */
        /* <DEDUP_REMOVED lines=32> */
[----:B------:R-:W3:-:S15]  /*33960*/  LDL.LU.64 R24, [R1+0x3dc8] ;  /* 0x003dc80001187983 */ /* 0x000ede0000300a00 */
[----:B------:R-:W-:-:S06]  /*33970*/  NOP ;  /* 0x0000000000007918 */ /* 0x000fcc0000000000 */
[----:B------:R-:W-:Y:S04]  /*33980*/  STL.64 [R1+0x12e0], R12 ;  /* 0x0012e00c01007387 */ /* 0x000fe80000100a00 */
[----:B------:R0:W-:Y:S04]  /*33990*/  STL.64 [R1+0x12e8], R14 ;  /* 0x0012e80e01007387 */ /* 0x0001e80000100a00 */
[----:B0-----:R-:W4:Y:S01]  /*339a0*/  LDL.LU R14, [R1+0x3dc0] ;  /* 0x003dc000010e7983 */ /* 0x001f220000300800 */
[----:B---3--:R-:W-:-:S15]  /*339b0*/  HMMA.16816.F32 R4, R8, R24, R4 ;  /* 0x000000180804723c */ /* 0x008fde0000001804 */
[----:B------:R-:W-:-:S08]  /*339c0*/  NOP ;  /* 0x0000000000007918 */ /* 0x000fd00000000000 */
[----:B------:R-:W-:Y:S04]  /*339d0*/  STL.64 [R1+0x12d0], R4 ;  /* 0x0012d00401007387 */ /* 0x000fe80000100a00 */
[----:B------:R0:W-:Y:S02]  /*339e0*/  STL.64 [R1+0x12d8], R6 ;  /* 0x0012d80601007387 */ /* 0x0001e40000100a00 */
[----:B0-----:R-:W-:Y:S02]  /*339f0*/  IMAD.MOV.U32 R7, RZ, RZ, R24 ;  /* 0x000000ffff077224 */ /* 0x001fe400078e0018 */
[----:B------:R-:W-:Y:S02]  /*33a00*/  IMAD.MOV.U32 R6, RZ, RZ, R25 ;  /* 0x000000ffff067224 */ /* 0x000fe400078e0019 */
[----:B------:R-:W2:Y:S04]  /*33a10*/  LDL.LU.64 R24, [R1+0x3db8] ;  /* 0x003db80001187983 */ /* 0x000ea80000300a00 */
[----:B------:R0:W-:Y:S04]  /*33a20*/  STL.64 [R1+0x3d60], R6 ;  /* 0x003d600601007387 */ /* 0x0001e80000100a00 */
[----:B------:R-:W3:Y:S04]  /*33a30*/  LDL.LU.64 R4, [R1+0x4d0] ;  /* 0x0004d00001047983 */ /* 0x000ee80000300a00 */
[----:B0-----:R-:W3:Y:S01]  /*33a40*/  LDL.LU.64 R6, [R1+0x4d8] ;  /* 0x0004d80001067983 */ /* 0x001ee20000300a00 */
[----:B--2---:R-:W-:Y:S03]  /*33a50*/  HMMA.16816.F32 R24, R8, R24, R20 ;  /* 0x000000180818723c */ /* 0x004fe60000001814 */
[----:B------:R-:W2:Y:S04]  /*33a60*/  LDL.LU.64 R22, [R1+0x3db0] ;  /* 0x003db00001167983 */ /* 0x000ea80000300a00 */
[----:B------:R-:W4:-:S15]  /*33a70*/  LDL.LU.64 R20, [R1+0x3da8] ;  /* 0x003da80001147983 */ /* 0x000f1e0000300a00 */
[----:B------:R-:W-:-:S01]  /*33a80*/  NOP ;  /* 0x0000000000007918 */ /* 0x000fc20000000000 */
[----:B------:R0:W-:Y:S04]  /*33a90*/  STL.64 [R1+0x12c0], R24 ;  /* 0x0012c01801007387 */ /* 0x0001e80000100a00 */
[----:B------:R1:W-:Y:S04]  /*33aa0*/  STL.64 [R1+0x12c8], R26 ;  /* 0x0012c81a01007387 */ /* 0x0003e80000100a00 */
[----:B0-----:R-:W3:Y:S01]  /*33ab0*/  LDL.LU.64 R24, [R1+0x3da0] ;  /* 0x003da00001187983 */ /* 0x001ee20000300a00 */
[----:B------:R-:W-:Y:S01]  /*33ac0*/  IMAD.MOV.U32 R13, RZ, RZ, R3 ;  /* 0x000000ffff0d7224 */ /* 0x000fe200078e0003 */
[----:B---3--:R-:W-:Y:S06]  /*33ad0*/  HMMA.16816.F32 R4, R8, R24, R4 ;  /* 0x000000180804723c */ /* 0x008fec0000001804 */
[----:B------:R-:W-:-:S02]  /*33ae0*/  IMAD.MOV.U32 R28, RZ, RZ, R24 ;  /* 0x000000ffff1c7224 */ /* 0x000fc400078e0018 */
[----:B------:R-:W-:-:S15]  /*33af0*/  IMAD.MOV.U32 R3, RZ, RZ, R25 ;  /* 0x000000ffff037224 */ /* 0x000fde00078e0019 */
[----:B------:R0:W-:Y:S04]  /*33b00*/  STL.64 [R1+0x12b0], R4 ;  /* 0x0012b00401007387 */ /* 0x0001e80000100a00 */
[----:B------:R3:W-:Y:S04]  /*33b10*/  STL.64 [R1+0x12b8], R6 ;  /* 0x0012b80601007387 */ /* 0x0007e80000100a00 */
[----:B------:R-:W4:Y:S04]  /*33b20*/  LDL.LU.64 R24, [R1+0x4c0] ;  /* 0x0004c00001187983 */ /* 0x000f280000300a00 */
[----:B-1----:R-:W4:Y:S04]  /*33b30*/  LDL.LU.64 R26, [R1+0x4c8] ;  /* 0x0004c800011a7983 */ /* 0x002f280000300a00 */
[----:B0-----:R-:W2:Y:S04]  /*33b40*/  LDL.LU.64 R4, [R1+0x480] ;  /* 0x0004800001047983 */ /* 0x001ea80000300a00 */
[----:B---3--:R-:W3:Y:S04]  /*33b50*/  LDL.LU.64 R6, [R1+0x488] ;  /* 0x0004880001067983 */ /* 0x008ee80000300a00 */
[----:B---3--:R-:W-:Y:S04]  /*33b60*/  STL.64 [R1+0x3d70], R6 ;  /* 0x003d700601007387 */ /* 0x008fe80000100a00 */
[----:B--2---:R0:W-:Y:S04]  /*33b70*/  STL.64 [R1+0x3d68], R4 ;  /* 0x003d680401007387 */ /* 0x0041e80000100a00 */
[----:B0-----:R-:W2:Y:S04]  /*33b80*/  LDL.64 R4, [R1+0x50] ;  /* 0x0000500001047983 */ /* 0x001ea80000100a00 */
[----:B--2---:R0:W-:Y:S04]  /*33b90*/  STL.64 [R1+0x3d80], R4 ;  /* 0x003d800401007387 */ /* 0x0041e80000100a00 */
[----:B0-----:R-:W2:Y:S04]  /*33ba0*/  LDL.LU.64 R4, [R1+0x4a0] ;  /* 0x0004a00001047983 */ /* 0x001ea80000300a00 */
[----:B------:R-:W3:Y:S01]  /*33bb0*/  LDL.LU.64 R6, [R1+0x4a8] ;  /* 0x0004a80001067983 */ /* 0x000ee20000300a00 */
[----:B------:R-:W-:-:S02]  /*33bc0*/  IMAD.MOV.U32 R16, RZ, RZ, R2 ;  /* 0x000000ffff107224 */ /* 0x000fc400078e0002 */
[----:B------:R-:W-:Y:S01]  /*33bd0*/  IMAD.MOV.U32 R17, RZ, RZ, R0 ;  /* 0x000000ffff117224 */ /* 0x000fe200078e0000 */
[C---:B----4-:R-:W-:Y:S01]  /*33be0*/  HMMA.16816.F32 R24, R8.reuse, R20, R24 ;  /* 0x000000140818723c */ /* 0x050fe20000001818 */
[----:B------:R-:W-:Y:S01]  /*33bf0*/  IMAD.MOV.U32 R12, RZ, RZ, R14 ;  /* 0x000000ffff0c7224 */ /* 0x000fe200078e000e */
[----:B---3--:R-:W-:Y:S04]  /*33c00*/  STL.64 [R1+0x3d98], R6 ;  /* 0x003d980601007387 */ /* 0x008fe80000100a00 */
[----:B--2---:R0:W-:Y:S04]  /*33c10*/  STL.64 [R1+0x3d90], R4 ;  /* 0x003d900401007387 */ /* 0x0041e80000100a00 */
[----:B0-----:R-:W2:Y:S04]  /*33c20*/  LDL.LU.64 R4, [R1+0x4b0] ;  /* 0x0004b00001047983 */ /* 0x001ea80000300a00 */
[----:B------:R-:W2:Y:S04]  /*33c30*/  LDL.LU.64 R6, [R1+0x4b8] ;  /* 0x0004b80001067983 */ /* 0x000ea80000300a00 */
[----:B------:R-:W-:Y:S04]  /*33c40*/  STL.64 [R1+0x3d38], R18 ;  /* 0x003d381201007387 */ /* 0x000fe80000100a00 */
[----:B------:R0:W-:Y:S04]  /*33c50*/  STL.64 [R1+0x3d30], R16 ;  /* 0x003d301001007387 */ /* 0x0001e80000100a00 */
[----:B0-----:R-:W3:Y:S01]  /*33c60*/  LDL.64 R16, [R1+0x40] ;  /* 0x0000400001107983 */ /* 0x001ee20000100a00 */
[C---:B--2---:R-:W-:Y:S03]  /*33c70*/  HMMA.16816.F32 R12, R8.reuse, R12, R4 ;  /* 0x0000000c080c723c */ /* 0x044fe60000001804 */
[----:B---3--:R0:W-:Y:S04]  /*33c80*/  STL.64 [R1+0x3d78], R16 ;  /* 0x003d781001007387 */ /* 0x0081e80000100a00 */
[----:B0-----:R-:W2:Y:S04]  /*33c90*/  LDL.LU.64 R16, [R1+0x490] ;  /* 0x0004900001107983 */ /* 0x001ea80000300a00 */
[----:B------:R-:W2:Y:S04]  /*33ca0*/  LDL.LU.64 R18, [R1+0x498] ;  /* 0x0004980001127983 */ /* 0x000ea80000300a00 */
[----:B------:R0:W-:Y:S04]  /*33cb0*/  STL.64 [R1+0x12a0], R24 ;  /* 0x0012a01801007387 */ /* 0x0001e80000100a00 */
[----:B------:R1:W-:Y:S04]  /*33cc0*/  STL.64 [R1+0x12a8], R26 ;  /* 0x0012a81a01007387 */ /* 0x0003e80000100a00 */
[----:B0-----:R-:W3:Y:S04]  /*33cd0*/  LDL.LU.64 R24, [R1+0x470] ;  /* 0x0004700001187983 */ /* 0x001ee80000300a00 */
[----:B-1----:R-:W3:Y:S04]  /*33ce0*/  LDL.LU.64 R26, [R1+0x478] ;  /* 0x00047800011a7983 */ /* 0x002ee80000300a00 */
[----:B------:R0:W-:Y:S04]  /*33cf0*/  STL.64 [R1+0x3d10], R20 ;  /* 0x003d101401007387 */ /* 0x0001e80000100a00 */
[----:B------:R-:W-:Y:S04]  /*33d00*/  STL.64 [R1+0x3d28], R22 ;  /* 0x003d281601007387 */ /* 0x000fe80000100a00 */
[----:B0-----:R-:W3:Y:S04]  /*33d10*/  LDL.64 R20, [R1+0x30] ;  /* 0x0000300001147983 */ /* 0x001ee80000100a00 */
[----:B------:R-:W4:Y:S04]  /*33d20*/  LDL.LU.64 R6, [R1+0x3d98] ;  /* 0x003d980001067983 */ /* 0x000f280000300a00 */
[----:B------:R-:W4:Y:S04]  /*33d30*/  LDL.LU.64 R4, [R1+0x3d90] ;  /* 0x003d900001047983 */ /* 0x000f280000300a00 */
[----:B------:R0:W-:Y:S04]  /*33d40*/  STL.64 [R1+0x1290], R12 ;  /* 0x0012900c01007387 */ /* 0x0001e80000100a00 */
[----:B------:R-:W-:Y:S04]  /*33d50*/  STL.64 [R1+0x1298], R14 ;  /* 0x0012980e01007387 */ /* 0x000fe80000100a00 */
[----:B0-----:R-:W4:Y:S02]  /*33d60*/  LDL.LU.64 R12, [R1+0x3d88] ;  /* 0x003d8800010c7983 */ /* 0x001f240000300a00 */
[----:B----4-:R-:W-:-:S15]  /*33d70*/  HMMA.16816.F32 R4, R8, R12, R4 ;  /* 0x0000000c0804723c */ /* 0x010fde0000001804 */
[----:B------:R-:W-:-:S08]  /*33d80*/  NOP ;  /* 0x0000000000007918 */ /* 0x000fd00000000000 */
[----:B------:R0:W-:Y:S04]  /*33d90*/  STL.64 [R1+0x1280], R4 ;  /* 0x0012800401007387 */ /* 0x0001e80000100a00 */
[----:B------:R-:W-:Y:S04]  /*33da0*/  STL.64 [R1+0x1288], R6 ;  /* 0x0012880601007387 */ /* 0x000fe80000100a00 */
[----:B0-----:R-:W2:Y:S01]  /*33db0*/  LDL.LU.64 R4, [R1+0x3d80] ;  /* 0x003d800001047983 */ /* 0x001ea20000300a00 */
[----:B------:R-:W-:Y:S02]  /*33dc0*/  IMAD.MOV.U32 R2, RZ, RZ, R12 ;  /* 0x000000ffff027224 */ /* 0x000fe400078e000c */
[----:B------:R-:W-:-:S02]  /*33dd0*/  IMAD.MOV.U32 R0, RZ, RZ, R13 ;  /* 0x000000ffff007224 */ /* 0x000fc400078e000d */
[----:B------:R-:W4:Y:S04]  /*33de0*/  LDL.LU.64 R12, [R1+0x460] ;  /* 0x00046000010c7983 */ /* 0x000f280000300a00 */
[----:B------:R-:W4:Y:S01]  /*33df0*/  LDL.LU.64 R14, [R1+0x468] ;  /* 0x00046800010e7983 */ /* 0x000f220000300a00 */
[----:B--2---:R-:W-:Y:S06]  /*33e00*/  HMMA.16816.F32 R16, R8, R4, R16 ;  /* 0x000000040810723c */ /* 0x004fec0000001810 */
[----:B------:R-:W-:-:S15]  /*33e10*/  IMAD.MOV.U32 R29, RZ, RZ, R5 ;  /* 0x000000ffff1d7224 */ /* 0x000fde00078e0005 */
[----:B------:R-:W-:-:S02]  /*33e20*/  NOP ;  /* 0x0000000000007918 */ /* 0x000fc40000000000 */
[----:B------:R0:W-:Y:S04]  /*33e30*/  STL.64 [R1+0x1270], R16 ;  /* 0x0012701001007387 */ /* 0x0001e80000100a00 */
[----:B------:R-:W-:Y:S04]  /*33e40*/  STL.64 [R1+0x1278], R18 ;  /* 0x0012781201007387 */ /* 0x000fe80000100a00 */
[----:B0-----:R-:W2:Y:S04]  /*33e50*/  LDL.LU.64 R16, [R1+0x3d78] ;  /* 0x003d780001107983 */ /* 0x001ea80000300a00 */
[----:B------:R-:W2:Y:S04]  /*33e60*/  LDL.LU.64 R6, [R1+0x3d70] ;  /* 0x003d700001067983 */ /* 0x000ea80000300a00 */
[----:B------:R-:W2:Y:S01]  /*33e70*/  LDL.LU.64 R4, [R1+0x3d68] ;  /* 0x003d680001047983 */ /* 0x000ea20000300a00 */
[C---:B---3--:R-:W-:Y:S06]  /*33e80*/  HMMA.16816.F32 R24, R8.reuse, R20, R24 ;  /* 0x000000140818723c */ /* 0x048fec0000001818 */
[----:B--2---:R-:W-:-:S15]  /*33e90*/  HMMA.16816.F32 R4, R8, R16, R4 ;  /* 0x000000100804723c */ /* 0x004fde0000001804 */
[----:B------:R-:W-:-:S08]  /*33ea0*/  NOP ;  /* 0x0000000000007918 */ /* 0x000fd00000000000 */
[----:B------:R0:W-:Y:S04]  /*33eb0*/  STL.64 [R1+0x1260], R4 ;  /* 0x0012600401007387 */ /* 0x0001e80000100a00 */
[----:B------:R1:W-:Y:S01]  /*33ec0*/  STL.64 [R1+0x1268], R6 ;  /* 0x0012680601007387 */ /* 0x0003e20000100a00 */
[----:B0-----:R-:W-:Y:S02]  /*33ed0*/  IMAD.MOV.U32 R4, RZ, RZ, R16 ;  /* 0x000000ffff047224 */ /* 0x001fe400078e0010 */
[----:B------:R-:W-:Y:S01]  /*33ee0*/  IMAD.MOV.U32 R5, RZ, RZ, R17 ;  /* 0x000000ffff057224 */ /* 0x000fe200078e0011 */
[----:B-1----:R-:W2:Y:S04]  /*33ef0*/  LDL.LU.64 R6, [R1+0x3d60] ;  /* 0x003d600001067983 */ /* 0x002ea80000300a00 */
[----:B------:R-:W3:Y:S04]  /*33f00*/  LDL.LU.64 R16, [R1+0x410] ;  /* 0x0004100001107983 */ /* 0x000ee80000300a00 */
[----:B------:R-:W3:Y:S04]  /*33f10*/  LDL.LU.64 R18, [R1+0x418] ;  /* 0x0004180001127983 */ /* 0x000ee80000300a00 */
[----:B------:R-:W-:Y:S04]  /*33f20*/  STL.64 [R1+0x3c68], R4 ;  /* 0x003c680401007387 */ /* 0x000fe80000100a00 */
[----:B------:R-:W-:Y:S04]  /*33f30*/  STL.64 [R1+0x1250], R24 ;  /* 0x0012501801007387 */ /* 0x000fe80000100a00 */
[----:B------:R0:W-:Y:S04]  /*33f40*/  STL.64 [R1+0x1258], R26 ;  /* 0x0012581a01007387 */ /* 0x0001e80000100a00 */
[----:B0-----:R-:W3:Y:S04]  /*33f50*/  LDL.LU.64 R26, [R1+0x3d58] ;  /* 0x003d5800011a7983 */ /* 0x001ee80000300a00 */
[----:B------:R-:W4:Y:S01]  /*33f60*/  LDL.LU.64 R24, [R1+0x3d50] ;  /* 0x003d500001187983 */ /* 0x000f220000300a00 */
[----:B------:R-:W-:-:S02]  /*33f70*/  IMAD.MOV.U32 R5, RZ, RZ, R20 ;  /* 0x000000ffff057224 */ /* 0x000fc400078e0014 */
[----:B------:R-:W-:Y:S02]  /*33f80*/  IMAD.MOV.U32 R4, RZ, RZ, R21 ;  /* 0x000000ffff047224 */ /* 0x000fe400078e0015 */
[----:B------:R-:W3:Y:S04]  /*33f90*/  LDL.LU.64 R20, [R1+0x400] ;  /* 0x0004000001147983 */ /* 0x000ee80000300a00 */
[----:B------:R-:W3:Y:S04]  /*33fa0*/  LDL.LU.64 R22, [R1+0x408] ;  /* 0x0004080001167983 */ /* 0x000ee80000300a00 */
[----:B--2---:R-:W-:Y:S04]  /*33fb0*/  STL.64 [R1+0x3ca8], R6 ;  /* 0x003ca80601007387 */ /* 0x004fe80000100a00 */
[----:B------:R0:W-:Y:S04]  /*33fc0*/  STL.64 [R1+0x3ca0], R4 ;  /* 0x003ca00401007387 */ /* 0x0001e80000100a00 */
[----:B0-----:R-:W2:Y:S01]  /*33fd0*/  LDL.64 R4, [R1+0x1d0] ;  /* 0x0001d00001047983 */ /* 0x001ea20000100a00 */
[----:B----4-:R-:W-:Y:S03]  /*33fe0*/  HMMA.16816.F32 R8, R8, R24, R12 ;  /* 0x000000180808723c */ /* 0x010fe6000000180c */
[----:B------:R-:W3:Y:S04]  /*33ff0*/  LDL.LU.64 R14, [R1+0x3d48] ;  /* 0x003d4800010e7983 */ /* 0x000ee80000300a00 */
[----:B------:R-:W3:Y:S04]  /*34000*/  LDL.LU.64 R12, [R1+0x3d40] ;  /* 0x003d4000010c7983 */ /* 0x000ee80000300a00 */
[----:B------:R0:W-:Y:S04]  /*34010*/  STL.64 [R1+0x3cd8], R24 ;  /* 0x003cd81801007387 */ /* 0x0001e80000100a00 */
[----:B0-----:R-:W4:Y:S08]  /*34020*/  LDL.64 R24, [R1+0x1a0] ;  /* 0x0001a00001187983 */ /* 0x001f300000100a00 */
[----:B------:R0:W-:Y:S04]  /*34030*/  STL.64 [R1+0x1230], R8 ;  /* 0x0012300801007387 */ /* 0x0001e80000100a00 */
[----:B------:R-:W-:Y:S04]  /*34040*/  STL.64 [R1+0x1238], R10 ;  /* 0x0012380a01007387 */ /* 0x000fe80000100a00 */
[----:B0-----:R-:W3:Y:S04]  /*34050*/  LDL R8, [R1+0x1f0] ;  /* 0x0001f00001087983 */ /* 0x001ee80000100800 */
[----:B------:R-:W3:Y:S02]  /*34060*/  LDL R9, [R1+0x1f4] ;  /* 0x0001f40001097983 */ /* 0x000ee40000100800 */
[----:B---3--:R-:W-:-:S15]  /*34070*/  HMMA.16816.F32 R16, R12, R8, R16 ;  /* 0x000000080c10723c */ /* 0x008fde0000001810 */
[----:B------:R-:W-:-:S08]  /*34080*/  NOP ;  /* 0x0000000000007918 */ /* 0x000fd00000000000 */
[----:B------:R-:W-:Y:S04]  /*34090*/  STL.64 [R1+0x13e0], R16 ;  /* 0x0013e01001007387 */ /* 0x000fe80000100a00 */
[----:B------:R0:W-:Y:S04]  /*340a0*/  STL.64 [R1+0x13e8], R18 ;  /* 0x0013e81201007387 */ /* 0x0001e80000100a00 */
[----:B0-----:R-:W3:Y:S04]  /*340b0*/  LDL.LU.64 R18, [R1+0x3d38] ;  /* 0x003d380001127983 */ /* 0x001ee80000300a00 */
[----:B------:R-:W2:Y:S04]  /*340c0*/  LDL.LU.64 R16, [R1+0x3d30] ;  /* 0x003d300001107983 */ /* 0x000ea80000300a00 */
[----:B------:R3:W-:Y:S02]  /*340d0*/  STL.64 [R1+0x3c78], R8 ;  /* 0x003c780801007387 */ /* 0x0007e40000100a00 */
[----:B---3--:R-:W-:-:S02]  /*340e0*/  IMAD.MOV.U32 R8, RZ, RZ, R19 ;  /* 0x000000ffff087224 */ /* 0x008fc400078e0013 */
[----:B------:R-:W-:-:S05]  /*340f0*/  IMAD.MOV.U32 R9, RZ, RZ, R18 ;  /* 0x000000ffff097224 */ /* 0x000fca00078e0012 */
[----:B------:R0:W-:Y:S04]  /*34100*/  STL.64 [R1+0x3cb0], R8 ;  /* 0x003cb00801007387 */ /* 0x0001e80000100a00 */
[----:B0-----:R-:W3:Y:S04]  /*34110*/  LDL.LU.64 R8, [R1+0x3f0] ;  /* 0x0003f00001087983 */ /* 0x001ee80000300a00 */
[----:B------:R-:W3:Y:S01]  /*34120*/  LDL.LU.64 R10, [R1+0x3f8] ;  /* 0x0003f800010a7983 */ /* 0x000ee20000300a00 */
[----:B--2---:R-:W-:Y:S03]  /*34130*/  HMMA.16816.F32 R16, R12, R16, R20 ;  /* 0x000000100c10723c */ /* 0x004fe60000001814 */
[----:B------:R-:W2:-:S15]  /*34140*/  LDL.LU.64 R22, [R1+0x3d28] ;  /* 0x003d280001167983 */ /* 0x000e9e0000300a00 */
[----:B------:R-:W-:-:S05]  /*34150*/  NOP ;  /* 0x0000000000007918 */ /* 0x000fca0000000000 */
[----:B------:R0:W-:Y:S04]  /*34160*/  STL.64 [R1+0x13d0], R16 ;  /* 0x0013d01001007387 */ /* 0x0001e80000100a00 */
[----:B------:R1:W-:Y:S04]  /*34170*/  STL.64 [R1+0x13d8], R18 ;  /* 0x0013d81201007387 */ /* 0x0003e80000100a00 */
[----:B0-----:R-:W4:Y:S01]  /*34180*/  LDL.LU.64 R16, [R1+0x3d20] ;  /* 0x003d200001107983 */ /* 0x001f220000300a00 */
[----:B-1----:R-:W-:Y:S02]  /*34190*/  IMAD.MOV.U32 R19, RZ, RZ, R4 ;  /* 0x000000ffff137224 */ /* 0x002fe400078e0004 */
[----:B------:R-:W-:Y:S01]  /*341a0*/  IMAD.MOV.U32 R18, RZ, RZ, R5 ;  /* 0x000000ffff127224 */ /* 0x000fe200078e0005 */
[----:B---3--:R-:W-:Y:S07]  /*341b0*/  HMMA.16816.F32 R8, R12, R4, R8 ;  /* 0x000000040c08723c */ /* 0x008fee0000001808 */
[----:B--2---:R-:W-:-:S02]  /*341c0*/  IMAD.MOV.U32 R4, RZ, RZ, R23 ;  /* 0x000000ffff047224 */ /* 0x004fc400078e0017 */
[----:B------:R-:W-:-:S14]  /*341d0*/  IMAD.MOV.U32 R5, RZ, RZ, R22 ;  /* 0x000000ffff057224 */ /* 0x000fdc00078e0016 */
[----:B------:R0:W-:Y:S04]  /*341e0*/  STL.64 [R1+0x13c0], R8 ;  /* 0x0013c00801007387 */ /* 0x0001e80000100a00 */
[----:B------:R1:W-:Y:S04]  /*341f0*/  STL.64 [R1+0x13c8], R10 ;  /* 0x0013c80a01007387 */ /* 0x0003e80000100a00 */
[----:B0-----:R-:W2:Y:S04]  /*34200*/  LDL.LU.64 R8, [R1+0x3c0] ;  /* 0x0003c00001087983 */ /* 0x001ea80000300a00 */
[----:B-1----:R-:W2:Y:S04]  /*34210*/  LDL.LU.64 R10, [R1+0x3c8] ;  /* 0x0003c800010a7983 */ /* 0x002ea80000300a00 */
[----:B------:R-:W3:Y:S04]  /*34220*/  LDL.LU.64 R20, [R1+0x3d0] ;  /* 0x0003d00001147983 */ /* 0x000ee80000300a00 */
[----:B------:R-:W3:Y:S04]  /*34230*/  LDL.LU.64 R22, [R1+0x3d8] ;  /* 0x0003d80001167983 */ /* 0x000ee80000300a00 */
[----:B------:R0:W-:Y:S04]  /*34240*/  STL.64 [R1+0x3cb8], R4 ;  /* 0x003cb80401007387 */ /* 0x0001e80000100a00 */
[----:B0-----:R-:W4:Y:S04]  /*34250*/  LDL.LU.64 R4, [R1+0x3e0] ;  /* 0x0003e00001047983 */ /* 0x001f280000300a00 */
[----:B------:R-:W4:Y:S02]  /*34260*/  LDL.LU.64 R6, [R1+0x3e8] ;  /* 0x0003e80001067983 */ /* 0x000f240000300a00 */
[----:B----4-:R-:W-:-:S15]  /*34270*/  HMMA.16816.F32 R4, R12, R16, R4 ;  /* 0x000000100c04723c */ /* 0x010fde0000001804 */
[----:B------:R-:W-:-:S08]  /*34280*/  NOP ;  /* 0x0000000000007918 */ /* 0x000fd00000000000 */
[----:B------:R0:W-:Y:S04]  /*34290*/  STL.64 [R1+0x15a0], R4 ;  /* 0x0015a00401007387 */ /* 0x0001e80000100a00 */
[----:B------:R-:W-:Y:S04]  /*342a0*/  STL.64 [R1+0x15a8], R6 ;  /* 0x0015a80601007387 */ /* 0x000fe80000100a00 */
[----:B0-----:R-:W4:Y:S01]  /*342b0*/  LDL R4, [R1+0x160] ;  /* 0x0001600001047983 */ /* 0x001f220000100800 */
[----:B------:R-:W-:-:S03]  /*342c0*/  IMAD.MOV.U32 R5, RZ, RZ, R27 ;  /* 0x000000ffff057224 */ /* 0x000fc600078e001b */
[----:B------:R-:W3:Y:S04]  /*342d0*/  LDL.LU R27, [R1+0x3d1c] ;  /* 0x003d1c00011b7983 */ /* 0x000ee80000300800 */
[----:B----4-:R0:W-:Y:S04]  /*342e0*/  STL.64 [R1+0x3cd0], R4 ;  /* 0x003cd00401007387 */ /* 0x0101e80000100a00 */
[----:B0-----:R-:W4:Y:S04]  /*342f0*/  LDL.64 R4, [R1+0x170] ;  /* 0x0001700001047983 */ /* 0x001f280000100a00 */
[----:B----4-:R0:W-:Y:S02]  /*34300*/  STL.64 [R1+0x3ce0], R4 ;  /* 0x003ce00401007387 */ /* 0x0101e40000100a00 */
[----:B0-----:R-:W-:-:S02]  /*34310*/  IMAD.MOV.U32 R4, RZ, RZ, R26 ;  /* 0x000000ffff047224 */ /* 0x001fc400078e001a */
[----:B------:R-:W4:Y:S04]  /*34320*/  LDL.LU R26, [R1+0x3d18] ;  /* 0x003d1800011a7983 */ /* 0x000f280000300800 */
[----:B------:R-:W3:Y:S01]  /*34330*/  LDL R5, [R1+0x184] ;  /* 0x0001840001057983 */ /* 0x000ee20000100800 */
[----:B--2---:R-:W-:Y:S03]  /*34340*/  HMMA.16816.F32 R8, R12, R24, R8 ;  /* 0x000000180c08723c */ /* 0x004fe60000001808 */
[----:B---3--:R0:W-:Y:S04]  /*34350*/  STL.64 [R1+0x3cf8], R4 ;  /* 0x003cf80401007387 */ /* 0x0081e80000100a00 */
[----:B0-----:R-:W2:Y:S04]  /*34360*/  LDL R4, [R1+0x190] ;  /* 0x0001900001047983 */ /* 0x001ea80000100800 */
[----:B------:R-:W2:Y:S04]  /*34370*/  LDL R5, [R1+0x194] ;  /* 0x0001940001057983 */ /* 0x000ea80000100800 */
[----:B------:R0:W-:Y:S04]  /*34380*/  STL.64 [R1+0x3b90], R16 ;  /* 0x003b901001007387 */ /* 0x0001e80000100a00 */
[----:B------:R1:W-:Y:S01]  /*34390*/  STL.64 [R1+0x3ba0], R18 ;  /* 0x003ba01201007387 */ /* 0x0003e20000100a00 */
[----:B0-----:R-:W-:-:S02]  /*343a0*/  IMAD.MOV.U32 R16, RZ, RZ, R27 ;  /* 0x000000ffff107224 */ /* 0x001fc400078e001b */
[----:B----4-:R-:W-:-:S07]  /*343b0*/  IMAD.MOV.U32 R17, RZ, RZ, R26 ;  /* 0x000000ffff117224 */ /* 0x010fce00078e001a */
[----:B-1----:R-:W-:Y:S01]  /*343c0*/  HMMA.16816.F32 R16, R12, R16, R20 ;  /* 0x000000100c10723c */ /* 0x002fe20000001814 */
[----:B------:R-:W3:Y:S06]  /*343d0*/  LDL.LU.64 R20, [R1+0x3d10] ;  /* 0x003d100001147983 */ /* 0x000eec0000300a00 */
[----:B------:R-:W-:Y:S02]  /*343e0*/  IMAD.MOV.U32 R23, RZ, RZ, R24 ;  /* 0x000000ffff177224 */ /* 0x000fe400078e0018 */
[----:B------:R-:W-:-:S14]  /*343f0*/  IMAD.MOV.U32 R22, RZ, RZ, R25 ;  /* 0x000000ffff167224 */ /* 0x000fdc00078e0019 */
[----:B------:R-:W-:Y:S04]  /*34400*/  STL.64 [R1+0x1590], R16 ;  /* 0x0015901001007387 */ /* 0x000fe80000100a00 */
[----:B------:R-:W-:Y:S04]  /*34410*/  STL.64 [R1+0x1598], R18 ;  /* 0x0015981201007387 */ /* 0x000fe80000100a00 */
[----:B------:R-:W-:Y:S04]  /*34420*/  STL.64 [R1+0x1580], R8 ;  /* 0x0015800801007387 */ /* 0x000fe80000100a00 */
[----:B------:R-:W-:Y:S04]  /*34430*/  STL.64 [R1+0x1588], R10 ;  /* 0x0015880a01007387 */ /* 0x000fe80000100a00 */
        /* <DEDUP_REMOVED lines=10> */
[----:B------:R-:W4:Y:S04]  /*344e0*/  LDL.LU.64 R8, [R1+0x370] ;  /* 0x0003700001087983 */ /* 0x000f280000300a00 */
[----:B------:R-:W3:Y:S04]  /*344f0*/  LDL.LU.64 R10, [R1+0x378] ;  /* 0x00037800010a7983 */ /* 0x000ee80000300a00 */
[----:B---3--:R-:W-:Y:S04]  /*34500*/  STL.64 [R1+0x3cc8], R10 ;  /* 0x003cc80a01007387 */ /* 0x008fe80000100a00 */
[----:B----4-:R0:W-:Y:S04]  /*34510*/  STL.64 [R1+0x3cc0], R8 ;  /* 0x003cc00801007387 */ /* 0x0101e80000100a00 */
[----:B0-----:R-:W3:Y:S04]  /*34520*/  LDL.LU.64 R8, [R1+0x380] ;  /* 0x0003800001087983 */ /* 0x001ee80000300a00 */
[----:B------:R-:W3:Y:S04]  /*34530*/  LDL.LU.64 R10, [R1+0x388] ;  /* 0x00038800010a7983 */ /* 0x000ee80000300a00 */
[----:B------:R-:W4:Y:S04]  /*34540*/  LDL.LU.64 R16, [R1+0x350] ;  /* 0x0003500001107983 */ /* 0x000f280000300a00 */
[----:B------:R-:W4:Y:S04]  /*34550*/  LDL.LU.64 R18, [R1+0x358] ;  /* 0x0003580001127983 */ /* 0x000f280000300a00 */
[----:B------:R-:W-:Y:S04]  /*34560*/  STL.64 [R1+0x3c28], R22 ;  /* 0x003c281601007387 */ /* 0x000fe80000100a00 */
[----:B------:R0:W-:Y:S04]  /*34570*/  STL.64 [R1+0x3c20], R20 ;  /* 0x003c201401007387 */ /* 0x0001e80000100a00 */
[----:B0-----:R-:W2:Y:S04]  /*34580*/  LDL.64 R20, [R1+0xe0] ;  /* 0x0000e00001147983 */ /* 0x001ea80000100a00 */
[----:B--2---:R0:W-:Y:S04]  /*34590*/  STL.64 [R1+0x3c70], R20 ;  /* 0x003c701401007387 */ /* 0x0041e80000100a00 */
[----:B0-----:R-:W2:Y:S01]  /*345a0*/  LDL.64 R20, [R1+0x100] ;  /* 0x0001000001147983 */ /* 0x001ea20000100a00 */
[C---:B------:R-:W-:Y:S03]  /*345b0*/  HMMA.16816.F32 R4, R12.reuse, R4, R24 ;  /* 0x000000040c04723c */ /* 0x040fe60000001818 */
[----:B--2---:R0:W-:Y:S04]  /*345c0*/  STL.64 [R1+0x3c80], R20 ;  /* 0x003c801401007387 */ /* 0x0041e80000100a00 */
[----:B0-----:R-:W2:Y:S04]  /*345d0*/  LDL R20, [R1+0x110] ;  /* 0x0001100001147983 */ /* 0x001ea80000100800 */
[----:B------:R-:W2:Y:S04]  /*345e0*/  LDL R21, [R1+0x114] ;  /* 0x0001140001157983 */ /* 0x000ea80000100800 */
[----:B--2---:R0:W-:Y:S04]  /*345f0*/  STL.64 [R1+0x3c98], R20 ;  /* 0x003c981401007387 */ /* 0x0041e80000100a00 */
        /* <DEDUP_REMOVED lines=14> */
[----:B---3--:R-:W-:-:S15]  /*346e0*/  HMMA.16816.F32 R24, R12, R4, R24 ;  /* 0x000000040c18723c */ /* 0x008fde0000001818 */
[----:B------:R-:W-:-:S08]  /*346f0*/  NOP ;  /* 0x0000000000007918 */ /* 0x000fd00000000000 */
[----:B------:R0:W-:Y:S04]  /*34700*/  STL.64 [R1+0x1550], R24 ;  /* 0x0015501801007387 */ /* 0x0001e80000100a00 */
[----:B------:R1:W-:Y:S04]  /*34710*/  STL.64 [R1+0x1558], R26 ;  /* 0x0015581a01007387 */ /* 0x0003e80000100a00 */
[----:B0-----:R-:W3:Y:S01]  /*34720*/  LDL.LU.64 R24, [R1+0x3cd8] ;  /* 0x003cd80001187983 */ /* 0x001ee20000300a00 */
[----:B-1----:R-:W-:Y:S02]  /*34730*/  IMAD.MOV.U32 R27, RZ, RZ, R4 ;  /* 0x000000ffff1b7224 */ /* 0x002fe400078e0004 */
[----:B------:R-:W-:-:S02]  /*34740*/  IMAD.MOV.U32 R26, RZ, RZ, R5 ;  /* 0x000000ffff1a7224 */ /* 0x000fc400078e0005 */
[----:B------:R-:W4:Y:S04]  /*34750*/  LDL.LU.64 R4, [R1+0x3cd0] ;  /* 0x003cd00001047983 */ /* 0x000f280000300a00 */
[----:B------:R-:W-:Y:S01]  /*34760*/  STL.64 [R1+0x3bb0], R26 ;  /* 0x003bb01a01007387 */ /* 0x000fe20000100a00 */
[C---:B----4-:R-:W-:Y:S03]  /*34770*/  HMMA.16816.F32 R4, R12.reuse, R4, R8 ;  /* 0x000000040c04723c */ /* 0x050fe60000001808 */
[----:B---3--:R0:W-:Y:S04]  /*34780*/  STL.64 [R1+0x3ba8], R24 ;  /* 0x003ba81801007387 */ /* 0x0081e80000100a00 */
[----:B0-----:R-:W2:Y:S04]  /*34790*/  LDL.LU.64 R24, [R1+0x360] ;  /* 0x0003600001187983 */ /* 0x001ea80000300a00 */
[----:B------:R-:W2:Y:S04]  /*347a0*/  LDL.LU.64 R26, [R1+0x368] ;  /* 0x00036800011a7983 */ /* 0x000ea80000300a00 */
[----:B------:R-:W3:Y:S04]  /*347b0*/  LDL.LU.64 R10, [R1+0x3cc8] ;  /* 0x003cc800010a7983 */ /* 0x000ee80000300a00 */
[----:B------:R-:W3:Y:S04]  /*347c0*/  LDL.LU.64 R8, [R1+0x3cc0] ;  /* 0x003cc00001087983 */ /* 0x000ee80000300a00 */
[----:B------:R0:W-:Y:S04]  /*347d0*/  STL.64 [R1+0x1540], R4 ;  /* 0x0015400401007387 */ /* 0x0001e80000100a00 */
[----:B------:R3:W-:Y:S04]  /*347e0*/  STL.64 [R1+0x1548], R6 ;  /* 0x0015480601007387 */ /* 0x0007e80000100a00 */
[----:B0-----:R-:W3:Y:S02]  /*347f0*/  LDL.LU.64 R4, [R1+0x3cb8] ;  /* 0x003cb80001047983 */ /* 0x001ee40000300a00 */
[C---:B---3--:R-:W-:Y:S02]  /*34800*/  HMMA.16816.F32 R4, R12.reuse, R4, R8 ;  /* 0x000000040c04723c */ /* 0x048fe40000001808 */
[----:B------:R-:W3:Y:S04]  /*34810*/  LDL.LU.64 R8, [R1+0x3cb0] ;  /* 0x003cb00001087983 */ /* 0x000ee80000300a00 */
[----:B--2---:R-:W-:-:S15]  /*34820*/  HMMA.16816.F32 R24, R12, R20, R24 ;  /* 0x000000140c18723c */ /* 0x004fde0000001818 */
[----:B------:R-:W-:-:S02]  /*34830*/  NOP ;  /* 0x0000000000007918 */ /* 0x000fc40000000000 */
[----:B------:R-:W-:Y:S04]  /*34840*/  STL.64 [R1+0x1530], R4 ;  /* 0x0015300401007387 */ /* 0x000fe80000100a00 */
[----:B------:R0:W-:Y:S04]  /*34850*/  STL.64 [R1+0x1538], R6 ;  /* 0x0015380601007387 */ /* 0x0001e80000100a00 */
[----:B0-----:R-:W2:Y:S04]  /*34860*/  LDL.LU.64 R6, [R1+0x3ca8] ;  /* 0x003ca80001067983 */ /* 0x001ea80000300a00 */
[----:B------:R-:W4:Y:S04]  /*34870*/  LDL.LU.64 R4, [R1+0x3ca0] ;  /* 0x003ca00001047983 */ /* 0x000f280000300a00 */
[----:B------:R-:W4:Y:S04]  /*34880*/  LDL.LU.64 R20, [R1+0x340] ;  /* 0x0003400001147983 */ /* 0x000f280000300a00 */
[----:B------:R-:W-:Y:S04]  /*34890*/  STL.64 [R1+0x1520], R24 ;  /* 0x0015201801007387 */ /* 0x000fe80000100a00 */
[----:B------:R-:W-:Y:S04]  /*348a0*/  STL.64 [R1+0x1528], R26 ;  /* 0x0015281a01007387 */ /* 0x000fe80000100a00 */
[----:B------:R-:W4:Y:S01]  /*348b0*/  LDL.LU.64 R22, [R1+0x348] ;  /* 0x0003480001167983 */ /* 0x000f220000300a00 */
[----:B---3--:R-:W-:-:S15]  /*348c0*/  HMMA.16816.F32 R8, R12, R8, R16 ;  /* 0x000000080c08723c */ /* 0x008fde0000001810 */
[----:B------:R-:W-:-:S08]  /*348d0*/  NOP ;  /* 0x0000000000007918 */ /* 0x000fd00000000000 */
[----:B------:R0:W-:Y:S04]  /*348e0*/  STL.64 [R1+0x1510], R8 ;  /* 0x0015100801007387 */ /* 0x0001e80000100a00 */
[----:B------:R1:W-:Y:S04]  /*348f0*/  STL.64 [R1+0x1518], R10 ;  /* 0x0015180a01007387 */ /* 0x0003e80000100a00 */
[----:B0-----:R-:W3:Y:S04]  /*34900*/  LDL.LU.64 R8, [R1+0x320] ;  /* 0x0003200001087983 */ /* 0x001ee80000300a00 */
[----:B-1----:R-:W3:Y:S01]  /*34910*/  LDL.LU.64 R10, [R1+0x328] ;  /* 0x00032800010a7983 */ /* 0x002ee20000300a00 */
[----:B--2---:R-:W-:-:S02]  /*34920*/  IMAD.MOV.U32 R16, RZ, RZ, R7 ;  /* 0x000000ffff107224 */ /* 0x004fc400078e0007 */
[----:B------:R-:W-:Y:S02]  /*34930*/  IMAD.MOV.U32 R17, RZ, RZ, R6 ;  /* 0x000000ffff117224 */ /* 0x000fe400078e0006 */
[----:B----4-:R-:W-:Y:S02]  /*34940*/  IMAD.MOV.U32 R24, RZ, RZ, R5 ;  /* 0x000000ffff187224 */ /* 0x010fe400078e0005 */
[----:B------:R-:W-:Y:S01]  /*34950*/  IMAD.MOV.U32 R25, RZ, RZ, R4 ;  /* 0x000000ffff197224 */ /* 0x000fe200078e0004 */
[----:B---3--:R-:W-:Y:S04]  /*34960*/  STL.64 [R1+0x3c90], R10 ;  /* 0x003c900a01007387 */ /* 0x008fe80000100a00 */
[----:B------:R0:W-:Y:S04]  /*34970*/  STL.64 [R1+0x3c88], R8 ;  /* 0x003c880801007387 */ /* 0x0001e80000100a00 */
[----:B0-----:R-:W2:Y:S04]  /*34980*/  LDL.LU.64 R8, [R1+0x330] ;  /* 0x0003300001087983 */ /* 0x001ea80000300a00 */
[----:B------:R-:W2:Y:S04]  /*34990*/  LDL.LU.64 R10, [R1+0x338] ;  /* 0x00033800010a7983 */ /* 0x000ea80000300a00 */
[----:B------:R-:W3:Y:S04]  /*349a0*/  LDL.LU.64 R4, [R1+0x310] ;  /* 0x0003100001047983 */ /* 0x000ee80000300a00 */
[----:B------:R-:W3:Y:S04]  /*349b0*/  LDL.LU.64 R6, [R1+0x318] ;  /* 0x0003180001067983 */ /* 0x000ee80000300a00 */
[----:B------:R0:W-:Y:S04]  /*349c0*/  STL.64 [R1+0x3c58], R16 ;  /* 0x003c581001007387 */ /* 0x0001e80000100a00 */
[----:B0-----:R-:W4:Y:S04]  /*349d0*/  LDL R16, [R1+0x120] ;  /* 0x0001200001107983 */ /* 0x001f280000100800 */
[----:B------:R-:W4:Y:S04]  /*349e0*/  LDL R17, [R1+0x124] ;  /* 0x0001240001117983 */ /* 0x000f280000100800 */
[----:B------:R0:W-:Y:S04]  /*349f0*/  STL.64 [R1+0x3bc8], R24 ;  /* 0x003bc81801007387 */ /* 0x0001e80000100a00 */
[----:B0-----:R-:W2:Y:S04]  /*34a00*/  LDL R24, [R1+0xc0] ;  /* 0x0000c00001187983 */ /* 0x001ea80000100800 */
[----:B------:R-:W2:Y:S01]  /*34a10*/  LDL R25, [R1+0xc4] ;  /* 0x0000c40001197983 */ /* 0x000ea20000100800 */
[C---:B----4-:R-:W-:Y:S03]  /*34a20*/  HMMA.16816.F32 R16, R12.reuse, R16, R20 ;  /* 0x000000100c10723c */ /* 0x050fe60000001814 */
[----:B--2---:R0:W-:Y:S04]  /*34a30*/  STL.64 [R1+0x3c60], R24 ;  /* 0x003c601801007387 */ /* 0x0041e80000100a00 */
[----:B0-----:R-:W2:Y:S04]  /*34a40*/  LDL.LU.64 R24, [R1+0x300] ;  /* 0x0003000001187983 */ /* 0x001ea80000300a00 */
[----:B------:R-:W2:Y:S04]  /*34a50*/  LDL.LU.64 R26, [R1+0x308] ;  /* 0x00030800011a7983 */ /* 0x000ea80000300a00 */
[----:B------:R-:W4:Y:S08]  /*34a60*/  LDL.LU.64 R20, [R1+0x3c98] ;  /* 0x003c980001147983 */ /* 0x000f300000300a00 */
[----:B------:R0:W-:Y:S04]  /*34a70*/  STL.64 [R1+0x1500], R16 ;  /* 0x0015001001007387 */ /* 0x0001e80000100a00 */
[----:B------:R-:W-:Y:S04]  /*34a80*/  STL.64 [R1+0x1508], R18 ;  /* 0x0015081201007387 */ /* 0x000fe80000100a00 */
[----:B0-----:R-:W2:Y:S04]  /*34a90*/  LDL R16, [R1+0xd0] ;  /* 0x0000d00001107983 */ /* 0x001ea80000100800 */
[----:B------:R-:W2:Y:S01]  /*34aa0*/  LDL R17, [R1+0xd4] ;  /* 0x0000d40001117983 */ /* 0x000ea20000100800 */
[----:B----4-:R-:W-:Y:S03]  /*34ab0*/  HMMA.16816.F32 R20, R12, R20, R8 ;  /* 0x000000140c14723c */ /* 0x010fe60000001808 */
[----:B------:R-:W4:Y:S04]  /*34ac0*/  LDL.LU.64 R10, [R1+0x3c90] ;  /* 0x003c9000010a7983 */ /* 0x000f280000300a00 */
[----:B------:R-:W4:-:S15]  /*34ad0*/  LDL.LU.64 R8, [R1+0x3c88] ;  /* 0x003c880001087983 */ /* 0x000f1e0000300a00 */
[----:B------:R-:W-:-:S01]  /*34ae0*/  NOP ;  /* 0x0000000000007918 */ /* 0x000fc20000000000 */
[----:B------:R0:W-:Y:S04]  /*34af0*/  STL.64 [R1+0x14f0], R20 ;  /* 0x0014f01401007387 */ /* 0x0001e80000100a00 */
[----:B------:R-:W-:Y:S04]  /*34b00*/  STL.64 [R1+0x14f8], R22 ;  /* 0x0014f81601007387 */ /* 0x000fe80000100a00 */
[----:B0-----:R-:W4:Y:S02]  /*34b10*/  LDL.LU.64 R20, [R1+0x3c80] ;  /* 0x003c800001147983 */ /* 0x001f240000300a00 */
[----:B----4-:R-:W-:-:S15]  /*34b20*/  HMMA.16816.F32 R8, R12, R20, R8 ;  /* 0x000000140c08723c */ /* 0x010fde0000001808 */
[----:B------:R-:W-:-:S08]  /*34b30*/  NOP ;  /* 0x0000000000007918 */ /* 0x000fd00000000000 */
[----:B------:R0:W-:Y:S04]  /*34b40*/  STL.64 [R1+0x14e0], R8 ;  /* 0x0014e00801007387 */ /* 0x0001e80000100a00 */
[----:B------:R1:W-:Y:S04]  /*34b50*/  STL.64 [R1+0x14e8], R10 ;  /* 0x0014e80a01007387 */ /* 0x0003e80000100a00 */
[----:B0-----:R-:W4:Y:S01]  /*34b60*/  LDL.LU.64 R8, [R1+0x3c78] ;  /* 0x003c780001087983 */ /* 0x001f220000300a00 */
[----:B-1----:R-:W-:Y:S02]  /*34b70*/  IMAD.MOV.U32 R11, RZ, RZ, R20 ;  /* 0x000000ffff0b7224 */ /* 0x002fe400078e0014 */
[----:B------:R-:W-:-:S02]  /*34b80*/  IMAD.MOV.U32 R10, RZ, RZ, R21 ;  /* 0x000000ffff0a7224 */ /* 0x000fc400078e0015 */
[----:B------:R-:W2:Y:S04]  /*34b90*/  LDL.LU.64 R20, [R1+0x3c70] ;  /* 0x003c700001147983 */ /* 0x000ea80000300a00 */
[----:B------:R-:W-:Y:S04]  /*34ba0*/  STL.64 [R1+0x3bc0], R10 ;  /* 0x003bc00a01007387 */ /* 0x000fe80000100a00 */
[----:B----4-:R0:W-:Y:S04]  /*34bb0*/  STL.64 [R1+0x3bb8], R8 ;  /* 0x003bb80801007387 */ /* 0x0101e80000100a00 */
[----:B0-----:R-:W3:Y:S04]  /*34bc0*/  LDL R8, [R1+0xf0] ;  /* 0x0000f00001087983 */ /* 0x001ee80000100800 */
[----:B------:R-:W3:Y:S02]  /*34bd0*/  LDL R9, [R1+0xf4] ;  /* 0x0000f40001097983 */ /* 0x000ee40000100800 */
[----:B---3--:R-:W-:Y:S02]  /*34be0*/  HMMA.16816.F32 R8, R12, R8, R4 ;  /* 0x000000080c08723c */ /* 0x008fe40000001804 */
[----:B------:R-:W3:-:S15]  /*34bf0*/  LDL.LU.64 R4, [R1+0x3c68] ;  /* 0x003c680001047983 */ /* 0x000ede0000300a00 */
[----:B------:R-:W-:-:S06]  /*34c00*/  NOP ;  /* 0x0000000000007918 */ /* 0x000fcc0000000000 */
[----:B------:R-:W-:Y:S04]  /*34c10*/  STL.64 [R1+0x14d0], R8 ;  /* 0x0014d00801007387 */ /* 0x000fe80000100a00 */
[----:B------:R2:W-:Y:S02]  /*34c20*/  STL.64 [R1+0x14d8], R10 ;  /* 0x0014d80a01007387 */ /* 0x0005e40000100a00 */
[----:B--2---:R-:W-:Y:S06]  /*34c30*/  HMMA.16816.F32 R8, R12, R20, R24 ;  /* 0x000000140c08723c */ /* 0x004fec0000001818 */
[----:B------:R-:W-:-:S02]  /*34c40*/  IMAD.MOV.U32 R7, RZ, RZ, R20 ;  /* 0x000000ffff077224 */ /* 0x000fc400078e0014 */
[----:B------:R-:W-:-:S15]  /*34c50*/  IMAD.MOV.U32 R6, RZ, RZ, R21 ;  /* 0x000000ffff067224 */ /* 0x000fde00078e0015 */
[----:B------:R0:W-:Y:S04]  /*34c60*/  STL.64 [R1+0x14c0], R8 ;  /* 0x0014c00801007387 */ /* 0x0001e80000100a00 */
[----:B------:R1:W-:Y:S04]  /*34c70*/  STL.64 [R1+0x14c8], R10 ;  /* 0x0014c80a01007387 */ /* 0x0003e80000100a00 */
[----:B------:R-:W2:Y:S04]  /*34c80*/  LDL.LU.64 R24, [R1+0x2f0] ;  /* 0x0002f00001187983 */ /* 0x000ea80000300a00 */
[----:B------:R-:W2:Y:S04]  /*34c90*/  LDL.LU.64 R26, [R1+0x2f8] ;  /* 0x0002f800011a7983 */ /* 0x000ea80000300a00 */
[----:B0-----:R-:W4:Y:S04]  /*34ca0*/  LDL.LU.64 R8, [R1+0x2d0] ;  /* 0x0002d00001087983 */ /* 0x001f280000300a00 */
[----:B-1----:R-:W4:Y:S04]  /*34cb0*/  LDL.LU.64 R10, [R1+0x2d8] ;  /* 0x0002d800010a7983 */ /* 0x002f280000300a00 */
[----:B------:R-:W-:Y:S04]  /*34cc0*/  STL.64 [R1+0x3b98], R6 ;  /* 0x003b980601007387 */ /* 0x000fe80000100a00 */
[----:B---3--:R0:W-:Y:S04]  /*34cd0*/  STL.64 [R1+0x3bd0], R4 ;  /* 0x003bd00401007387 */ /* 0x0081e80000100a00 */
[----:B0-----:R-:W3:Y:S01]  /*34ce0*/  LDL R4, [R1+0x50] ;  /* 0x0000500001047983 */ /* 0x001ee20000100800 */
[----:B------:R-:W-:-:S02]  /*34cf0*/  IMAD.MOV.U32 R20, RZ, RZ, R28 ;  /* 0x000000ffff147224 */ /* 0x000fc400078e001c */
[----:B------:R-:W-:Y:S02]  /*34d00*/  IMAD.MOV.U32 R21, RZ, RZ, R3 ;  /* 0x000000ffff157224 */ /* 0x000fe400078e0003 */
[----:B------:R-:W-:-:S03]  /*34d10*/  IMAD.MOV.U32 R5, RZ, RZ, R29 ;  /* 0x000000ffff057224 */ /* 0x000fc600078e001d */
[----:B------:R0:W-:Y:S04]  /*34d20*/  STL.64 [R1+0x3c40], R20 ;  /* 0x003c401401007387 */ /* 0x0001e80000100a00 */
[----:B---3--:R1:W-:Y:S04]  /*34d30*/  STL.64 [R1+0x3be8], R4 ;  /* 0x003be80401007387 */ /* 0x0083e80000100a00 */
[----:B0-----:R-:W3:Y:S01]  /*34d40*/  LDL.64 R20, [R1+0xa0] ;  /* 0x0000a00001147983 */ /* 0x001ee20000100a00 */
[----:B-1----:R-:W-:Y:S02]  /*34d50*/  IMAD.MOV.U32 R4, RZ, RZ, R2 ;  /* 0x000000ffff047224 */ /* 0x002fe400078e0002 */
[----:B------:R-:W-:-:S05]  /*34d60*/  IMAD.MOV.U32 R5, RZ, RZ, R0 ;  /* 0x000000ffff057224 */ /* 0x000fca00078e0000 */
[----:B------:R0:W-:Y:S04]  /*34d70*/  STL.64 [R1+0x3c00], R4 ;  /* 0x003c000401007387 */ /* 0x0001e80000100a00 */
[----:B0-----:R-:W4:Y:S01]  /*34d80*/  LDL.64 R4, [R1+0x70] ;  /* 0x0000700001047983 */ /* 0x001f220000100a00 */
[C---:B--2---:R-:W-:Y:S03]  /*34d90*/  HMMA.16816.F32 R16, R12.reuse, R16, R24 ;  /* 0x000000100c10723c */ /* 0x044fe60000001818 */
[----:B----4-:R0:W-:Y:S04]  /*34da0*/  STL.64 [R1+0x3c18], R4 ;  /* 0x003c180401007387 */ /* 0x0101e80000100a00 */
[----:B0-----:R-:W2:Y:S04]  /*34db0*/  LDL.LU.64 R4, [R1+0x2e0] ;  /* 0x0002e00001047983 */ /* 0x001ea80000300a00 */
[----:B------:R-:W2:Y:S04]  /*34dc0*/  LDL.LU.64 R6, [R1+0x2e8] ;  /* 0x0002e80001067983 */ /* 0x000ea80000300a00 */
[----:B------:R-:W2:Y:S08]  /*34dd0*/  LDL.LU.64 R24, [R1+0x3c60] ;  /* 0x003c600001187983 */ /* 0x000eb00000300a00 */
[----:B------:R0:W-:Y:S04]  /*34de0*/  STL.64 [R1+0x14b0], R16 ;  /* 0x0014b01001007387 */ /* 0x0001e80000100a00 */
[----:B------:R-:W-:Y:S04]  /*34df0*/  STL.64 [R1+0x14b8], R18 ;  /* 0x0014b81201007387 */ /* 0x000fe80000100a00 */
[----:B0-----:R-:W4:Y:S01]  /*34e00*/  LDL.LU.64 R16, [R1+0x3c58] ;  /* 0x003c580001107983 */ /* 0x001f220000300a00 */
[----:B--2---:R-:W-:Y:S03]  /*34e10*/  HMMA.16816.F32 R24, R12, R24, R4 ;  /* 0x000000180c18723c */ /* 0x004fe60000001804 */
[----:B------:R-:W2:-:S15]  /*34e20*/  LDL.LU.64 R4, [R1+0x2a0] ;  /* 0x0002a00001047983 */ /* 0x000e9e0000300a00 */
[----:B------:R-:W-:-:S05]  /*34e30*/  NOP ;  /* 0x0000000000007918 */ /* 0x000fca0000000000 */
[----:B------:R-:W-:Y:S04]  /*34e40*/  STL.64 [R1+0x14a0], R24 ;  /* 0x0014a01801007387 */ /* 0x000fe80000100a00 */
[----:B------:R-:W-:Y:S04]  /*34e50*/  STL.64 [R1+0x14a8], R26 ;  /* 0x0014a81a01007387 */ /* 0x000fe80000100a00 */
[----:B------:R-:W3:Y:S01]  /*34e60*/  LDL.LU.64 R6, [R1+0x2a8] ;  /* 0x0002a80001067983 */ /* 0x000ee20000300a00 */
[----:B----4-:R-:W-:-:S15]  /*34e70*/  HMMA.16816.F32 R8, R12, R16, R8 ;  /* 0x000000100c08723c */ /* 0x010fde0000001808 */
[----:B------:R-:W-:-:S08]  /*34e80*/  NOP ;  /* 0x0000000000007918 */ /* 0x000fd00000000000 */
[----:B------:R-:W-:Y:S04]  /*34e90*/  STL.64 [R1+0x1490], R8 ;  /* 0x0014900801007387 */ /* 0x000fe80000100a00 */
[----:B------:R-:W-:Y:S04]  /*34ea0*/  STL.64 [R1+0x1498], R10 ;  /* 0x0014980a01007387 */ /* 0x000fe80000100a00 */
[----:B---3--:R-:W-:Y:S04]  /*34eb0*/  STL.64 [R1+0x3c38], R6 ;  /* 0x003c380601007387 */ /* 0x008fe80000100a00 */
[----:B--2---:R0:W-:Y:S04]  /*34ec0*/  STL.64 [R1+0x3c30], R4 ;  /* 0x003c300401007387 */ /* 0x0041e80000100a00 */
[----:B0-----:R-:W2:Y:S04]  /*34ed0*/  LDL.LU.64 R4, [R1+0x2b0] ;  /* 0x0002b00001047983 */ /* 0x001ea80000300a00 */
        /* <DEDUP_REMOVED lines=10> */
[----:B------:R-:W4:Y:S01]  /*34f80*/  LDL.LU.64 R26, [R1+0x278] ;  /* 0x00027800011a7983 */ /* 0x000f220000300a00 */
[----:B--2---:R-:W-:Y:S03]  /*34f90*/  HMMA.16816.F32 R4, R12, R20, R4 ;  /* 0x000000140c04723c */ /* 0x004fe60000001804 */
[----:B----4-:R-:W-:Y:S04]  /*34fa0*/  STL.64 [R1+0x3bf8], R26 ;  /* 0x003bf81a01007387 */ /* 0x010fe80000100a00 */
[----:B---3--:R0:W-:Y:S04]  /*34fb0*/  STL.64 [R1+0x3bf0], R24 ;  /* 0x003bf01801007387 */ /* 0x0081e80000100a00 */
[----:B0-----:R-:W2:Y:S04]  /*34fc0*/  LDL.LU.64 R24, [R1+0x280] ;  /* 0x0002800001187983 */ /* 0x001ea80000300a00 */
[----:B------:R-:W3:Y:S01]  /*34fd0*/  LDL.LU.64 R26, [R1+0x288] ;  /* 0x00028800011a7983 */ /* 0x000ee20000300a00 */
[----:B------:R-:W-:-:S02]  /*34fe0*/  IMAD.MOV.U32 R2, RZ, RZ, R20 ;  /* 0x000000ffff027224 */ /* 0x000fc400078e0014 */
[----:B------:R-:W-:Y:S01]  /*34ff0*/  IMAD.MOV.U32 R0, RZ, RZ, R21 ;  /* 0x000000ffff007224 */ /* 0x000fe200078e0015 */
[----:B---3--:R-:W-:Y:S04]  /*35000*/  STL.64 [R1+0x3c10], R26 ;  /* 0x003c101a01007387 */ /* 0x008fe80000100a00 */
[----:B--2---:R0:W-:Y:S04]  /*35010*/  STL.64 [R1+0x3c08], R24 ;  /* 0x003c081801007387 */ /* 0x0041e80000100a00 */
[----:B0-----:R-:W2:Y:S04]  /*35020*/  LDL.LU.64 R24, [R1+0x290] ;  /* 0x0002900001187983 */ /* 0x001ea80000300a00 */
[----:B------:R-:W2:Y:S04]  /*35030*/  LDL.LU.64 R26, [R1+0x298] ;  /* 0x00029800011a7983 */ /* 0x000ea80000300a00 */
[----:B------:R-:W3:Y:S04]  /*35040*/  LDL.LU.64 R8, [R1+0x250] ;  /* 0x0002500001087983 */ /* 0x000ee80000300a00 */
[----:B------:R-:W3:Y:S04]  /*35050*/  LDL.LU.64 R10, [R1+0x258] ;  /* 0x00025800010a7983 */ /* 0x000ee80000300a00 */
[----:B------:R-:W4:Y:S04]  /*35060*/  LDL.LU.64 R16, [R1+0x240] ;  /* 0x0002400001107983 */ /* 0x000f280000300a00 */
[----:B------:R-:W4:Y:S04]  /*35070*/  LDL.LU.64 R18, [R1+0x248] ;  /* 0x0002480001127983 */ /* 0x000f280000300a00 */
[----:B------:R-:W-:Y:S04]  /*35080*/  STL.64 [R1+0x1480], R4 ;  /* 0x0014800401007387 */ /* 0x000fe80000100a00 */
[----:B------:R0:W-:Y:S04]  /*35090*/  STL.64 [R1+0x1488], R6 ;  /* 0x0014880601007387 */ /* 0x0001e80000100a00 */
[----:B0-----:R-:W2:Y:S04]  /*350a0*/  LDL.LU.64 R6, [R1+0x3c50] ;  /* 0x003c500001067983 */ /* 0x001ea80000300a00 */
[----:B------:R-:W2:Y:S04]  /*350b0*/  LDL.LU.64 R4, [R1+0x3c48] ;  /* 0x003c480001047983 */ /* 0x000ea80000300a00 */
[----:B------:R-:W2:Y:S02]  /*350c0*/  LDL.LU.64 R20, [R1+0x3c40] ;  /* 0x003c400001147983 */ /* 0x000ea40000300a00 */
[----:B--2---:R-:W-:Y:S02]  /*350d0*/  HMMA.16816.F32 R20, R12, R20, R4 ;  /* 0x000000140c14723c */ /* 0x004fe40000001804 */
[----:B------:R-:W2:Y:S04]  /*350e0*/  LDL.LU.64 R6, [R1+0x3c38] ;  /* 0x003c380001067983 */ /* 0x000ea80000300a00 */
[----:B------:R-:W2:-:S15]  /*350f0*/  LDL.LU.64 R4, [R1+0x3c30] ;  /* 0x003c300001047983 */ /* 0x000e9e0000300a00 */
[----:B------:R-:W-:-:S02]  /*35100*/  NOP ;  /* 0x0000000000007918 */ /* 0x000fc40000000000 */
[----:B------:R-:W-:Y:S04]  /*35110*/  STL.64 [R1+0x1470], R20 ;  /* 0x0014701401007387 */ /* 0x000fe80000100a00 */
[----:B------:R0:W-:Y:S04]  /*35120*/  STL.64 [R1+0x1478], R22 ;  /* 0x0014781601007387 */ /* 0x0001e80000100a00 */
[----:B0-----:R-:W4:Y:S04]  /*35130*/  LDL.LU.64 R22, [R1+0x3c28] ;  /* 0x003c280001167983 */ /* 0x001f280000300a00 */
[----:B------:R-:W2:Y:S02]  /*35140*/  LDL.LU.64 R20, [R1+0x3c20] ;  /* 0x003c200001147983 */ /* 0x000ea40000300a00 */
[----:B--2---:R-:W-:-:S15]  /*35150*/  HMMA.16816.F32 R4, R12, R20, R4 ;  /* 0x000000140c04723c */ /* 0x004fde0000001804 */
[----:B------:R-:W-:-:S08]  /*35160*/  NOP ;  /* 0x0000000000007918 */ /* 0x000fd00000000000 */
[----:B------:R0:W-:Y:S04]  /*35170*/  STL.64 [R1+0x1460], R4 ;  /* 0x0014600401007387 */ /* 0x0001e80000100a00 */
[----:B------:R-:W-:Y:S04]  /*35180*/  STL.64 [R1+0x1468], R6 ;  /* 0x0014680601007387 */ /* 0x000fe80000100a00 */
[----:B0-----:R-:W2:Y:S04]  /*35190*/  LDL.LU.64 R4, [R1+0x3c18] ;  /* 0x003c180001047983 */ /* 0x001ea80000300a00 */
[----:B------:R0:W-:Y:S01]  /*351a0*/  STL.64 [R1+0x3ab0], R20 ;  /* 0x003ab01401007387 */ /* 0x0001e20000100a00 */
[----:B--2---:R-:W-:Y:S06]  /*351b0*/  HMMA.16816.F32 R24, R12, R4, R24 ;  /* 0x000000040c18723c */ /* 0x004fec0000001818 */
[----:B0-----:R-:W-:-:S02]  /*351c0*/  IMAD.MOV.U32 R20, RZ, RZ, R4 ;  /* 0x000000ffff147224 */ /* 0x001fc400078e0004 */
[----:B------:R-:W-:-:S15]  /*351d0*/  IMAD.MOV.U32 R3, RZ, RZ, R5 ;  /* 0x000000ffff037224 */ /* 0x000fde00078e0005 */
[----:B------:R-:W-:Y:S04]  /*351e0*/  STL.64 [R1+0x1450], R24 ;  /* 0x0014501801007387 */ /* 0x000fe80000100a00 */
[----:B------:R0:W-:Y:S04]  /*351f0*/  STL.64 [R1+0x1458], R26 ;  /* 0x0014581a01007387 */ /* 0x0001e80000100a00 */
[----:B0-----:R-:W2:Y:S04]  /*35200*/  LDL.LU.64 R26, [R1+0x3c10] ;  /* 0x003c1000011a7983 */ /* 0x001ea80000300a00 */
[----:B------:R-:W2:Y:S04]  /*35210*/  LDL.LU.64 R24, [R1+0x3c08] ;  /* 0x003c080001187983 */ /* 0x000ea80000300a00 */
[----:B------:R-:W2:Y:S04]  /*35220*/  LDL.LU.64 R4, [R1+0x3c00] ;  /* 0x003c000001047983 */ /* 0x000ea80000300a00 */
[----:B------:R-:W-:Y:S01]  /*35230*/  STL [R1+0x3ae8], R20 ;  /* 0x003ae81401007387 */ /* 0x000fe20000100800 */
[----:B--2---:R-:W-:Y:S03]  /*35240*/  HMMA.16816.F32 R4, R12, R4, R24 ;  /* 0x000000040c04723c */ /* 0x004fe60000001818 */
        /* <DEDUP_REMOVED lines=11> */
[----:B------:R2:W-:Y:S04]  /*35300*/  STL.64 [R1+0x1438], R6 ;  /* 0x0014380601007387 */ /* 0x0005e80000100a00 */
[----:B0-----:R-:W2:Y:S02]  /*35310*/  LDL.LU.64 R4, [R1+0x3bd0] ;  /* 0x003bd00001047983 */ /* 0x001ea40000300a00 */
[----:B--2---:R-:W-:Y:S02]  /*35320*/  HMMA.16816.F32 R4, R12, R4, R24 ;  /* 0x000000040c04723c */ /* 0x004fe40000001818 */
[----:B------:R-:W3:-:S15]  /*35330*/  LDL.LU.64 R24, [R1+0x3bc8] ;  /* 0x003bc80001187983 */ /* 0x000ede0000300a00 */
[----:B------:R-:W-:-:S06]  /*35340*/  NOP ;  /* 0x0000000000007918 */ /* 0x000fcc0000000000 */
[----:B------:R0:W-:Y:S04]  /*35350*/  STL.64 [R1+0x1420], R4 ;  /* 0x0014200401007387 */ /* 0x0001e80000100a00 */
[----:B------:R1:W-:Y:S04]  /*35360*/  STL.64 [R1+0x1428], R6 ;  /* 0x0014280601007387 */ /* 0x0003e80000100a00 */
[----:B0-----:R-:W2:Y:S04]  /*35370*/  LDL.LU.64 R4, [R1+0xff0] ;  /* 0x000ff00001047983 */ /* 0x001ea80000300a00 */
[----:B-1----:R-:W2:Y:S01]  /*35380*/  LDL.LU.64 R6, [R1+0xff8] ;  /* 0x000ff80001067983 */ /* 0x002ea20000300a00 */
[----:B---3--:R-:W-:Y:S03]  /*35390*/  HMMA.16816.F32 R24, R12, R24, R8 ;  /* 0x000000180c18723c */ /* 0x008fe60000001808 */
[----:B------:R-:W3:Y:S04]  /*353a0*/  LDL.LU.64 R10, [R1+0x3bc0] ;  /* 0x003bc000010a7983 */ /* 0x000ee80000300a00 */
[----:B------:R-:W2:-:S15]  /*353b0*/  LDL.LU.64 R8, [R1+0x3bb8] ;  /* 0x003bb80001087983 */ /* 0x000e9e0000300a00 */
[----:B------:R-:W-:-:S01]  /*353c0*/  NOP ;  /* 0x0000000000007918 */ /* 0x000fc20000000000 */
[----:B------:R-:W-:Y:S04]  /*353d0*/  STL.64 [R1+0x1410], R24 ;  /* 0x0014101801007387 */ /* 0x000fe80000100a00 */
[----:B------:R0:W-:Y:S04]  /*353e0*/  STL.64 [R1+0x1418], R26 ;  /* 0x0014181a01007387 */ /* 0x0001e80000100a00 */
[----:B0-----:R-:W3:Y:S04]  /*353f0*/  LDL.LU.64 R26, [R1+0x3bb0] ;  /* 0x003bb000011a7983 */ /* 0x001ee80000300a00 */
[----:B------:R-:W4:Y:S02]  /*35400*/  LDL.LU.64 R24, [R1+0x3ba8] ;  /* 0x003ba80001187983 */ /* 0x000f240000300a00 */
[----:B----4-:R-:W-:Y:S02]  /*35410*/  HMMA.16816.F32 R12, R12, R24, R16 ;  /* 0x000000180c0c723c */ /* 0x010fe40000001810 */
[----:B------:R-:W4:Y:S04]  /*35420*/  LDL.LU.64 R18, [R1+0x3ba0] ;  /* 0x003ba00001127983 */ /* 0x000f280000300a00 */
[----:B------:R-:W2:Y:S04]  /*35430*/  LDL.64 R20, [R1+0x160] ;  /* 0x0001600001147983 */ /* 0x000ea80000100a00 */
[----:B------:R-:W4:-:S13]  /*35440*/  LDL.64 R16, [R1+0x1e0] ;  /* 0x0001e00001107983 */ /* 0x000f1a0000100a00 */
[----:B------:R0:W-:Y:S04]  /*35450*/  STL.64 [R1+0x13b0], R12 ;  /* 0x0013b00c01007387 */ /* 0x0001e80000100a00 */
[----:B------:R1:W-:Y:S04]  /*35460*/  STL.64 [R1+0x13b8], R14 ;  /* 0x0013b80e01007387 */ /* 0x0003e80000100a00 */
[----:B--2---:R3:W-:Y:S04]  /*35470*/  STL.64 [R1+0x3b30], R20 ;  /* 0x003b301401007387 */ /* 0x0047e80000100a00 */
[----:B------:R-:W-:Y:S04]  /*35480*/  STL [R1+0x3a54], R24 ;  /* 0x003a541801007387 */ /* 0x000fe80000100800 */
[----:B------:R-:W-:Y:S04]  /*35490*/  STL [R1+0x3a50], R25 ;  /* 0x003a501901007387 */ /* 0x000fe80000100800 */
[----:B0-----:R-:W2:Y:S04]  /*354a0*/  LDL.LU R12, [R1] ;  /* 0x00000000010c7983 */ /* 0x001ea80000300800 */
[----:B------:R-:W2:Y:S04]  /*354b0*/  LDL.LU R13, [R1+0x4] ;  /* 0x00000400010d7983 */ /* 0x000ea80000300800 */
[----:B-1----:R-:W2:Y:S04]  /*354c0*/  LDL.LU R14, [R1+0x8] ;  /* 0x00000800010e7983 */ /* 0x002ea80000300800 */
[----:B------:R-:W2:Y:S01]  /*354d0*/  LDL.LU R15, [R1+0xc] ;  /* 0x00000c00010f7983 */ /* 0x000ea20000300800 */
[----:B---3--:R-:W-:-:S02]  /*354e0*/  IMAD.MOV.U32 R20, RZ, RZ, R27 ;  /* 0x000000ffff147224 */ /* 0x008fc400078e001b */
[----:B------:R-:W-:-:S05]  /*354f0*/  IMAD.MOV.U32 R21, RZ, RZ, R26 ;  /* 0x000000ffff157224 */ /* 0x000fca00078e001a */
[----:B------:R0:W-:Y:S04]  /*35500*/  STL.64 [R1+0x3b40], R20 ;  /* 0x003b401401007387 */ /* 0x0001e80000100a00 */
[----:B0-----:R-:W3:Y:S01]  /*35510*/  LDL.64 R20, [R1+0x180] ;  /* 0x0001800001147983 */ /* 0x001ee20000100a00 */
[----:B--2---:R-:W-:Y:S03]  /*35520*/  HMMA.16816.F32 R24, R12, R8, R4 ;  /* 0x000000080c18723c */ /* 0x004fe60000001804 */
[----:B---3--:R-:W-:Y:S04]  /*35530*/  STL.64 [R1+0x3b58], R20 ;  /* 0x003b581401007387 */ /* 0x008fe80000100a00 */
[----:B------:R-:W4:Y:S04]  /*35540*/  LDL.LU.64 R4, [R1+0xfe0] ;  /* 0x000fe00001047983 */ /* 0x000f280000300a00 */
[----:B------:R-:W4:-:S12]  /*35550*/  LDL.LU.64 R6, [R1+0xfe8] ;  /* 0x000fe80001067983 */ /* 0x000f180000300a00 */
[----:B------:R0:W-:Y:S04]  /*35560*/  STL.64 [R1+0x230], R24 ;  /* 0x0002301801007387 */ /* 0x0001e80000100a00 */
[----:B------:R1:W-:Y:S04]  /*35570*/  STL.64 [R1+0x238], R26 ;  /* 0x0002381a01007387 */ /* 0x0003e80000100a00 */
[----:B0-----:R-:W2:Y:S04]  /*35580*/  LDL.LU.64 R24, [R1+0xfc0] ;  /* 0x000fc00001187983 */ /* 0x001ea80000300a00 */
[----:B-1----:R-:W2:Y:S04]  /*35590*/  LDL.LU.64 R26, [R1+0xfc8] ;  /* 0x000fc800011a7983 */ /* 0x002ea80000300a00 */
[----:B------:R-:W3:Y:S04]  /*355a0*/  LDL.64 R20, [R1+0x190] ;  /* 0x0001900001147983 */ /* 0x000ee80000100a00 */
[----:B---3--:R0:W-:Y:S02]  /*355b0*/  STL.64 [R1+0x3b70], R20 ;  /* 0x003b701401007387 */ /* 0x0081e40000100a00 */
[----:B0-----:R-:W-:-:S02]  /*355c0*/  IMAD.MOV.U32 R20, RZ, RZ, R23 ;  /* 0x000000ffff147224 */ /* 0x001fc400078e0017 */
[----:B------:R-:W-:-:S05]  /*355d0*/  IMAD.MOV.U32 R21, RZ, RZ, R22 ;  /* 0x000000ffff157224 */ /* 0x000fca00078e0016 */
[----:B------:R-:W-:Y:S04]  /*355e0*/  STL.64 [R1+0x3b88], R20 ;  /* 0x003b881401007387 */ /* 0x000fe80000100a00 */
[----:B------:R-:W-:Y:S04]  /*355f0*/  STL [R1+0x3a34], R8 ;  /* 0x003a340801007387 */ /* 0x000fe80000100800 */
[----:B------:R0:W-:Y:S04]  /*35600*/  STL [R1+0x3a30], R9 ;  /* 0x003a300901007387 */ /* 0x0001e80000100800 */
[----:B------:R-:W-:Y:S04]  /*35610*/  STL.64 [R1+0x3b20], R10 ;  /* 0x003b200a01007387 */ /* 0x000fe80000100a00 */
[----:B0-----:R-:W3:Y:S01]  /*35620*/  LDL.64 R8, [R1+0x150] ;  /* 0x0001500001087983 */ /* 0x001ee20000100a00 */
[----:B----4-:R-:W-:Y:S01]  /*35630*/  HMMA.16816.F32 R4, R12, R16, R4 ;  /* 0x000000100c04723c */ /* 0x010fe20000001804 */
[----:B------:R-:W-:-:S02]  /*35640*/  IMAD.MOV.U32 R20, RZ, RZ, R19 ;  /* 0x000000ffff147224 */ /* 0x000fc400078e0013 */
[----:B------:R-:W-:Y:S01]  /*35650*/  IMAD.MOV.U32 R21, RZ, RZ, R18 ;  /* 0x000000ffff157224 */ /* 0x000fe200078e0012 */
[----:B---3--:R0:W-:Y:S04]  /*35660*/  STL.64 [R1+0x3b38], R8 ;  /* 0x003b380801007387 */ /* 0x0081e80000100a00 */
[----:B0-----:R-:W3:Y:S04]  /*35670*/  LDL.LU.64 R8, [R1+0xfd0] ;  /* 0x000fd00001087983 */ /* 0x001ee80000300a00 */
[----:B------:R-:W3:Y:S11]  /*35680*/  LDL.LU.64 R10, [R1+0xfd8] ;  /* 0x000fd800010a7983 */ /* 0x000ef60000300a00 */
[----:B------:R0:W-:Y:S04]  /*35690*/  STL.64 [R1+0x220], R4 ;  /* 0x0002200401007387 */ /* 0x0001e80000100a00 */
[----:B------:R1:W-:Y:S01]  /*356a0*/  STL.64 [R1+0x228], R6 ;  /* 0x0002280601007387 */ /* 0x0003e20000100a00 */
[----:B0-----:R-:W-:-:S03]  /*356b0*/  IMAD.MOV.U32 R4, RZ, RZ, R16 ;  /* 0x000000ffff047224 */ /* 0x001fc600078e0010 */
[----:B-1----:R-:W4:Y:S01]  /*356c0*/  LDL.LU.64 R6, [R1+0x3b98] ;  /* 0x003b980001067983 */ /* 0x002f220000300a00 */
[----:B------:R-:W-:-:S03]  /*356d0*/  IMAD.MOV.U32 R5, RZ, RZ, R17 ;  /* 0x000000ffff057224 */ /* 0x000fc600078e0011 */
[----:B------:R-:W2:Y:S04]  /*356e0*/  LDL.LU.64 R16, [R1+0x3b90] ;  /* 0x003b900001107983 */ /* 0x000ea80000300a00 */
[----:B------:R-:W-:Y:S04]  /*356f0*/  STL [R1+0x3a14], R5 ;  /* 0x003a140501007387 */ /* 0x000fe80000100800 */
[----:B------:R-:W-:Y:S01]  /*35700*/  STL [R1+0x3a10], R4 ;  /* 0x003a100401007387 */ /* 0x000fe20000100800 */
[C---:B---3--:R-:W-:Y:S06]  /*35710*/  HMMA.16816.F32 R20, R12.reuse, R20, R8 ;  /* 0x000000140c14723c */ /* 0x048fec0000001808 */
[----:B--2---:R-:W-:-:S15]  /*35720*/  HMMA.16816.F32 R8, R12, R16, R24 ;  /* 0x000000100c08723c */ /* 0x004fde0000001818 */
[----:B------:R-:W-:-:S02]  /*35730*/  NOP ;  /* 0x0000000000007918 */ /* 0x000fc40000000000 */
[----:B------:R0:W-:Y:S04]  /*35740*/  STL.64 [R1+0x10], R20 ;  /* 0x0000101401007387 */ /* 0x0001e80000100a00 */
[----:B------:R1:W-:Y:S04]  /*35750*/  STL.64 [R1+0x18], R22 ;  /* 0x0000181601007387 */ /* 0x0003e80000100a00 */
[----:B0-----:R-:W2:Y:S04]  /*35760*/  LDL.LU.64 R20, [R1+0xfb0] ;  /* 0x000fb00001147983 */ /* 0x001ea80000300a00 */
[----:B-1----:R-:W2:Y:S04]  /*35770*/  LDL.LU.64 R22, [R1+0xfb8] ;  /* 0x000fb80001167983 */ /* 0x002ea80000300a00 */
[----:B------:R0:W-:Y:S04]  /*35780*/  STL.64 [R1+0x3f0], R8 ;  /* 0x0003f00801007387 */ /* 0x0001e80000100a00 */
[----:B------:R1:W-:Y:S04]  /*35790*/  STL.64 [R1+0x3f8], R10 ;  /* 0x0003f80a01007387 */ /* 0x0003e80000100a00 */
[----:B0-----:R-:W3:Y:S04]  /*357a0*/  LDL.LU.64 R8, [R1+0xf70] ;  /* 0x000f700001087983 */ /* 0x001ee80000300a00 */
[----:B-1----:R-:W4:Y:S04]  /*357b0*/  LDL.LU.64 R10, [R1+0xf78] ;  /* 0x000f7800010a7983 */ /* 0x002f280000300a00 */
        /* <DEDUP_REMOVED lines=11> */
[----:B------:R-:W3:Y:S04]  /*35870*/  LDL.LU.64 R10, [R1+0xfa8] ;  /* 0x000fa800010a7983 */ /* 0x000ee80000300a00 */
[----:B------:R-:W4:Y:S04]  /*35880*/  LDL.LU.64 R16, [R1+0xf60] ;  /* 0x000f600001107983 */ /* 0x000f280000300a00 */
[----:B------:R-:W4:Y:S04]  /*35890*/  LDL.LU.64 R18, [R1+0xf68] ;  /* 0x000f680001127983 */ /* 0x000f280000300a00 */
[----:B------:R-:W2:Y:S04]  /*358a0*/  LDL.64 R24, [R1+0x140] ;  /* 0x0001400001187983 */ /* 0x000ea80000100a00 */
[----:B--2---:R0:W-:Y:S04]  /*358b0*/  STL.64 [R1+0x3b28], R24 ;  /* 0x003b281801007387 */ /* 0x0041e80000100a00 */
[----:B0-----:R-:W2:Y:S02]  /*358c0*/  LDL.64 R24, [R1+0x1b0] ;  /* 0x0001b00001187983 */ /* 0x001ea40000100a00 */
[----:B--2---:R-:W-:-:S15]  /*358d0*/  HMMA.16816.F32 R20, R12, R24, R20 ;  /* 0x000000180c14723c */ /* 0x004fde0000001814 */
[----:B------:R-:W-:-:S08]  /*358e0*/  NOP ;  /* 0x0000000000007918 */ /* 0x000fd00000000000 */
[----:B------:R0:W-:Y:S04]  /*358f0*/  STL.64 [R1+0x3e0], R20 ;  /* 0x0003e01401007387 */ /* 0x0001e80000100a00 */
[----:B------:R3:W-:Y:S04]  /*35900*/  STL.64 [R1+0x3e8], R22 ;  /* 0x0003e81601007387 */ /* 0x0007e80000100a00 */
[----:B0-----:R-:W3:Y:S01]  /*35910*/  LDL.LU.64 R20, [R1+0x3b88] ;  /* 0x003b880001147983 */ /* 0x001ee20000300a00 */
[----:B------:R-:W-:Y:S02]  /*35920*/  IMAD.MOV.U32 R5, RZ, RZ, R24 ;  /* 0x000000ffff057224 */ /* 0x000fe400078e0018 */
[----:B------:R-:W-:-:S02]  /*35930*/  IMAD.MOV.U32 R4, RZ, RZ, R25 ;  /* 0x000000ffff047224 */ /* 0x000fc400078e0019 */
[----:B------:R-:W2:Y:S04]  /*35940*/  LDL.LU.64 R24, [R1+0xf50] ;  /* 0x000f500001187983 */ /* 0x000ea80000300a00 */
[----:B------:R-:W2:Y:S04]  /*35950*/  LDL.LU.64 R26, [R1+0xf58] ;  /* 0x000f5800011a7983 */ /* 0x000ea80000300a00 */
[----:B------:R-:W-:Y:S04]  /*35960*/  STL [R1+0x3a1c], R5 ;  /* 0x003a1c0501007387 */ /* 0x000fe80000100800 */
[----:B------:R-:W-:Y:S01]  /*35970*/  STL [R1+0x3a18], R4 ;  /* 0x003a180401007387 */ /* 0x000fe20000100800 */
[----:B---3--:R-:W-:Y:S03]  /*35980*/  HMMA.16816.F32 R20, R12, R20, R8 ;  /* 0x000000140c14723c */ /* 0x008fe60000001808 */
[----:B------:R-:W3:Y:S04]  /*35990*/  LDL.LU.64 R10, [R1+0x3b80] ;  /* 0x003b8000010a7983 */ /* 0x000ee80000300a00 */
[----:B------:R-:W3:-:S15]  /*359a0*/  LDL.LU.64 R8, [R1+0x3b78] ;  /* 0x003b780001087983 */ /* 0x000ede0000300a00 */
[----:B------:R-:W-:-:S01]  /*359b0*/  NOP ;  /* 0x0000000000007918 */ /* 0x000fc20000000000 */
[----:B------:R0:W-:Y:S04]  /*359c0*/  STL.64 [R1+0x3d0], R20 ;  /* 0x0003d01401007387 */ /* 0x0001e80000100a00 */
[----:B------:R-:W-:Y:S04]  /*359d0*/  STL.64 [R1+0x3d8], R22 ;  /* 0x0003d81601007387 */ /* 0x000fe80000100a00 */
[----:B0-----:R-:W3:Y:S02]  /*359e0*/  LDL.LU.64 R20, [R1+0x3b70] ;  /* 0x003b700001147983 */ /* 0x001ee40000300a00 */
[----:B---3--:R-:W-:Y:S06]  /*359f0*/  HMMA.16816.F32 R8, R12, R20, R8 ;  /* 0x000000140c08723c */ /* 0x008fec0000001808 */
[----:B------:R-:W-:-:S15]  /*35a00*/  IMAD.MOV.U32 R4, RZ, RZ, R20 ;  /* 0x000000ffff047224 */ /* 0x000fde00078e0014 */
[----:B------:R-:W-:-:S02]  /*35a10*/  NOP ;  /* 0x0000000000007918 */ /* 0x000fc40000000000 */
[----:B------:R-:W-:Y:S04]  /*35a20*/  STL.64 [R1+0x3c0], R8 ;  /* 0x0003c00801007387 */ /* 0x000fe80000100a00 */
[----:B------:R0:W-:Y:S04]  /*35a30*/  STL.64 [R1+0x3c8], R10 ;  /* 0x0003c80a01007387 */ /* 0x0001e80000100a00 */
[----:B0-----:R-:W3:Y:S04]  /*35a40*/  LDL.LU.64 R10, [R1+0x3b68] ;  /* 0x003b6800010a7983 */ /* 0x001ee80000300a00 */
[----:B------:R-:W3:Y:S04]  /*35a50*/  LDL.LU.64 R8, [R1+0x3b60] ;  /* 0x003b600001087983 */ /* 0x000ee80000300a00 */
[----:B------:R-:W3:Y:S04]  /*35a60*/  LDL.LU.64 R20, [R1+0x3b58] ;  /* 0x003b580001147983 */ /* 0x000ee80000300a00 */
[----:B------:R-:W-:Y:S01]  /*35a70*/  STL [R1+0x3a38], R4 ;  /* 0x003a380401007387 */ /* 0x000fe20000100800 */
        /* <DEDUP_REMOVED lines=9> */
[----:B---3--:R-:W-:Y:S03]  /*35b10*/  HMMA.16816.F32 R20, R12, R20, R8 ;  /* 0x000000140c14723c */ /* 0x008fe60000001808 */
[----:B------:R-:W2:-:S15]  /*35b20*/  LDL.LU.64 R8, [R1+0x3b38] ;  /* 0x003b380001087983 */ /* 0x000e9e0000300a00 */
[----:B------:R-:W-:-:S05]  /*35b30*/  NOP ;  /* 0x0000000000007918 */ /* 0x000fca0000000000 */
        /* <DEDUP_REMOVED lines=9> */
[----:B------:R-:W3:Y:S01]  /*35bd0*/  LDL.64 R20, [R1+0x110] ;  /* 0x0001100001147983 */ /* 0x000ee20000100a00 */
[----:B--2---:R-:W-:Y:S03]  /*35be0*/  HMMA.16816.F32 R24, R12, R8, R24 ;  /* 0x000000080c18723c */ /* 0x004fe60000001818 */
[----:B---3--:R0:W-:Y:S04]  /*35bf0*/  STL.64 [R1+0x3b10], R20 ;  /* 0x003b101401007387 */ /* 0x0081e80000100a00 */
[----:B0-----:R-:W2:Y:S01]  /*35c00*/  LDL.64 R20, [R1+0x120] ;  /* 0x0001200001147983 */ /* 0x001ea20000100a00 */
[----:B------:R-:W-:-:S02]  /*35c10*/  IMAD.MOV.U32 R16, RZ, RZ, R8 ;  /* 0x000000ffff107224 */ /* 0x000fc400078e0008 */
[----:B------:R-:W-:Y:S01]  /*35c20*/  IMAD.MOV.U32 R17, RZ, RZ, R9 ;  /* 0x000000ffff117224 */ /* 0x000fe200078e0009 */
[----:B--2---:R0:W-:Y:S04]  /*35c30*/  STL.64 [R1+0x3b18], R20 ;  /* 0x003b181401007387 */ /* 0x0041e80000100a00 */
[----:B0-----:R-:W2:Y:S08]  /*35c40*/  LDL.64 R20, [R1+0x130] ;  /* 0x0001300001147983 */ /* 0x001eb00000100a00 */
[----:B------:R0:W-:Y:S04]  /*35c50*/  STL.64 [R1+0x380], R24 ;  /* 0x0003801801007387 */ /* 0x0001e80000100a00 */
[----:B------:R-:W-:Y:S04]  /*35c60*/  STL.64 [R1+0x388], R26 ;  /* 0x0003881a01007387 */ /* 0x000fe80000100a00 */
[----:B0-----:R-:W3:Y:S04]  /*35c70*/  LDL.LU.64 R24, [R1+0x3b28] ;  /* 0x003b280001187983 */ /* 0x001ee80000300a00 */
[----:B------:R-:W4:Y:S04]  /*35c80*/  LDL.LU.64 R10, [R1+0x3b20] ;  /* 0x003b2000010a7983 */ /* 0x000f280000300a00 */
[----:B------:R-:W-:Y:S04]  /*35c90*/  STL.64 [R1+0x3a48], R18 ;  /* 0x003a481201007387 */ /* 0x000fe80000100a00 */
[----:B------:R0:W-:Y:S04]  /*35ca0*/  STL.64 [R1+0x3a40], R16 ;  /* 0x003a401001007387 */ /* 0x0001e80000100a00 */
[----:B------:R-:W2:Y:S01]  /*35cb0*/  LDL.LU.64 R4, [R1+0xf30] ;  /* 0x000f300001047983 */ /* 0x000ea20000300a00 */
[----:B0-----:R-:W-:-:S02]  /*35cc0*/  IMAD.MOV.U32 R16, RZ, RZ, R7 ;  /* 0x000000ffff107224 */ /* 0x001fc400078e0007 */
[----:B------:R-:W-:Y:S02]  /*35cd0*/  IMAD.MOV.U32 R17, RZ, RZ, R6 ;  /* 0x000000ffff117224 */ /* 0x000fe400078e0006 */
[----:B------:R-:W2:Y:S04]  /*35ce0*/  LDL.LU.64 R6, [R1+0xf38] ;  /* 0x000f380001067983 */ /* 0x000ea80000300a00 */
[----:B------:R0:W-:Y:S04]  /*35cf0*/  STL.64 [R1+0x3af0], R16 ;  /* 0x003af01001007387 */ /* 0x0001e80000100a00 */
[----:B0-----:R-:W4:Y:S04]  /*35d00*/  LDL.LU.64 R16, [R1+0xf40] ;  /* 0x000f400001107983 */ /* 0x001f280000300a00 */
[----:B------:R-:W4:Y:S01]  /*35d10*/  LDL.LU.64 R18, [R1+0xf48] ;  /* 0x000f480001127983 */ /* 0x000f220000300a00 */
[----:B---3--:R-:W-:-:S02]  /*35d20*/  IMAD.MOV.U32 R8, RZ, RZ, R24 ;  /* 0x000000ffff087224 */ /* 0x008fc400078e0018 */
[----:B------:R-:W-:Y:S01]  /*35d30*/  IMAD.MOV.U32 R9, RZ, RZ, R25 ;  /* 0x000000ffff097224 */ /* 0x000fe200078e0019 */
[----:B----4-:R-:W-:-:S15]  /*35d40*/  HMMA.16816.F32 R16, R12, R24, R16 ;  /* 0x000000180c10723c */ /* 0x010fde0000001810 */
[----:B------:R-:W-:-:S08]  /*35d50*/  NOP ;  /* 0x0000000000007918 */ /* 0x000fd00000000000 */
[----:B------:R0:W-:Y:S04]  /*35d60*/  STL.64 [R1+0x370], R16 ;  /* 0x0003701001007387 */ /* 0x0001e80000100a00 */
[----:B------:R1:W-:Y:S04]  /*35d70*/  STL.64 [R1+0x378], R18 ;  /* 0x0003781201007387 */ /* 0x0003e80000100a00 */
[----:B------:R-:W3:Y:S04]  /*35d80*/  LDL.LU.64 R24, [R1+0xf20] ;  /* 0x000f200001187983 */ /* 0x000ee80000300a00 */
[----:B------:R-:W3:Y:S04]  /*35d90*/  LDL.LU.64 R26, [R1+0xf28] ;  /* 0x000f2800011a7983 */ /* 0x000ee80000300a00 */
[----:B0-----:R-:W4:Y:S04]  /*35da0*/  LDL.LU.64 R16, [R1+0xef0] ;  /* 0x000ef00001107983 */ /* 0x001f280000300a00 */
[----:B-1----:R-:W3:Y:S01]  /*35db0*/  LDL.LU.64 R18, [R1+0xef8] ;  /* 0x000ef80001127983 */ /* 0x002ee20000300a00 */
[----:B--2---:R-:W-:Y:S03]  /*35dc0*/  HMMA.16816.F32 R4, R12, R20, R4 ;  /* 0x000000140c04723c */ /* 0x004fe60000001804 */
[----:B---3--:R-:W-:Y:S04]  /*35dd0*/  STL.64 [R1+0x3b00], R18 ;  /* 0x003b001201007387 */ /* 0x008fe80000100a00 */
[----:B----4-:R0:W-:Y:S04]  /*35de0*/  STL.64 [R1+0x3af8], R16 ;  /* 0x003af81001007387 */ /* 0x0101e80000100a00 */
[----:B------:R-:W-:Y:S04]  /*35df0*/  STL [R1+0x3a5c], R9 ;  /* 0x003a5c0901007387 */ /* 0x000fe80000100800 */
[----:B------:R1:W-:Y:S01]  /*35e00*/  STL [R1+0x3a58], R8 ;  /* 0x003a580801007387 */ /* 0x0003e20000100800 */
[----:B0-----:R-:W-:-:S02]  /*35e10*/  IMAD.MOV.U32 R16, RZ, RZ, R11 ;  /* 0x000000ffff107224 */ /* 0x001fc400078e000b */
[----:B------:R-:W-:Y:S01]  /*35e20*/  IMAD.MOV.U32 R17, RZ, RZ, R10 ;  /* 0x000000ffff117224 */ /* 0x000fe200078e000a */
[----:B-1----:R-:W2:Y:S04]  /*35e30*/  LDL.LU.64 R8, [R1+0xf10] ;  /* 0x000f100001087983 */ /* 0x002ea80000300a00 */
[----:B------:R-:W2:Y:S04]  /*35e40*/  LDL.LU.64 R10, [R1+0xf18] ;  /* 0x000f1800010a7983 */ /* 0x000ea80000300a00 */
[----:B------:R0:W-:Y:S04]  /*35e50*/  STL.64 [R1+0x360], R4 ;  /* 0x0003600401007387 */ /* 0x0001e80000100a00 */
[----:B------:R-:W-:Y:S01]  /*35e60*/  STL.64 [R1+0x368], R6 ;  /* 0x0003680601007387 */ /* 0x000fe20000100a00 */
[----:B0-----:R-:W-:-:S02]  /*35e70*/  IMAD.MOV.U32 R5, RZ, RZ, R20 ;  /* 0x000000ffff057224 */ /* 0x001fc400078e0014 */
[----:B------:R-:W-:Y:S02]  /*35e80*/  IMAD.MOV.U32 R4, RZ, RZ, R21 ;  /* 0x000000ffff047224 */ /* 0x000fe400078e0015 */
[----:B------:R-:W3:Y:S04]  /*35e90*/  LDL.LU.64 R20, [R1+0x3b18] ;  /* 0x003b180001147983 */ /* 0x000ee80000300a00 */
[----:B------:R0:W-:Y:S04]  /*35ea0*/  STL.64 [R1+0x3ae0], R4 ;  /* 0x003ae00401007387 */ /* 0x0001e80000100a00 */
[----:B0-----:R-:W4:Y:S01]  /*35eb0*/  LDL.64 R4, [R1+0xf0] ;  /* 0x0000f00001047983 */ /* 0x001f220000100a00 */
[----:B---3--:R-:W-:Y:S03]  /*35ec0*/  HMMA.16816.F32 R24, R12, R20, R24 ;  /* 0x000000140c18723c */ /* 0x008fe60000001818 */
[----:B----4-:R0:W-:Y:S04]  /*35ed0*/  STL.64 [R1+0x3b08], R4 ;  /* 0x003b080401007387 */ /* 0x0101e80000100a00 */
[----:B0-----:R-:W3:Y:S04]  /*35ee0*/  LDL.LU.64 R4, [R1+0xf00] ;  /* 0x000f000001047983 */ /* 0x001ee80000300a00 */
[----:B------:R-:W3:-:S12]  /*35ef0*/  LDL.LU.64 R6, [R1+0xf08] ;  /* 0x000f080001067983 */ /* 0x000ed80000300a00 */
[----:B------:R0:W-:Y:S04]  /*35f00*/  STL.64 [R1+0x350], R24 ;  /* 0x0003501801007387 */ /* 0x0001e80000100a00 */
[----:B------:R-:W-:Y:S01]  /*35f10*/  STL.64 [R1+0x358], R26 ;  /* 0x0003581a01007387 */ /* 0x000fe20000100a00 */
[----:B0-----:R-:W-:Y:S02]  /*35f20*/  IMAD.MOV.U32 R24, RZ, RZ, R20 ;  /* 0x000000ffff187224 */ /* 0x001fe400078e0014 */
[----:B------:R-:W-:Y:S02]  /*35f30*/  IMAD.MOV.U32 R25, RZ, RZ, R21 ;  /* 0x000000ffff197224 */ /* 0x000fe400078e0015 */
[----:B------:R-:W2:Y:S01]  /*35f40*/  LDL.LU.64 R20, [R1+0x3b10] ;  /* 0x003b100001147983 */ /* 0x000ea20000300a00 */
[C---:B---3--:R-:W-:Y:S06]  /*35f50*/  HMMA.16816.F32 R16, R12.reuse, R16, R4 ;  /* 0x000000100c10723c */ /* 0x048fec0000001804 */
[----:B--2---:R-:W-:-:S15]  /*35f60*/  HMMA.16816.F32 R8, R12, R20, R8 ;  /* 0x000000140c08723c */ /* 0x004fde0000001808 */
[----:B------:R-:W-:-:S08]  /*35f70*/  NOP ;  /* 0x0000000000007918 */ /* 0x000fd00000000000 */
[----:B------:R0:W-:Y:S04]  /*35f80*/  STL.64 [R1+0x340], R8 ;  /* 0x0003400801007387 */ /* 0x0001e80000100a00 */
[----:B------:R-:W-:Y:S01]  /*35f90*/  STL.64 [R1+0x348], R10 ;  /* 0x0003480a01007387 */ /* 0x000fe20000100a00 */
[----:B0-----:R-:W-:Y:S02]  /*35fa0*/  IMAD.MOV.U32 R9, RZ, RZ, R20 ;  /* 0x000000ffff097224 */ /* 0x001fe400078e0014 */
[----:B------:R-:W-:Y:S02]  /*35fb0*/  IMAD.MOV.U32 R8, RZ, RZ, R21 ;  /* 0x000000ffff087224 */ /* 0x000fe400078e0015 */
[----:B------:R-:W2:Y:S04]  /*35fc0*/  LDL.LU.64 R20, [R1+0xee0] ;  /* 0x000ee00001147983 */ /* 0x000ea80000300a00 */
[----:B------:R-:W2:Y:S04]  /*35fd0*/  LDL.LU.64 R22, [R1+0xee8] ;  /* 0x000ee80001167983 */ /* 0x000ea80000300a00 */
[----:B------:R-:W3:Y:S04]  /*35fe0*/  LDL.LU.64 R4, [R1+0x3b08] ;  /* 0x003b080001047983 */ /* 0x000ee80000300a00 */
[----:B------:R-:W-:Y:S04]  /*35ff0*/  STL.64 [R1+0x330], R16 ;  /* 0x0003301001007387 */ /* 0x000fe80000100a00 */
[----:B------:R0:W-:Y:S04]  /*36000*/  STL.64 [R1+0x338], R18 ;  /* 0x0003381201007387 */ /* 0x0001e80000100a00 */
[----:B0-----:R-:W3:Y:S04]  /*36010*/  LDL.LU.64 R18, [R1+0x3b00] ;  /* 0x003b000001127983 */ /* 0x001ee80000300a00 */
[----:B------:R-:W3:Y:S02]  /*36020*/  LDL.LU.64 R16, [R1+0x3af8] ;  /* 0x003af80001107983 */ /* 0x000ee40000300a00 */
[----:B---3--:R-:W-:Y:S06]  /*36030*/  HMMA.16816.F32 R16, R12, R4, R16 ;  /* 0x000000040c10723c */ /* 0x008fec0000001810 */
[----:B------:R-:W-:-:S02]  /*36040*/  IMAD.MOV.U32 R11, RZ, RZ, R5 ;  /* 0x000000ffff0b7224 */ /* 0x000fc400078e0005 */
[----:B------:R-:W-:-:S15]  /*36050*/  IMAD.MOV.U32 R26, RZ, RZ, R4 ;  /* 0x000000ffff1a7224 */ /* 0x000fde00078e0004 */
[----:B------:R0:W-:Y:S04]  /*36060*/  STL.64 [R1+0x320], R16 ;  /* 0x0003201001007387 */ /* 0x0001e80000100a00 */
[----:B------:R-:W-:Y:S04]  /*36070*/  STL.64 [R1+0x328], R18 ;  /* 0x0003281201007387 */ /* 0x000fe80000100a00 */
[----:B0-----:R-:W2:Y:S04]  /*36080*/  LDL.LU.64 R16, [R1+0x3af0] ;  /* 0x003af00001107983 */ /* 0x001ea80000300a00 */
[----:B------:R-:W3:Y:S04]  /*36090*/  LDL.LU.64 R4, [R1+0xed0] ;  /* 0x000ed00001047983 */ /* 0x000ee80000300a00 */
[----:B------:R-:W3:Y:S04]  /*360a0*/  LDL.LU.64 R6, [R1+0xed8] ;  /* 0x000ed80001067983 */ /* 0x000ee80000300a00 */
[----:B------:R-:W-:Y:S04]  /*360b0*/  STL [R1+0x38c4], R11 ;  /* 0x0038c40b01007387 */ /* 0x000fe80000100800 */
[----:B------:R0:W-:Y:S04]  /*360c0*/  STL.64 [R1+0x3ac8], R8 ;  /* 0x003ac80801007387 */ /* 0x0001e80000100a00 */
[----:B0-----:R-:W4:Y:S04]  /*360d0*/  LDL.LU.64 R8, [R1+0xec0] ;  /* 0x000ec00001087983 */ /* 0x001f280000300a00 */
[----:B------:R-:W3:Y:S01]  /*360e0*/  LDL.LU.64 R10, [R1+0xec8] ;  /* 0x000ec800010a7983 */ /* 0x000ee20000300a00 */
[C---:B--2---:R-:W-:Y:S03]  /*360f0*/  HMMA.16816.F32 R16, R12.reuse, R16, R20 ;  /* 0x000000100c10723c */ /* 0x044fe60000001814 */
[----:B---3--:R-:W-:Y:S04]  /*36100*/  STL.64 [R1+0x3ad8], R10 ;  /* 0x003ad80a01007387 */ /* 0x008fe80000100a00 */
[----:B----4-:R0:W-:Y:S04]  /*36110*/  STL.64 [R1+0x3ad0], R8 ;  /* 0x003ad00801007387 */ /* 0x0101e80000100a00 */
[----:B0-----:R-:W2:Y:S04]  /*36120*/  LDL.64 R8, [R1+0xd0] ;  /* 0x0000d00001087983 */ /* 0x001ea80000100a00 */
[----:B------:R-:W-:Y:S04]  /*36130*/  STL [R1+0x38c0], R26 ;  /* 0x0038c01a01007387 */ /* 0x000fe80000100800 */
[----:B------:R0:W-:Y:S04]  /*36140*/  STL.64 [R1+0x3ac0], R24 ;  /* 0x003ac01801007387 */ /* 0x0001e80000100a00 */
[----:B0-----:R-:W3:Y:S04]  /*36150*/  LDL.64 R24, [R1+0xc0] ;  /* 0x0000c00001187983 */ /* 0x001ee80000100a00 */
[----:B------:R-:W4:Y:S04]  /*36160*/  LDL.LU R20, [R1+0x3ae8] ;  /* 0x003ae80001147983 */ /* 0x000f280000300800 */
[----:B------:R0:W-:Y:S04]  /*36170*/  STL.64 [R1+0x310], R16 ;  /* 0x0003101001007387 */ /* 0x0001e80000100a00 */
[----:B------:R-:W-:Y:S04]  /*36180*/  STL.64 [R1+0x318], R18 ;  /* 0x0003181201007387 */ /* 0x000fe80000100a00 */
[----:B0-----:R-:W3:Y:S01]  /*36190*/  LDL.64 R16, [R1+0x60] ;  /* 0x0000600001107983 */ /* 0x001ee20000100a00 */
[----:B--2---:R-:W-:Y:S03]  /*361a0*/  HMMA.16816.F32 R4, R12, R8, R4 ;  /* 0x000000080c04723c */ /* 0x004fe60000001804 */
[----:B---3--:R4:W-:Y:S02]  /*361b0*/  STL.64 [R1+0x3a90], R16 ;  /* 0x003a901001007387 */ /* 0x0089e40000100a00 */
[----:B----4-:R-:W-:-:S02]  /*361c0*/  IMAD.MOV.U32 R16, RZ, RZ, R20 ;  /* 0x000000ffff107224 */ /* 0x010fc400078e0014 */
[----:B------:R-:W-:Y:S01]  /*361d0*/  IMAD.MOV.U32 R17, RZ, RZ, R3 ;  /* 0x000000ffff117224 */ /* 0x000fe200078e0003 */
[----:B------:R-:W2:Y:S04]  /*361e0*/  LDL.64 R20, [R1+0x90] ;  /* 0x0000900001147983 */ /* 0x000ea80000100a00 */
[----:B------:R0:W-:Y:S01]  /*361f0*/  STL.64 [R1+0x3aa8], R16 ;  /* 0x003aa81001007387 */ /* 0x0001e20000100a00 */
[----:B------:R-:W-:-:S03]  /*36200*/  IMAD.MOV.U32 R3, RZ, RZ, R9 ;  /* 0x000000ffff037224 */ /* 0x000fc600078e0009 */
[----:B0-----:R-:W3:Y:S07]  /*36210*/  LDL.64 R16, [R1+0xb0] ;  /* 0x0000b00001107983 */ /* 0x001eee0000100a00 */
[----:B------:R0:W-:Y:S04]  /*36220*/  STL.64 [R1+0x300], R4 ;  /* 0x0003000401007387 */ /* 0x0001e80000100a00 */
[----:B------:R1:W-:Y:S04]  /*36230*/  STL.64 [R1+0x308], R6 ;  /* 0x0003080601007387 */ /* 0x0003e80000100a00 */
[----:B0-----:R-:W4:Y:S01]  /*36240*/  LDL.LU.64 R4, [R1+0x3ae0] ;  /* 0x003ae00001047983 */ /* 0x001f220000300a00 */
[----:B-1----:R-:W-:-:S03]  /*36250*/  IMAD.MOV.U32 R6, RZ, RZ, R8 ;  /* 0x000000ffff067224 */ /* 0x002fc600078e0008 */
[----:B------:R-:W2:Y:S04]  /*36260*/  LDL.LU.64 R10, [R1+0x3ad8] ;  /* 0x003ad800010a7983 */ /* 0x000ea80000300a00 */
[----:B------:R-:W2:Y:S04]  /*36270*/  LDL.LU.64 R8, [R1+0x3ad0] ;  /* 0x003ad00001087983 */ /* 0x000ea80000300a00 */
[----:B------:R-:W-:Y:S04]  /*36280*/  STL [R1+0x38d8], R3 ;  /* 0x0038d80301007387 */ /* 0x000fe80000100800 */
[----:B------:R-:W-:Y:S01]  /*36290*/  STL [R1+0x38c8], R6 ;  /* 0x0038c80601007387 */ /* 0x000fe20000100800 */
[----:B--2---:R-:W-:-:S15]  /*362a0*/  HMMA.16816.F32 R8, R12, R24, R8 ;  /* 0x000000180c08723c */ /* 0x004fde0000001808 */
[----:B------:R-:W-:-:S08]  /*362b0*/  NOP ;  /* 0x0000000000007918 */ /* 0x000fd00000000000 */
[----:B------:R0:W-:Y:S04]  /*362c0*/  STL.64 [R1+0x2f0], R8 ;  /* 0x0002f00801007387 */ /* 0x0001e80000100a00 */
[----:B------:R1:W-:Y:S04]  /*362d0*/  STL.64 [R1+0x2f8], R10 ;  /* 0x0002f80a01007387 */ /* 0x0003e80000100a00 */
[----:B0-----:R-:W2:Y:S01]  /*362e0*/  LDL.LU.64 R8, [R1+0x3ac8] ;  /* 0x003ac80001087983 */ /* 0x001ea20000300a00 */
[----:B------:R-:W-:Y:S02]  /*362f0*/  IMAD.MOV.U32 R7, RZ, RZ, R25 ;  /* 0x000000ffff077224 */ /* 0x000fe400078e0019 */
[----:B-1----:R-:W-:-:S02]  /*36300*/  IMAD.MOV.U32 R10, RZ, RZ, R24 ;  /* 0x000000ffff0a7224 */ /* 0x002fc400078e0018 */
[----:B------:R-:W3:Y:S04]  /*36310*/  LDL.LU.64 R24, [R1+0x3ac0] ;  /* 0x003ac00001187983 */ /* 0x000ee80000300a00 */
[----:B------:R-:W-:Y:S04]  /*36320*/  STL [R1+0x3a68], R7 ;  /* 0x003a680701007387 */ /* 0x000fe80000100800 */
[----:B----4-:R-:W-:Y:S04]  /*36330*/  STL.64 [R1+0x3a60], R4 ;  /* 0x003a600401007387 */ /* 0x010fe80000100a00 */
[----:B------:R-:W-:Y:S04]  /*36340*/  STL [R1+0x38dc], R10 ;  /* 0x0038dc0a01007387 */ /* 0x000fe80000100800 */
[----:B--2---:R0:W-:Y:S04]  /*36350*/  STL.64 [R1+0x3ab8], R8 ;  /* 0x003ab80801007387 */ /* 0x0041e80000100a00 */
[----:B0-----:R-:W2:Y:S04]  /*36360*/  LDL.LU.64 R8, [R1+0xeb0] ;  /* 0x000eb00001087983 */ /* 0x001ea80000300a00 */
[----:B------:R-:W2:Y:S01]  /*36370*/  LDL.LU.64 R10, [R1+0xeb8] ;  /* 0x000eb800010a7983 */ /* 0x000ea20000300a00 */
[----:B---3--:R-:W-:-:S02]  /*36380*/  IMAD.MOV.U32 R27, RZ, RZ, R17 ;  /* 0x000000ffff1b7224 */ /* 0x008fc400078e0011 */
[----:B------:R-:W-:Y:S01]  /*36390*/  IMAD.MOV.U32 R28, RZ, RZ, R16 ;  /* 0x000000ffff1c7224 */ /* 0x000fe200078e0010 */
[----:B--2---:R-:W-:-:S15]  /*363a0*/  HMMA.16816.F32 R8, R12, R16, R8 ;  /* 0x000000100c08723c */ /* 0x004fde0000001808 */
[----:B------:R-:W-:-:S08]  /*363b0*/  NOP ;  /* 0x0000000000007918 */ /* 0x000fd00000000000 */
[----:B------:R0:W-:Y:S04]  /*363c0*/  STL.64 [R1+0x2e0], R8 ;  /* 0x0002e00801007387 */ /* 0x0001e80000100a00 */
[----:B------:R1:W-:Y:S04]  /*363d0*/  STL.64 [R1+0x2e8], R10 ;  /* 0x0002e80a01007387 */ /* 0x0003e80000100a00 */
[----:B0-----:R-:W2:Y:S04]  /*363e0*/  LDL.LU.64 R8, [R1+0xe90] ;  /* 0x000e900001087983 */ /* 0x001ea80000300a00 */
[----:B-1----:R-:W2:Y:S04]  /*363f0*/  LDL.LU.64 R10, [R1+0xe98] ;  /* 0x000e9800010a7983 */ /* 0x002ea80000300a00 */
[----:B------:R-:W3:Y:S04]  /*36400*/  LDL.LU.64 R16, [R1+0xe80] ;  /* 0x000e800001107983 */ /* 0x000ee80000300a00 */
[----:B------:R-:W3:Y:S04]  /*36410*/  LDL.LU.64 R18, [R1+0xe88] ;  /* 0x000e880001127983 */ /* 0x000ee80000300a00 */
[----:B------:R-:W-:Y:S04]  /*36420*/  STL [R1+0x3a88], R27 ;  /* 0x003a881b01007387 */ /* 0x000fe80000100800 */
[----:B------:R0:W-:Y:S04]  /*36430*/  STL.64 [R1+0x3a80], R24 ;  /* 0x003a801801007387 */ /* 0x0001e80000100a00 */
[----:B0-----:R-:W4:Y:S04]  /*36440*/  LDL.LU.64 R24, [R1+0xea0] ;  /* 0x000ea00001187983 */ /* 0x001f280000300a00 */
[----:B------:R-:W4:Y:S01]  /*36450*/  LDL.LU.64 R26, [R1+0xea8] ;  /* 0x000ea800011a7983 */ /* 0x000f220000300a00 */
[----:B------:R-:W-:-:S02]  /*36460*/  IMAD.MOV.U32 R4, RZ, RZ, R2 ;  /* 0x000000ffff047224 */ /* 0x000fc400078e0002 */
[----:B------:R-:W-:-:S07]  /*36470*/  IMAD.MOV.U32 R5, RZ, RZ, R0 ;  /* 0x000000ffff057224 */ /* 0x000fce00078e0000 */
[----:B----4-:R-:W-:Y:S01]  /*36480*/  HMMA.16816.F32 R4, R12, R4, R24 ;  /* 0x000000040c04723c */ /* 0x010fe20000001818 */
[----:B------:R-:W4:Y:S04]  /*36490*/  LDL.LU.64 R24, [R1+0xe50] ;  /* 0x000e500001187983 */ /* 0x000f280000300a00 */
[----:B------:R-:W2:-:S15]  /*364a0*/  LDL.LU.64 R26, [R1+0xe58] ;  /* 0x000e5800011a7983 */ /* 0x000e9e0000300a00 */
[----:B------:R-:W-:-:S03]  /*364b0*/  NOP ;  /* 0x0000000000007918 */ /* 0x000fc60000000000 */
[----:B------:R-:W-:Y:S04]  /*364c0*/  STL.64 [R1+0x2d0], R4 ;  /* 0x0002d00401007387 */ /* 0x000fe80000100a00 */
[----:B------:R-:W-:Y:S04]  /*364d0*/  STL.64 [R1+0x2d8], R6 ;  /* 0x0002d80601007387 */ /* 0x000fe80000100a00 */
[----:B--2---:R-:W-:Y:S04]  /*364e0*/  STL.64 [R1+0x3aa0], R26 ;  /* 0x003aa01a01007387 */ /* 0x004fe80000100a00 */
[----:B----4-:R0:W-:Y:S04]  /*364f0*/  STL.64 [R1+0x3a98], R24 ;  /* 0x003a981801007387 */ /* 0x0101e80000100a00 */
[----:B0-----:R-:W2:Y:S04]  /*36500*/  LDL.LU.64 R24, [R1+0xe70] ;  /* 0x000e700001187983 */ /* 0x001ea80000300a00 */
[----:B------:R-:W2:Y:S04]  /*36510*/  LDL.LU.64 R26, [R1+0xe78] ;  /* 0x000e7800011a7983 */ /* 0x000ea80000300a00 */
[----:B------:R-:W4:Y:S04]  /*36520*/  LDL.LU.64 R4, [R1+0xe40] ;  /* 0x000e400001047983 */ /* 0x000f280000300a00 */
[----:B------:R-:W3:Y:S01]  /*36530*/  LDL.LU.64 R6, [R1+0xe48] ;  /* 0x000e480001067983 */ /* 0x000ee20000300a00 */
[----:B------:R-:W-:Y:S06]  /*36540*/  HMMA.16816.F32 R8, R12, R20, R8 ;  /* 0x000000140c08723c */ /* 0x000fec0000001808 */
[----:B------:R-:W-:Y:S01]  /*36550*/  IMAD.MOV.U32 R3, RZ, RZ, R21 ;  /* 0x000000ffff037224 */ /* 0x000fe200078e0015 */
[----:B---3--:R-:W-:Y:S04]  /*36560*/  STL.64 [R1+0x3a78], R6 ;  /* 0x003a780601007387 */ /* 0x008fe80000100a00 */
[----:B----4-:R0:W-:Y:S04]  /*36570*/  STL.64 [R1+0x3a70], R4 ;  /* 0x003a700401007387 */ /* 0x0101e80000100a00 */
[----:B0-----:R-:W3:Y:S08]  /*36580*/  LDL.64 R4, [R1+0x50] ;  /* 0x0000500001047983 */ /* 0x001ef00000100a00 */
[----:B------:R0:W-:Y:S04]  /*36590*/  STL.64 [R1+0x2c0], R8 ;  /* 0x0002c00801007387 */ /* 0x0001e80000100a00 */
[----:B------:R1:W-:Y:S04]  /*365a0*/  STL.64 [R1+0x2c8], R10 ;  /* 0x0002c80a01007387 */ /* 0x0003e80000100a00 */
[----:B0-----:R-:W4:Y:S01]  /*365b0*/  LDL.LU.64 R8, [R1+0x3ab8] ;  /* 0x003ab80001087983 */ /* 0x001f220000300a00 */
[----:B-1----:R-:W-:-:S03]  /*365c0*/  IMAD.MOV.U32 R10, RZ, RZ, R20 ;  /* 0x000000ffff0a7224 */ /* 0x002fc600078e0014 */
[----:B------:R-:W2:Y:S02]  /*365d0*/  LDL.LU.64 R20, [R1+0x3ab0] ;  /* 0x003ab00001147983 */ /* 0x000ea40000300a00 */
[----:B--2---:R-:W-:-:S15]  /*365e0*/  HMMA.16816.F32 R16, R12, R20, R16 ;  /* 0x000000140c10723c */ /* 0x004fde0000001810 */
[----:B------:R-:W-:-:S08]  /*365f0*/  NOP ;  /* 0x0000000000007918 */ /* 0x000fd00000000000 */
[----:B------:R0:W-:Y:S04]  /*36600*/  STL.64 [R1+0x2b0], R16 ;  /* 0x0002b01001007387 */ /* 0x0001e80000100a00 */
[----:B------:R-:W-:Y:S04]  /*36610*/  STL.64 [R1+0x2b8], R18 ;  /* 0x0002b81201007387 */ /* 0x000fe80000100a00 */
[----:B0-----:R-:W2:Y:S04]  /*36620*/  LDL.LU.64 R16, [R1+0x3aa8] ;  /* 0x003aa80001107983 */ /* 0x001ea80000300a00 */
[----:B------:R0:W-:Y:S04]  /*36630*/  STL.64 [R1+0x3838], R20 ;  /* 0x0038381401007387 */ /* 0x0001e80000100a00 */
[----:B0-----:R-:W4:Y:S04]  /*36640*/  LDL.LU.64 R20, [R1+0xe60] ;  /* 0x000e600001147983 */ /* 0x001f280000300a00 */
[----:B------:R-:W4:Y:S01]  /*36650*/  LDL.LU.64 R22, [R1+0xe68] ;  /* 0x000e680001167983 */ /* 0x000f220000300a00 */
[----:B--2---:R-:W-:Y:S03]  /*36660*/  HMMA.16816.F32 R16, R12, R16, R24 ;  /* 0x000000100c10723c */ /* 0x004fe60000001818 */
[----:B------:R-:W2:Y:S04]  /*36670*/  LDL.LU.64 R26, [R1+0x3aa0] ;  /* 0x003aa000011a7983 */ /* 0x000ea80000300a00 */
[----:B------:R-:W2:-:S15]  /*36680*/  LDL.LU.64 R24, [R1+0x3a98] ;  /* 0x003a980001187983 */ /* 0x000e9e0000300a00 */
[----:B------:R-:W-:-:S01]  /*36690*/  NOP ;  /* 0x0000000000007918 */ /* 0x000fc20000000000 */
[----:B------:R0:W-:Y:S04]  /*366a0*/  STL.64 [R1+0x2a0], R16 ;  /* 0x0002a01001007387 */ /* 0x0001e80000100a00 */
[----:B------:R-:W-:Y:S04]  /*366b0*/  STL.64 [R1+0x2a8], R18 ;  /* 0x0002a81201007387 */ /* 0x000fe80000100a00 */
[----:B0-----:R-:W4:Y:S01]  /*366c0*/  LDL.LU.64 R16, [R1+0x3a90] ;  /* 0x003a900001107983 */ /* 0x001f220000300a00 */
[----:B---3--:R-:W-:Y:S01]  /*366d0*/  IMAD.MOV.U32 R29, RZ, RZ, R5 ;  /* 0x000000ffff1d7224 */ /* 0x008fe200078e0005 */
[C---:B--2---:R-:W-:Y:S06]  /*366e0*/  HMMA.16816.F32 R24, R12.reuse, R4, R24 ;  /* 0x000000040c18723c */ /* 0x044fec0000001818 */
[----:B----4-:R-:W-:-:S15]  /*366f0*/  HMMA.16816.F32 R20, R12, R16, R20 ;  /* 0x000000100c14723c */ /* 0x010fde0000001814 */
[----:B------:R-:W-:-:S08]  /*36700*/  NOP ;  /* 0x0000000000007918 */ /* 0x000fd00000000000 */
[----:B------:R-:W-:Y:S04]  /*36710*/  STL.64 [R1+0x290], R20 ;  /* 0x0002901401007387 */ /* 0x000fe80000100a00 */
[----:B------:R0:W-:Y:S02]  /*36720*/  STL.64 [R1+0x298], R22 ;  /* 0x0002981601007387 */ /* 0x0001e40000100a00 */
[----:B0-----:R-:W-:Y:S02]  /*36730*/  IMAD.MOV.U32 R23, RZ, RZ, R16 ;  /* 0x000000ffff177224 */ /* 0x001fe400078e0010 */
[----:B------:R-:W-:Y:S02]  /*36740*/  IMAD.MOV.U32 R22, RZ, RZ, R17 ;  /* 0x000000ffff167224 */ /* 0x000fe400078e0011 */
[----:B------:R-:W2:Y:S04]  /*36750*/  LDL.LU.64 R16, [R1+0xe30] ;  /* 0x000e300001107983 */ /* 0x000ea80000300a00 */
[----:B------:R-:W2:Y:S04]  /*36760*/  LDL.LU.64 R18, [R1+0xe38] ;  /* 0x000e380001127983 */ /* 0x000ea80000300a00 */
[----:B------:R-:W-:Y:S04]  /*36770*/  STL.64 [R1+0x38e0], R22 ;  /* 0x0038e01601007387 */ /* 0x000fe80000100a00 */
[----:B------:R-:W3:Y:S04]  /*36780*/  LDL.64 R20, [R1+0x40] ;  /* 0x0000400001147983 */ /* 0x000ee80000100a00 */
[----:B------:R-:W-:Y:S04]  /*36790*/  STL.64 [R1+0x280], R24 ;  /* 0x0002801801007387 */ /* 0x000fe80000100a00 */
[----:B------:R0:W-:Y:S04]  /*367a0*/  STL.64 [R1+0x288], R26 ;  /* 0x0002881a01007387 */ /* 0x0001e80000100a00 */
[----:B0-----:R-:W4:Y:S04]  /*367b0*/  LDL.LU R27, [R1+0x3a88] ;  /* 0x003a8800011b7983 */ /* 0x001f280000300800 */
[----:B------:R-:W2:Y:S01]  /*367c0*/  LDL.LU.64 R24, [R1+0x3a80] ;  /* 0x003a800001187983 */ /* 0x000ea20000300a00 */
[----:B------:R-:W-:-:S03]  /*367d0*/  IMAD.MOV.U32 R26, RZ, RZ, R4 ;  /* 0x000000ffff1a7224 */ /* 0x000fc600078e0004 */
[----:B------:R-:W3:Y:S04]  /*367e0*/  LDL.LU.64 R6, [R1+0x3a78] ;  /* 0x003a780001067983 */ /* 0x000ee80000300a00 */
[----:B------:R-:W3:Y:S02]  /*367f0*/  LDL.LU.64 R4, [R1+0x3a70] ;  /* 0x003a700001047983 */ /* 0x000ee40000300a00 */
[----:B---3--:R-:W-:Y:S06]  /*36800*/  HMMA.16816.F32 R4, R12, R20, R4 ;  /* 0x000000140c04723c */ /* 0x008fec0000001804 */
[----:B------:R-:W-:-:S02]  /*36810*/  IMAD.MOV.U32 R2, RZ, RZ, R20 ;  /* 0x000000ffff027224 */ /* 0x000fc400078e0014 */
[----:B------:R-:W-:Y:S02]  /*36820*/  IMAD.MOV.U32 R0, RZ, RZ, R21 ;  /* 0x000000ffff007224 */ /* 0x000fe400078e0015 */
[----:B------:R-:W-:Y:S02]  /*36830*/  IMAD.MOV.U32 R20, RZ, RZ, R9 ;  /* 0x000000ffff147224 */ /* 0x000fe400078e0009 */
[----:B------:R-:W-:-:S11]  /*36840*/  IMAD.MOV.U32 R21, RZ, RZ, R8 ;  /* 0x000000ffff157224 */ /* 0x000fd600078e0008 */
[----:B------:R-:W-:Y:S04]  /*36850*/  STL.64 [R1+0x270], R4 ;  /* 0x0002700401007387 */ /* 0x000fe80000100a00 */
[----:B------:R0:W-:Y:S04]  /*36860*/  STL.64 [R1+0x278], R6 ;  /* 0x0002780601007387 */ /* 0x0001e80000100a00 */
[----:B0-----:R-:W3:Y:S04]  /*36870*/  LDL.LU R7, [R1+0x3a68] ;  /* 0x003a680001077983 */ /* 0x001ee80000300800 */
[----:B------:R-:W4:Y:S04]  /*36880*/  LDL.LU.64 R4, [R1+0x3a60] ;  /* 0x003a600001047983 */ /* 0x000f280000300a00 */
[----:B------:R-:W3:Y:S04]  /*36890*/  LDL.LU R9, [R1+0x3a5c] ;  /* 0x003a5c0001097983 */ /* 0x000ee80000300800 */
[----:B------:R-:W3:Y:S04]  /*368a0*/  LDL.LU R8, [R1+0x3a58] ;  /* 0x003a580001087983 */ /* 0x000ee80000300800 */
[----:B------:R2:W-:Y:S02]  /*368b0*/  STL.64 [R1+0x38f0], R20 ;  /* 0x0038f01401007387 */ /* 0x0005e40000100a00 */
[----:B--2---:R-:W-:-:S02]  /*368c0*/  IMAD.MOV.U32 R20, RZ, RZ, R24 ;  /* 0x000000ffff147224 */ /* 0x004fc400078e0018 */
[----:B------:R-:W-:Y:S01]  /*368d0*/  IMAD.MOV.U32 R21, RZ, RZ, R25 ;  /* 0x000000ffff157224 */ /* 0x000fe200078e0019 */
[----:B------:R-:W2:Y:S04]  /*368e0*/  LDL.LU R24, [R1+0x3a54] ;  /* 0x003a540001187983 */ /* 0x000ea80000300800 */
[----:B------:R-:W2:Y:S04]  /*368f0*/  LDL.LU R25, [R1+0x3a50] ;  /* 0x003a500001197983 */ /* 0x000ea80000300800 */
[----:B------:R0:W-:Y:S04]  /*36900*/  STL.64 [R1+0x3900], R20 ;  /* 0x0039001401007387 */ /* 0x0001e80000100a00 */
[----:B0-----:R-:W4:Y:S02]  /*36910*/  LDL.64 R20, [R1+0x30] ;  /* 0x0000300001147983 */ /* 0x001f240000100a00 */
[----:B----4-:R-:W-:Y:S06]  /*36920*/  HMMA.16816.F32 R16, R12, R20, R16 ;  /* 0x000000140c10723c */ /* 0x010fec0000001810 */
[----:B------:R-:W-:-:S02]  /*36930*/  IMAD.MOV.U32 R6, RZ, RZ, R20 ;  /* 0x000000ffff067224 */ /* 0x000fc400078e0014 */
[----:B------:R-:W-:Y:S02]  /*36940*/  IMAD.MOV.U32 R11, RZ, RZ, R21 ;  /* 0x000000ffff0b7224 */ /* 0x000fe400078e0015 */
[----:B------:R-:W-:Y:S02]  /*36950*/  IMAD.MOV.U32 R20, RZ, RZ, R5 ;  /* 0x000000ffff147224 */ /* 0x000fe400078e0005 */
[----:B------:R-:W-:-:S11]  /*36960*/  IMAD.MOV.U32 R21, RZ, RZ, R4 ;  /* 0x000000ffff157224 */ /* 0x000fd600078e0004 */
[----:B------:R-:W-:Y:S04]  /*36970*/  STL.64 [R1+0x260], R16 ;  /* 0x0002601001007387 */ /* 0x000fe80000100a00 */
[----:B------:R0:W-:Y:S04]  /*36980*/  STL.64 [R1+0x268], R18 ;  /* 0x0002681201007387 */ /* 0x0001e80000100a00 */
[----:B0-----:R-:W4:Y:S04]  /*36990*/  LDL.LU.64 R18, [R1+0x3a48] ;  /* 0x003a480001127983 */ /* 0x001f280000300a00 */
[----:B------:R-:W4:Y:S04]  /*369a0*/  LDL.LU.64 R16, [R1+0x3a40] ;  /* 0x003a400001107983 */ /* 0x000f280000300a00 */
[----:B------:R-:W4:Y:S04]  /*369b0*/  LDL.LU R5, [R1+0x3a3c] ;  /* 0x003a3c0001057983 */ /* 0x000f280000300800 */
[----:B------:R-:W4:Y:S04]  /*369c0*/  LDL.LU R4, [R1+0x3a38] ;  /* 0x003a380001047983 */ /* 0x000f280000300800 */
[----:B------:R0:W-:Y:S04]  /*369d0*/  STL.64 [R1+0x3918], R20 ;  /* 0x0039181401007387 */ /* 0x0001e80000100a00 */
[----:B0-----:R-:W2:Y:S04]  /*369e0*/  LDL.LU.64 R20, [R1+0xe20] ;  /* 0x000e200001147983 */ /* 0x001ea80000300a00 */
[----:B------:R-:W2:Y:S04]  /*369f0*/  LDL.LU.64 R22, [R1+0xe28] ;  /* 0x000e280001167983 */ /* 0x000ea80000300a00 */
[----:B---3--:R-:W-:Y:S01]  /*36a00*/  STL.64 [R1+0x38d0], R6 ;  /* 0x0038d00601007387 */ /* 0x008fe20000100a00 */
[----:B--2---:R-:W-:Y:S07]  /*36a10*/  HMMA.16816.F32 R12, R12, R24, R20 ;  /* 0x000000180c0c723c */ /* 0x004fee0000001814 */
[----:B------:R-:W-:-:S02]  /*36a20*/  IMAD.MOV.U32 R20, RZ, RZ, R8 ;  /* 0x000000ffff147224 */ /* 0x000fc400078e0008 */
[----:B------:R-:W-:Y:S01]  /*36a30*/  IMAD.MOV.U32 R21, RZ, RZ, R9 ;  /* 0x000000ffff157224 */ /* 0x000fe200078e0009 */
[----:B------:R-:W2:Y:S04]  /*36a40*/  LDL.LU R8, [R1+0x3a34] ;  /* 0x003a340001087983 */ /* 0x000ea80000300800 */
[----:B------:R-:W2:Y:S04]  /*36a50*/  LDL.LU R9, [R1+0x3a30] ;  /* 0x003a300001097983 */ /* 0x000ea80000300800 */
[----:B------:R4:W-:Y:S02]  /*36a60*/  STL.64 [R1+0x3930], R20 ;  /* 0x0039301401007387 */ /* 0x0009e40000100a00 */
[----:B----4-:R-:W-:-:S02]  /*36a70*/  IMAD.MOV.U32 R20, RZ, RZ, R16 ;  /* 0x000000ffff147224 */ /* 0x010fc400078e0010 */
[----:B------:R-:W-:Y:S01]  /*36a80*/  IMAD.MOV.U32 R21, RZ, RZ, R17 ;  /* 0x000000ffff157224 */ /* 0x000fe200078e0011 */
[----:B------:R-:W2:Y:S04]  /*36a90*/  LDL.LU R16, [R1+0x3a2c] ;  /* 0x003a2c0001107983 */ /* 0x000ea80000300800 */
[----:B------:R-:W2:Y:S04]  /*36aa0*/  LDL.LU R17, [R1+0x3a28] ;  /* 0x003a280001117983 */ /* 0x000ea80000300800 */
[----:B------:R0:W-:Y:S02]  /*36ab0*/  STL.64 [R1+0x3948], R20 ;  /* 0x0039481401007387 */ /* 0x0001e40000100a00 */
[----:B0-----:R-:W-:-:S02]  /*36ac0*/  IMAD.MOV.U32 R20, RZ, RZ, R18 ;  /* 0x000000ffff147224 */ /* 0x001fc400078e0012 */
[----:B------:R-:W-:Y:S01]  /*36ad0*/  IMAD.MOV.U32 R21, RZ, RZ, R19 ;  /* 0x000000ffff157224 */ /* 0x000fe200078e0013 */
[----:B------:R-:W2:Y:S04]  /*36ae0*/  LDL.LU R18, [R1+0x3a24] ;  /* 0x003a240001127983 */ /* 0x000ea80000300800 */
[----:B------:R-:W2:Y:S04]  /*36af0*/  LDL.LU R19, [R1+0x3a20] ;  /* 0x003a200001137983 */ /* 0x000ea80000300800 */
[----:B------:R0:W-:Y:S04]  /*36b00*/  STL.64 [R1+0x3960], R20 ;  /* 0x0039601401007387 */ /* 0x0001e80000100a00 */
[----:B0-----:R-:W2:Y:S04]  /*36b10*/  LDL.LU.64 R20, [R1+0xe10] ;  /* 0x000e100001147983 */ /* 0x001ea80000300a00 */
[----:B------:R-:W2:Y:S04]  /*36b20*/  LDL.LU.64 R22, [R1+0xe18] ;  /* 0x000e180001167983 */ /* 0x000ea80000300a00 */
[----:B------:R-:W-:Y:S04]  /*36b30*/  STL.64 [R1+0x37f0], R24 ;  /* 0x0037f01801007387 */ /* 0x000fe80000100a00 */
[----:B------:R-:W-:Y:S04]  /*36b40*/  STL.64 [R1+0x38e8], R26 ;  /* 0x0038e81a01007387 */ /* 0x000fe80000100a00 */
[----:B------:R-:W-:Y:S04]  /*36b50*/  STL.64 [R1+0x2fc0], R14 ;  /* 0x002fc00e01007387 */ /* 0x000fe80000100a00 */
[----:B------:R0:W-:Y:S04]  /*36b60*/  STL.64 [R1+0x2fb8], R12 ;  /* 0x002fb80c01007387 */ /* 0x0001e80000100a00 */
[----:B0-----:R-:W3:Y:S04]  /*36b70*/  LDL.LU.64 R12, [R1+0x70] ;  /* 0x00007000010c7983 */ /* 0x001ee80000300a00 */
[----:B------:R-:W4:Y:S04]  /*36b80*/  LDL.64 R14, [R1+0x78] ;  /* 0x00007800010e7983 */ /* 0x000f280000100a00 */
[----:B----4-:R-:W-:Y:S04]  /*36b90*/  STL.64 [R1+0x3830], R14 ;  /* 0x0038300e01007387 */ /* 0x010fe80000100a00 */
[----:B---3--:R0:W-:Y:S04]  /*36ba0*/  STL.64 [R1+0x3828], R12 ;  /* 0x0038280c01007387 */ /* 0x0081e80000100a00 */
[----:B0-----:R-:W3:Y:S04]  /*36bb0*/  LDL.64 R12, [R1+0x100] ;  /* 0x00010000010c7983 */ /* 0x001ee80000100a00 */
[----:B---3--:R2:W-:Y:S02]  /*36bc0*/  STL.64 [R1+0x38f8], R12 ;  /* 0x0038f80c01007387 */ /* 0x0085e40000100a00 */
[----:B--2---:R-:W-:Y:S02]  /*36bd0*/  HMMA.16816.F32 R12, R16, R8, R20 ;  /* 0x00000008100c723c */ /* 0x004fe40000001814 */
[----:B------:R-:W2:-:S15]  /*36be0*/  LDL R20, [R1+0x170] ;  /* 0x0001700001147983 */ /* 0x000e9e0000100800 */
[----:B------:R-:W-:-:S06]  /*36bf0*/  NOP ;  /* 0x0000000000007918 */ /* 0x000fcc0000000000 */
[----:B------:R-:W-:Y:S04]  /*36c00*/  STL.64 [R1+0x250], R12 ;  /* 0x0002500c01007387 */ /* 0x000fe80000100a00 */
[----:B------:R-:W-:Y:S04]  /*36c10*/  STL.64 [R1+0x258], R14 ;  /* 0x0002580e01007387 */ /* 0x000fe80000100a00 */
[----:B------:R-:W2:Y:S04]  /*36c20*/  LDL R21, [R1+0x174] ;  /* 0x0001740001157983 */ /* 0x000ea80000100800 */
[----:B--2---:R0:W-:Y:S04]  /*36c30*/  STL.64 [R1+0x3978], R20 ;  /* 0x0039781401007387 */ /* 0x0041e80000100a00 */
[----:B0-----:R-:W2:Y:S01]  /*36c40*/  LDL R20, [R1+0x180] ;  /* 0x0001800001147983 */ /* 0x001ea20000100800 */
[----:B------:R-:W-:-:S03]  /*36c50*/  IMAD.MOV.U32 R21, RZ, RZ, R5 ;  /* 0x000000ffff157224 */ /* 0x000fc600078e0005 */
[----:B------:R-:W3:Y:S04]  /*36c60*/  LDL.LU R5, [R1+0x3a1c] ;  /* 0x003a1c0001057983 */ /* 0x000ee80000300800 */
[----:B--2---:R0:W-:Y:S02]  /*36c70*/  STL.64 [R1+0x3990], R20 ;  /* 0x0039901401007387 */ /* 0x0041e40000100a00 */
[----:B0-----:R-:W-:Y:S02]  /*36c80*/  IMAD.MOV.U32 R20, RZ, RZ, R4 ;  /* 0x000000ffff147224 */ /* 0x001fe400078e0004 */
[----:B------:R-:W2:Y:S04]  /*36c90*/  LDL.LU R4, [R1+0x3a18] ;  /* 0x003a180001047983 */ /* 0x000ea80000300800 */
[----:B------:R-:W4:Y:S04]  /*36ca0*/  LDL R21, [R1+0x194] ;  /* 0x0001940001157983 */ /* 0x000f280000100800 */
[----:B----4-:R0:W-:Y:S04]  /*36cb0*/  STL.64 [R1+0x39a8], R20 ;  /* 0x0039a81401007387 */ /* 0x0101e80000100a00 */
[----:B0-----:R-:W4:Y:S04]  /*36cc0*/  LDL R20, [R1+0x1a0] ;  /* 0x0001a00001147983 */ /* 0x001f280000100800 */
[----:B------:R-:W4:Y:S04]  /*36cd0*/  LDL R21, [R1+0x1a4] ;  /* 0x0001a40001157983 */ /* 0x000f280000100800 */
[----:B----4-:R3:W-:Y:S02]  /*36ce0*/  STL.64 [R1+0x39c0], R20 ;  /* 0x0039c01401007387 */ /* 0x0107e40000100a00 */
[----:B---3--:R-:W-:-:S02]  /*36cf0*/  IMAD.MOV.U32 R20, RZ, RZ, R5 ;  /* 0x000000ffff147224 */ /* 0x008fc400078e0005 */
[----:B--2---:R-:W-:Y:S01]  /*36d00*/  IMAD.MOV.U32 R21, RZ, RZ, R4 ;  /* 0x000000ffff157224 */ /* 0x004fe200078e0004 */
[----:B------:R-:W2:Y:S04]  /*36d10*/  LDL.LU R5, [R1+0x3a14] ;  /* 0x003a140001057983 */ /* 0x000ea80000300800 */
[----:B------:R-:W2:Y:S04]  /*36d20*/  LDL.LU R4, [R1+0x3a10] ;  /* 0x003a100001047983 */ /* 0x000ea80000300800 */
[----:B------:R0:W-:Y:S04]  /*36d30*/  STL.64 [R1+0x39d8], R20 ;  /* 0x0039d81401007387 */ /* 0x0001e80000100a00 */
[----:B0-----:R-:W3:Y:S04]  /*36d40*/  LDL R20, [R1+0x1c0] ;  /* 0x0001c00001147983 */ /* 0x001ee80000100800 */
[----:B------:R-:W3:Y:S04]  /*36d50*/  LDL R21, [R1+0x1c4] ;  /* 0x0001c40001157983 */ /* 0x000ee80000100800 */
[----:B---3--:R0:W-:Y:S04]  /*36d60*/  STL.64 [R1+0x39f0], R20 ;  /* 0x0039f01401007387 */ /* 0x0081e80000100a00 */
[----:B0-----:R-:W3:Y:S04]  /*36d70*/  LDL R20, [R1+0x1d0] ;  /* 0x0001d00001147983 */ /* 0x001ee80000100800 */
[----:B------:R-:W3:Y:S04]  /*36d80*/  LDL R21, [R1+0x1d4] ;  /* 0x0001d40001157983 */ /* 0x000ee80000100800 */
[----:B---3--:R0:W-:Y:S04]  /*36d90*/  STL.64 [R1+0x3a08], R20 ;  /* 0x003a081401007387 */ /* 0x0081e80000100a00 */
        /* <DEDUP_REMOVED lines=44> */
[C---:B--2---:R-:W-:Y:S03]  /*37060*/  HMMA.16816.F32 R4, R16.reuse, R4, R20 ;  /* 0x000000041004723c */ /* 0x044fe60000001814 */
[----:B----4-:R-:W-:Y:S04]  /*37070*/  STL.64 [R1+0x3a00], R14 ;  /* 0x003a000e01007387 */ /* 0x010fe80000100a00 */
[----:B---3--:R0:W-:Y:S04]  /*37080*/  STL.64 [R1+0x39f8], R12 ;  /* 0x0039f80c01007387 */ /* 0x0081e80000100a00 */
[----:B0-----:R-:W2:Y:S04]  /*37090*/  LDL.LU.64 R12, [R1+0xdf0] ;  /* 0x000df000010c7983 */ /* 0x001ea80000300a00 */
[----:B------:R-:W2:Y:S04]  /*370a0*/  LDL.LU.64 R14, [R1+0xdf8] ;  /* 0x000df800010e7983 */ /* 0x000ea80000300a00 */
[----:B------:R-:W3:Y:S04]  /*370b0*/  LDL.LU.64 R24, [R1+0xd30] ;  /* 0x000d300001187983 */ /* 0x000ee80000300a00 */
[----:B------:R-:W3:Y:S04]  /*370c0*/  LDL.LU.64 R26, [R1+0xd38] ;  /* 0x000d3800011a7983 */ /* 0x000ee80000300a00 */
[----:B------:R-:W-:Y:S04]  /*370d0*/  STL.64 [R1+0x37f8], R8 ;  /* 0x0037f80801007387 */ /* 0x000fe80000100a00 */
[----:B------:R-:W2:Y:S04]  /*370e0*/  LDL.LU.64 R20, [R1+0x3a08] ;  /* 0x003a080001147983 */ /* 0x000ea80000300a00 */
        /* <DEDUP_REMOVED lines=8> */
[----:B------:R0:W-:Y:S04]  /*37170*/  STL.64 [R1], R20 ;  /* 0x0000001401007387 */ /* 0x0001e80000100a00 */
        /* <DEDUP_REMOVED lines=73> */
[----:B------:R-:W4:-:S15]  /*37610*/  LDL.LU.64 R12, [R1+0x38f8] ;  /* 0x0038f800010c7983 */ /* 0x000f1e0000300a00 */
[----:B------:R-:W-:-:S06]  /*37620*/  NOP ;  /* 0x0000000000007918 */ /* 0x000fcc0000000000 */
[----:B------:R0:W-:Y:S04]  /*37630*/  STL.64 [R1+0x4f0], R20 ;  /* 0x0004f01401007387 */ /* 0x0001e80000100a00 */
[----:B------:R3:W-:Y:S04]  /*37640*/  STL.64 [R1+0x4f8], R22 ;  /* 0x0004f81601007387 */ /* 0x0007e80000100a00 */
[----:B0-----:R-:W3:Y:S01]  /*37650*/  LDL.LU.64 R20, [R1+0x38f0] ;  /* 0x0038f00001147983 */ /* 0x001ee20000300a00 */
[C---:B----4-:R-:W-:Y:S06]  /*37660*/  HMMA.16816.F32 R4, R16.reuse, R12, R4 ;  /* 0x0000000c1004723c */ /* 0x050fec0000001804 */
[----:B---3--:R-:W-:Y:S01]  /*37670*/  HMMA.16816.F32 R20, R16, R20, R24 ;  /* 0x000000141014723c */ /* 0x008fe20000001818 */
[----:B------:R-:W2:-:S15]  /*37680*/  LDL.LU.64 R26, [R1+0x38e8] ;  /* 0x0038e800011a7983 */ /* 0x000e9e0000300a00 */
[----:B------:R-:W-:-:S07]  /*37690*/  NOP ;  /* 0x0000000000007918 */ /* 0x000fce0000000000 */
[----:B------:R0:W-:Y:S04]  /*376a0*/  STL.64 [R1+0x4e0], R20 ;  /* 0x0004e01401007387 */ /* 0x0001e80000100a00 */
[----:B------:R1:W-:Y:S01]  /*376b0*/  STL.64 [R1+0x4e8], R22 ;  /* 0x0004e81601007387 */ /* 0x0003e20000100a00 */
[----:B0-----:R-:W-:Y:S02]  /*376c0*/  IMAD.MOV.U32 R20, RZ, RZ, R10 ;  /* 0x000000ffff147224 */ /* 0x001fe400078e000a */
[----:B------:R-:W-:Y:S01]  /*376d0*/  IMAD.MOV.U32 R21, RZ, RZ, R3 ;  /* 0x000000ffff157224 */ /* 0x000fe200078e0003 */
[----:B-1----:R-:W3:Y:S04]  /*376e0*/  LDL.LU.64 R22, [R1+0x38e0] ;  /* 0x0038e00001167983 */ /* 0x002ee80000300a00 */
[----:B------:R-:W4:Y:S04]  /*376f0*/  LDL.LU R10, [R1+0x38dc] ;  /* 0x0038dc00010a7983 */ /* 0x000f280000300800 */
[----:B------:R-:W4:Y:S04]  /*37700*/  LDL.LU R3, [R1+0x38d8] ;  /* 0x0038d80001037983 */ /* 0x000f280000300800 */
[----:B------:R-:W-:Y:S04]  /*37710*/  STL.64 [R1+0x3848], R20 ;  /* 0x0038481401007387 */ /* 0x000fe80000100a00 */
[----:B------:R-:W-:Y:S04]  /*37720*/  STL.64 [R1+0x4d0], R4 ;  /* 0x0004d00401007387 */ /* 0x000fe80000100a00 */
[----:B------:R0:W-:Y:S04]  /*37730*/  STL.64 [R1+0x4d8], R6 ;  /* 0x0004d80601007387 */ /* 0x0001e80000100a00 */
[----:B0-----:R-:W2:Y:S01]  /*37740*/  LDL.LU.64 R6, [R1+0x38d0] ;  /* 0x0038d00001067983 */ /* 0x001ea20000300a00 */
[----:B------:R-:W-:-:S02]  /*37750*/  IMAD.MOV.U32 R25, RZ, RZ, R11 ;  /* 0x000000ffff197224 */ /* 0x000fc400078e000b */
[----:B------:R-:W-:Y:S02]  /*37760*/  IMAD.MOV.U32 R4, RZ, RZ, R12 ;  /* 0x000000ffff047224 */ /* 0x000fe400078e000c */
[----:B------:R-:W-:Y:S02]  /*37770*/  IMAD.MOV.U32 R5, RZ, RZ, R13 ;  /* 0x000000ffff057224 */ /* 0x000fe400078e000d */
[----:B--2---:R-:W-:Y:S02]  /*37780*/  IMAD.MOV.U32 R24, RZ, RZ, R6 ;  /* 0x000000ffff187224 */ /* 0x004fe400078e0006 */
[----:B------:R-:W2:Y:S04]  /*37790*/  LDL.LU R6, [R1+0x38c8] ;  /* 0x0038c80001067983 */ /* 0x000ea80000300800 */
[----:B------:R-:W2:Y:S04]  /*377a0*/  LDL.LU R11, [R1+0x38c4] ;  /* 0x0038c400010b7983 */ /* 0x000ea80000300800 */
[----:B------:R-:W-:Y:S04]  /*377b0*/  STL.64 [R1+0x3800], R24 ;  /* 0x0038001801007387 */ /* 0x000fe80000100a00 */
[----:B------:R0:W-:Y:S02]  /*377c0*/  STL.64 [R1+0x37d0], R4 ;  /* 0x0037d00401007387 */ /* 0x0001e40000100a00 */
[----:B0-----:R-:W-:-:S02]  /*377d0*/  IMAD.MOV.U32 R4, RZ, RZ, R26 ;  /* 0x000000ffff047224 */ /* 0x001fc400078e001a */
[----:B------:R-:W-:Y:S01]  /*377e0*/  IMAD.MOV.U32 R5, RZ, RZ, R29 ;  /* 0x000000ffff057224 */ /* 0x000fe200078e001d */
[----:B------:R-:W2:Y:S04]  /*377f0*/  LDL.LU R26, [R1+0x38c0] ;  /* 0x0038c000011a7983 */ /* 0x000ea80000300800 */
[----:B------:R3:W-:Y:S04]  /*37800*/  STL.64 [R1+0x3818], R4 ;  /* 0x0038180401007387 */ /* 0x0007e80000100a00 */
[----:B------:R-:W4:Y:S01]  /*37810*/  LDL.LU.64 R20, [R1+0xcc0] ;  /* 0x000cc00001147983 */ /* 0x000f220000300a00 */
[----:B---3--:R-:W-:-:S02]  /*37820*/  IMAD.MOV.U32 R4, RZ, RZ, R23 ;  /* 0x000000ffff047224 */ /* 0x008fc400078e0017 */
[----:B------:R-:W-:Y:S02]  /*37830*/  IMAD.MOV.U32 R5, RZ, RZ, R22 ;  /* 0x000000ffff057224 */ /* 0x000fe400078e0016 */
[----:B------:R-:W3:Y:S04]  /*37840*/  LDL.LU.64 R22, [R1+0xcc8] ;  /* 0x000cc80001167983 */ /* 0x000ee80000300a00 */
[----:B---3--:R-:W-:Y:S04]  /*37850*/  STL.64 [R1+0x3858], R22 ;  /* 0x0038581601007387 */ /* 0x008fe80000100a00 */
[----:B----4-:R0:W-:Y:S02]  /*37860*/  STL.64 [R1+0x3850], R20 ;  /* 0x0038501401007387 */ /* 0x0101e40000100a00 */
[----:B0-----:R-:W-:-:S02]  /*37870*/  IMAD.MOV.U32 R20, RZ, RZ, R28 ;  /* 0x000000ffff147224 */ /* 0x001fc400078e001c */
[----:B------:R-:W-:-:S05]  /*37880*/  IMAD.MOV.U32 R21, RZ, RZ, R27 ;  /* 0x000000ffff157224 */ /* 0x000fca00078e001b */
[----:B------:R0:W-:Y:S02]  /*37890*/  STL.64 [R1+0x3870], R20 ;  /* 0x0038701401007387 */ /* 0x0001e40000100a00 */
[----:B0-----:R-:W-:Y:S02]  /*378a0*/  IMAD.MOV.U32 R20, RZ, RZ, R10 ;  /* 0x000000ffff147224 */ /* 0x001fe400078e000a */
[----:B------:R-:W-:-:S05]  /*378b0*/  IMAD.MOV.U32 R21, RZ, RZ, R7 ;  /* 0x000000ffff157224 */ /* 0x000fca00078e0007 */
[----:B------:R2:W-:Y:S02]  /*378c0*/  STL.64 [R1+0x3888], R20 ;  /* 0x0038881401007387 */ /* 0x0005e40000100a00 */
[----:B--2---:R-:W-:Y:S02]  /*378d0*/  IMAD.MOV.U32 R20, RZ, RZ, R6 ;  /* 0x000000ffff147224 */ /* 0x004fe400078e0006 */
[----:B------:R-:W-:-:S05]  /*378e0*/  IMAD.MOV.U32 R21, RZ, RZ, R3 ;  /* 0x000000ffff157224 */ /* 0x000fca00078e0003 */
[----:B------:R0:W-:Y:S04]  /*378f0*/  STL.64 [R1+0x38a0], R20 ;  /* 0x0038a01401007387 */ /* 0x0001e80000100a00 */
[----:B0-----:R-:W2:Y:S04]  /*37900*/  LDL.64 R20, [R1+0xe0] ;  /* 0x0000e00001147983 */ /* 0x001ea80000100a00 */
[----:B--2---:R0:W-:Y:S04]  /*37910*/  STL.64 [R1+0x38b8], R20 ;  /* 0x0038b81401007387 */ /* 0x0041e80000100a00 */
[----:B0-----:R-:W2:Y:S04]  /*37920*/  LDL.LU.64 R20, [R1+0xd10] ;  /* 0x000d100001147983 */ /* 0x001ea80000300a00 */
[----:B------:R-:W2:Y:S04]  /*37930*/  LDL.LU.64 R22, [R1+0xd18] ;  /* 0x000d180001167983 */ /* 0x000ea80000300a00 */
[----:B------:R0:W-:Y:S04]  /*37940*/  STL.64 [R1+0x3840], R4 ;  /* 0x0038400401007387 */ /* 0x0001e80000100a00 */
        /* <DEDUP_REMOVED lines=14> */
[----:B------:R-:W-:-:S02]  /*37a30*/  IMAD.MOV.U32 R24, RZ, RZ, R26 ;  /* 0x000000ffff187224 */ /* 0x000fc400078e001a */
[----:B------:R-:W-:-:S07]  /*37a40*/  IMAD.MOV.U32 R25, RZ, RZ, R11 ;  /* 0x000000ffff197224 */ /* 0x000fce00078e000b */
[----:B--2---:R-:W-:Y:S01]  /*37a50*/  HMMA.16816.F32 R24, R16, R24, R20 ;  /* 0x000000181018723c */ /* 0x004fe20000001814 */
[----:B----4-:R-:W-:Y:S04]  /*37a60*/  STL.64 [R1+0x38b0], R6 ;  /* 0x0038b00601007387 */ /* 0x010fe80000100a00 */
[----:B---3--:R0:W-:Y:S04]  /*37a70*/  STL.64 [R1+0x38a8], R4 ;  /* 0x0038a80401007387 */ /* 0x0081e80000100a00 */
[----:B0-----:R-:W2:Y:S04]  /*37a80*/  LDL.LU.64 R4, [R1+0xd00] ;  /* 0x000d000001047983 */ /* 0x001ea80000300a00 */
[----:B------:R-:W2:Y:S04]  /*37a90*/  LDL.LU.64 R6, [R1+0xd08] ;  /* 0x000d080001067983 */ /* 0x000ea80000300a00 */
[----:B------:R-:W3:Y:S04]  /*37aa0*/  LDL.LU.64 R12, [R1+0xca0] ;  /* 0x000ca000010c7983 */ /* 0x000ee80000300a00 */
[----:B------:R-:W3:Y:S04]  /*37ab0*/  LDL.LU.64 R14, [R1+0xca8] ;  /* 0x000ca800010e7983 */ /* 0x000ee80000300a00 */
[----:B------:R-:W4:Y:S04]  /*37ac0*/  LDL.LU.64 R8, [R1+0xc90] ;  /* 0x000c900001087983 */ /* 0x000f280000300a00 */
[----:B------:R-:W4:Y:S04]  /*37ad0*/  LDL.LU.64 R10, [R1+0xc98] ;  /* 0x000c9800010a7983 */ /* 0x000f280000300a00 */
[----:B------:R-:W2:Y:S04]  /*37ae0*/  LDL.LU.64 R20, [R1+0x38b8] ;  /* 0x0038b80001147983 */ /* 0x000ea80000300a00 */
[----:B------:R0:W-:Y:S04]  /*37af0*/  STL.64 [R1+0x4c0], R24 ;  /* 0x0004c01801007387 */ /* 0x0001e80000100a00 */
[----:B------:R-:W-:Y:S01]  /*37b00*/  STL.64 [R1+0x4c8], R26 ;  /* 0x0004c81a01007387 */ /* 0x000fe20000100a00 */
[----:B0-----:R-:W-:-:S02]  /*37b10*/  IMAD.MOV.U32 R24, RZ, RZ, R2 ;  /* 0x000000ffff187224 */ /* 0x001fc400078e0002 */
[----:B------:R-:W-:-:S05]  /*37b20*/  IMAD.MOV.U32 R25, RZ, RZ, R0 ;  /* 0x000000ffff197224 */ /* 0x000fca00078e0000 */
[----:B------:R0:W-:Y:S04]  /*37b30*/  STL.64 [R1+0x3820], R24 ;  /* 0x0038201801007387 */ /* 0x0001e80000100a00 */
[----:B0-----:R-:W3:Y:S01]  /*37b40*/  LDL.64 R24, [R1+0xa0] ;  /* 0x0000a00001187983 */ /* 0x001ee20000100a00 */
[----:B--2---:R-:W-:Y:S06]  /*37b50*/  HMMA.16816.F32 R4, R16, R20, R4 ;  /* 0x000000141004723c */ /* 0x004fec0000001804 */
[----:B------:R-:W-:-:S15]  /*37b60*/  IMAD.MOV.U32 R29, RZ, RZ, R21 ;  /* 0x000000ffff1d7224 */ /* 0x000fde00078e0015 */
[----:B------:R-:W-:-:S02]  /*37b70*/  NOP ;  /* 0x0000000000007918 */ /* 0x000fc40000000000 */
        /* <DEDUP_REMOVED lines=24> */
[----:B------:R-:W-:Y:S04]  /*37d00*/  STL.64 [R1+0x480], R20 ;  /* 0x0004801401007387 */ /* 0x000fe80000100a00 */
[----:B------:R0:W-:Y:S04]  /*37d10*/  STL.64 [R1+0x488], R22 ;  /* 0x0004881601007387 */ /* 0x0001e80000100a00 */
[----:B0-----:R-:W3:Y:S04]  /*37d20*/  LDL.LU.64 R22, [R1+0x3858] ;  /* 0x0038580001167983 */ /* 0x001ee80000300a00 */
[----:B------:R-:W3:Y:S02]  /*37d30*/  LDL.LU.64 R20, [R1+0x3850] ;  /* 0x0038500001147983 */ /* 0x000ee40000300a00 */
[----:B---3--:R-:W-:-:S15]  /*37d40*/  HMMA.16816.F32 R20, R16, R24, R20 ;  /* 0x000000181014723c */ /* 0x008fde0000001814 */
[----:B------:R-:W-:-:S08]  /*37d50*/  NOP ;  /* 0x0000000000007918 */ /* 0x000fd00000000000 */
[----:B------:R0:W-:Y:S04]  /*37d60*/  STL.64 [R1+0x470], R20 ;  /* 0x0004701401007387 */ /* 0x0001e80000100a00 */
[----:B------:R2:W-:Y:S04]  /*37d70*/  STL.64 [R1+0x478], R22 ;  /* 0x0004781601007387 */ /* 0x0005e80000100a00 */
[----:B0-----:R-:W2:Y:S01]  /*37d80*/  LDL.LU.64 R20, [R1+0x3848] ;  /* 0x0038480001147983 */ /* 0x001ea20000300a00 */
[----:B------:R-:W-:-:S03]  /*37d90*/  IMAD.MOV.U32 R29, RZ, RZ, R25 ;  /* 0x000000ffff1d7224 */ /* 0x000fc600078e0019 */
[----:B------:R-:W3:Y:S04]  /*37da0*/  LDL.LU.64 R24, [R1+0xc80] ;  /* 0x000c800001187983 */ /* 0x000ee80000300a00 */
[----:B------:R-:W3:Y:S01]  /*37db0*/  LDL.LU.64 R26, [R1+0xc88] ;  /* 0x000c8800011a7983 */ /* 0x000ee20000300a00 */
[----:B--2---:R-:W-:Y:S03]  /*37dc0*/  HMMA.16816.F32 R20, R16, R20, R4 ;  /* 0x000000141014723c */ /* 0x004fe60000001804 */
[----:B------:R-:W3:-:S15]  /*37dd0*/  LDL.LU.64 R4, [R1+0x3840] ;  /* 0x0038400001047983 */ /* 0x000ede0000300a00 */
[----:B------:R-:W-:-:S05]  /*37de0*/  NOP ;  /* 0x0000000000007918 */ /* 0x000fca0000000000 */
[----:B------:R0:W-:Y:S04]  /*37df0*/  STL.64 [R1+0x460], R20 ;  /* 0x0004601401007387 */ /* 0x0001e80000100a00 */
[----:B------:R1:W-:Y:S04]  /*37e00*/  STL.64 [R1+0x468], R22 ;  /* 0x0004681601007387 */ /* 0x0003e80000100a00 */
[----:B0-----:R-:W1:Y:S02]  /*37e10*/  LDL.LU.64 R20, [R1+0x3838] ;  /* 0x0038380001147983 */ /* 0x001e640000300a00 */
[----:B-1----:R-:W-:Y:S02]  /*37e20*/  HMMA.16816.F32 R20, R16, R20, R12 ;  /* 0x000000141014723c */ /* 0x002fe4000000180c */
[----:B------:R-:W2:Y:S04]  /*37e30*/  LDL.LU.64 R14, [R1+0x3830] ;  /* 0x00383000010e7983 */ /* 0x000ea80000300a00 */
[----:B------:R-:W4:-:S15]  /*37e40*/  LDL.LU.64 R12, [R1+0x3828] ;  /* 0x00382800010c7983 */ /* 0x000f1e0000300a00 */
[----:B------:R-:W-:-:S02]  /*37e50*/  NOP ;  /* 0x0000000000007918 */ /* 0x000fc40000000000 */
[----:B------:R-:W-:Y:S04]  /*37e60*/  STL.64 [R1+0x450], R20 ;  /* 0x0004501401007387 */ /* 0x000fe80000100a00 */
[----:B------:R4:W-:Y:S02]  /*37e70*/  STL.64 [R1+0x458], R22 ;  /* 0x0004581601007387 */ /* 0x0009e40000100a00 */
[C---:B----4-:R-:W-:Y:S02]  /*37e80*/  HMMA.16816.F32 R20, R16.reuse, R12, R8 ;  /* 0x0000000c1014723c */ /* 0x050fe40000001808 */
[----:B------:R-:W4:Y:S04]  /*37e90*/  LDL.LU.64 R8, [R1+0xc50] ;  /* 0x000c500001087983 */ /* 0x000f280000300a00 */
[----:B------:R-:W2:Y:S01]  /*37ea0*/  LDL.LU.64 R10, [R1+0xc58] ;  /* 0x000c5800010a7983 */ /* 0x000ea20000300a00 */
[----:B---3--:R-:W-:-:S15]  /*37eb0*/  HMMA.16816.F32 R4, R16, R4, R24 ;  /* 0x000000041004723c */ /* 0x008fde0000001818 */
[----:B------:R-:W-:-:S01]  /*37ec0*/  NOP ;  /* 0x0000000000007918 */ /* 0x000fc20000000000 */
[----:B------:R-:W-:Y:S04]  /*37ed0*/  STL.64 [R1+0x440], R20 ;  /* 0x0004401401007387 */ /* 0x000fe80000100a00 */
[----:B------:R-:W-:Y:S04]  /*37ee0*/  STL.64 [R1+0x448], R22 ;  /* 0x0004481601007387 */ /* 0x000fe80000100a00 */
[----:B--2---:R-:W-:Y:S04]  /*37ef0*/  STL.64 [R1+0x3810], R10 ;  /* 0x0038100a01007387 */ /* 0x004fe80000100a00 */
[----:B----4-:R0:W-:Y:S04]  /*37f00*/  STL.64 [R1+0x3808], R8 ;  /* 0x0038080801007387 */ /* 0x0101e80000100a00 */
[----:B0-----:R-:W2:Y:S04]  /*37f10*/  LDL.LU.64 R8, [R1+0xc60] ;  /* 0x000c600001087983 */ /* 0x001ea80000300a00 */
[----:B------:R-:W2:Y:S04]  /*37f20*/  LDL.LU.64 R10, [R1+0xc68] ;  /* 0x000c6800010a7983 */ /* 0x000ea80000300a00 */
[----:B------:R-:W3:Y:S04]  /*37f30*/  LDL.LU.64 R20, [R1+0xc40] ;  /* 0x000c400001147983 */ /* 0x000ee80000300a00 */
[----:B------:R-:W3:Y:S04]  /*37f40*/  LDL.LU.64 R22, [R1+0xc48] ;  /* 0x000c480001167983 */ /* 0x000ee80000300a00 */
[----:B------:R-:W-:Y:S04]  /*37f50*/  STL.64 [R1+0x3670], R14 ;  /* 0x0036700e01007387 */ /* 0x000fe80000100a00 */
[----:B------:R0:W-:Y:S04]  /*37f60*/  STL.64 [R1+0x3668], R12 ;  /* 0x0036680c01007387 */ /* 0x0001e80000100a00 */
[----:B0-----:R-:W4:Y:S04]  /*37f70*/  LDL.LU.64 R12, [R1+0xc70] ;  /* 0x000c7000010c7983 */ /* 0x001f280000300a00 */
[----:B------:R-:W4:Y:S04]  /*37f80*/  LDL.LU.64 R14, [R1+0xc78] ;  /* 0x000c7800010e7983 */ /* 0x000f280000300a00 */
[----:B------:R-:W2:Y:S04]  /*37f90*/  LDL.LU.64 R24, [R1+0x3820] ;  /* 0x0038200001187983 */ /* 0x000ea80000300a00 */
[----:B------:R0:W-:Y:S04]  /*37fa0*/  STL.64 [R1+0x430], R4 ;  /* 0x0004300401007387 */ /* 0x0001e80000100a00 */
[----:B------:R1:W-:Y:S04]  /*37fb0*/  STL.64 [R1+0x438], R6 ;  /* 0x0004380601007387 */ /* 0x0003e80000100a00 */
[----:B0-----:R-:W4:Y:S02]  /*37fc0*/  LDL.LU.64 R4, [R1+0x3818] ;  /* 0x0038180001047983 */ /* 0x001f240000300a00 */
[----:B----4-:R-:W-:Y:S02]  /*37fd0*/  HMMA.16816.F32 R12, R16, R4, R12 ;  /* 0x00000004100c723c */ /* 0x010fe4000000180c */
[----:B------:R-:W4:Y:S04]  /*37fe0*/  LDL.LU.64 R4, [R1+0x8a0] ;  /* 0x0008a00001047983 */ /* 0x000f280000300a00 */
[----:B-1----:R-:W4:-:S15]  /*37ff0*/  LDL.LU.64 R6, [R1+0x8a8] ;  /* 0x0008a80001067983 */ /* 0x002f1e0000300a00 */
[----:B------:R-:W-:-:S02]  /*38000*/  NOP ;  /* 0x0000000000007918 */ /* 0x000fc40000000000 */
[----:B------:R0:W-:Y:S04]  /*38010*/  STL.64 [R1+0x420], R12 ;  /* 0x0004200c01007387 */ /* 0x0001e80000100a00 */
[----:B------:R-:W-:Y:S04]  /*38020*/  STL.64 [R1+0x428], R14 ;  /* 0x0004280e01007387 */ /* 0x000fe80000100a00 */
[----:B0-----:R-:W3:Y:S04]  /*38030*/  LDL.LU.64 R12, [R1+0x190] ;  /* 0x00019000010c7983 */ /* 0x001ee80000300a00 */
[----:B---3--:R0:W-:Y:S04]  /*38040*/  STL.64 [R1+0x37a0], R12 ;  /* 0x0037a00c01007387 */ /* 0x0081e80000100a00 */
[----:B0-----:R-:W3:Y:S04]  /*38050*/  LDL.LU.64 R12, [R1+0x1a0] ;  /* 0x0001a000010c7983 */ /* 0x001ee80000300a00 */
[----:B---3--:R0:W-:Y:S04]  /*38060*/  STL.64 [R1+0x37b0], R12 ;  /* 0x0037b00c01007387 */ /* 0x0081e80000100a00 */
[----:B0-----:R-:W3:Y:S01]  /*38070*/  LDL.LU.64 R12, [R1+0x1b0] ;  /* 0x0001b000010c7983 */ /* 0x001ee20000300a00 */
[C---:B--2---:R-:W-:Y:S03]  /*38080*/  HMMA.16816.F32 R24, R16.reuse, R24, R8 ;  /* 0x000000181018723c */ /* 0x044fe60000001808 */
[----:B---3--:R0:W-:Y:S04]  /*38090*/  STL.64 [R1+0x37c8], R12 ;  /* 0x0037c80c01007387 */ /* 0x0081e80000100a00 */
[----:B0-----:R-:W2:Y:S04]  /*380a0*/  LDL.LU.64 R12, [R1+0x1c0] ;  /* 0x0001c000010c7983 */ /* 0x001ea80000300a00 */
[----:B--2---:R0:W-:Y:S04]  /*380b0*/  STL.64 [R1+0x37d8], R12 ;  /* 0x0037d80c01007387 */ /* 0x0041e80000100a00 */
[----:B0-----:R-:W2:Y:S04]  /*380c0*/  LDL.LU.64 R12, [R1+0x1d0] ;  /* 0x0001d000010c7983 */ /* 0x001ea80000300a00 */
[----:B------:R-:W3:Y:S04]  /*380d0*/  LDL.LU.64 R10, [R1+0x3810] ;  /* 0x00381000010a7983 */ /* 0x000ee80000300a00 */
[----:B------:R-:W3:Y:S04]  /*380e0*/  LDL.LU.64 R8, [R1+0x3808] ;  /* 0x0038080001087983 */ /* 0x000ee80000300a00 */
[----:B------:R0:W-:Y:S04]  /*380f0*/  STL.64 [R1+0x410], R24 ;  /* 0x0004101801007387 */ /* 0x0001e80000100a00 */
[----:B------:R3:W-:Y:S04]  /*38100*/  STL.64 [R1+0x418], R26 ;  /* 0x0004181a01007387 */ /* 0x0007e80000100a00 */
[----:B0-----:R-:W3:Y:S02]  /*38110*/  LDL.LU.64 R24, [R1+0x3800] ;  /* 0x0038000001187983 */ /* 0x001ee40000300a00 */
[----:B---3--:R-:W-:Y:S02]  /*38120*/  HMMA.16816.F32 R24, R16, R24, R8 ;  /* 0x000000181018723c */ /* 0x008fe40000001808 */
[----:B------:R-:W4:-:S15]  /*38130*/  LDL.LU.64 R8, [R1+0x37f8] ;  /* 0x0037f80001087983 */ /* 0x000f1e0000300a00 */
[----:B------:R-:W-:-:S06]  /*38140*/  NOP ;  /* 0x0000000000007918 */ /* 0x000fcc0000000000 */
[----:B------:R0:W-:Y:S04]  /*38150*/  STL.64 [R1+0x400], R24 ;  /* 0x0004001801007387 */ /* 0x0001e80000100a00 */
[----:B------:R-:W-:Y:S04]  /*38160*/  STL.64 [R1+0x408], R26 ;  /* 0x0004081a01007387 */ /* 0x000fe80000100a00 */
[----:B0-----:R-:W3:Y:S02]  /*38170*/  LDL.LU.64 R24, [R1+0x37f0] ;  /* 0x0037f00001187983 */ /* 0x001ee40000300a00 */
[----:B---3--:R-:W-:Y:S02]  /*38180*/  HMMA.16816.F32 R16, R16, R24, R20 ;  /* 0x000000181010723c */ /* 0x008fe40000001814 */
[----:B------:R-:W4:Y:S04]  /*38190*/  LDL.LU.64 R22, [R1+0x37e8] ;  /* 0x0037e80001167983 */ /* 0x000f280000300a00 */
[----:B------:R-:W4:Y:S04]  /*381a0*/  LDL.LU.64 R20, [R1+0x37e0] ;  /* 0x0037e00001147983 */ /* 0x000f280000300a00 */
[----:B------:R0:W-:Y:S04]  /*381b0*/  STL.64 [R1+0x3658], R24 ;  /* 0x0036581801007387 */ /* 0x0001e80000100a00 */
[----:B0-----:R-:W3:Y:S09]  /*381c0*/  LDL.LU.64 R24, [R1+0x1e0] ;  /* 0x0001e00001187983 */ /* 0x001ef20000300a00 */
[----:B------:R-:W-:Y:S04]  /*381d0*/  STL.64 [R1+0x2ab8], R18 ;  /* 0x002ab81201007387 */ /* 0x000fe80000100a00 */
[----:B------:R0:W-:Y:S04]  /*381e0*/  STL.64 [R1+0x2ab0], R16 ;  /* 0x002ab01001007387 */ /* 0x0001e80000100a00 */
[----:B0-----:R-:W2:Y:S04]  /*381f0*/  LDL.LU.64 R16, [R1+0xd0] ;  /* 0x0000d00001107983 */ /* 0x001ea80000300a00 */
[----:B------:R-:W3:Y:S01]  /*38200*/  LDL.64 R18, [R1+0xd8] ;  /* 0x0000d80001127983 */ /* 0x000ee20000100a00 */
[C---:B----4-:R-:W-:Y:S03]  /*38210*/  HMMA.16816.F32 R4, R20.reuse, R8, R4 ;  /* 0x000000081404723c */ /* 0x050fe60000001804 */
[----:B---3--:R-:W-:Y:S04]  /*38220*/  STL.64 [R1+0x36d8], R18 ;  /* 0x0036d81201007387 */ /* 0x008fe80000100a00 */
[----:B--2---:R-:W-:Y:S04]  /*38230*/  STL.64 [R1+0x36d0], R16 ;  /* 0x0036d01001007387 */ /* 0x004fe80000100a00 */
[----:B------:R-:W2:Y:S04]  /*38240*/  LDL.LU.64 R8, [R1+0x880] ;  /* 0x0008800001087983 */ /* 0x000ea80000300a00 */
[----:B------:R-:W2:Y:S08]  /*38250*/  LDL.LU.64 R10, [R1+0x888] ;  /* 0x00088800010a7983 */ /* 0x000eb00000300a00 */
[----:B------:R0:W-:Y:S04]  /*38260*/  STL.64 [R1+0x8a0], R4 ;  /* 0x0008a00401007387 */ /* 0x0001e80000100a00 */
[----:B------:R1:W-:Y:S04]  /*38270*/  STL.64 [R1+0x8a8], R6 ;  /* 0x0008a80601007387 */ /* 0x0003e80000100a00 */
[----:B0-----:R-:W3:Y:S04]  /*38280*/  LDL.LU.64 R4, [R1+0xa40] ;  /* 0x000a400001047983 */ /* 0x001ee80000300a00 */
[----:B-1----:R-:W3:Y:S04]  /*38290*/  LDL.LU.64 R6, [R1+0xa48] ;  /* 0x000a480001067983 */ /* 0x002ee80000300a00 */
[----:B------:R-:W4:Y:S04]  /*382a0*/  LDL.LU.64 R16, [R1+0x180] ;  /* 0x0001800001107983 */ /* 0x000f280000300a00 */
[----:B----4-:R0:W-:Y:S04]  /*382b0*/  STL.64 [R1+0x37a8], R16 ;  /* 0x0037a81001007387 */ /* 0x0101e80000100a00 */
[----:B0-----:R-:W4:Y:S04]  /*382c0*/  LDL.LU.64 R16, [R1+0x890] ;  /* 0x0008900001107983 */ /* 0x001f280000300a00 */
[----:B------:R-:W4:Y:S02]  /*382d0*/  LDL.LU.64 R18, [R1+0x898] ;  /* 0x0008980001127983 */ /* 0x000f240000300a00 */
[----:B----4-:R-:W-:-:S15]  /*382e0*/  HMMA.16816.F32 R16, R20, R24, R16 ;  /* 0x000000181410723c */ /* 0x010fde0000001810 */
[----:B------:R-:W-:-:S08]  /*382f0*/  NOP ;  /* 0x0000000000007918 */ /* 0x000fd00000000000 */
[----:B------:R0:W-:Y:S04]  /*38300*/  STL.64 [R1+0x890], R16 ;  /* 0x0008901001007387 */ /* 0x0001e80000100a00 */
[----:B------:R1:W-:Y:S04]  /*38310*/  STL.64 [R1+0x898], R18 ;  /* 0x0008981201007387 */ /* 0x0003e80000100a00 */
[----:B0-----:R-:W4:Y:S04]  /*38320*/  LDL.LU.64 R16, [R1+0xa20] ;  /* 0x000a200001107983 */ /* 0x001f280000300a00 */
[----:B-1----:R-:W3:Y:S01]  /*38330*/  LDL.LU.64 R18, [R1+0xa28] ;  /* 0x000a280001127983 */ /* 0x002ee20000300a00 */
[----:B--2---:R-:W-:Y:S01]  /*38340*/  HMMA.16816.F32 R8, R20, R12, R8 ;  /* 0x0000000c1408723c */ /* 0x004fe20000001808 */
[----:B------:R-:W-:-:S02]  /*38350*/  IMAD.MOV.U32 R0, RZ, RZ, R25 ;  /* 0x000000ffff007224 */ /* 0x000fc400078e0019 */
[----:B------:R-:W-:-:S03]  /*38360*/  IMAD.MOV.U32 R2, RZ, RZ, R24 ;  /* 0x000000ffff027224 */ /* 0x000fc600078e0018 */
[----:B------:R-:W-:Y:S01]  /*38370*/  IMAD.MOV.U32 R3, RZ, RZ, R13 ;  /* 0x000000ffff037224 */ /* 0x000fe200078e000d */
[----:B---3--:R-:W-:Y:S04]  /*38380*/  STL.64 [R1+0x37c0], R18 ;  /* 0x0037c01201007387 */ /* 0x008fe80000100a00 */
[----:B----4-:R0:W-:Y:S04]  /*38390*/  STL.64 [R1+0x37b8], R16 ;  /* 0x0037b81001007387 */ /* 0x0101e80000100a00 */
[----:B0-----:R-:W2:Y:S04]  /*383a0*/  LDL.LU.64 R16, [R1+0xa30] ;  /* 0x000a300001107983 */ /* 0x001ea80000300a00 */
[----:B------:R-:W2:Y:S04]  /*383b0*/  LDL.LU.64 R18, [R1+0xa38] ;  /* 0x000a380001127983 */ /* 0x000ea80000300a00 */
[----:B------:R-:W3:Y:S04]  /*383c0*/  LDL.LU.64 R24, [R1+0xa10] ;  /* 0x000a100001187983 */ /* 0x000ee80000300a00 */
[----:B------:R-:W3:Y:S04]  /*383d0*/  LDL.LU.64 R26, [R1+0xa18] ;  /* 0x000a1800011a7983 */ /* 0x000ee80000300a00 */
[----:B------:R-:W-:Y:S04]  /*383e0*/  STL [R1+0x3664], R0 ;  /* 0x0036640001007387 */ /* 0x000fe80000100800 */
[----:B------:R-:W-:Y:S04]  /*383f0*/  STL [R1+0x3660], R2 ;  /* 0x0036600201007387 */ /* 0x000fe80000100800 */
[----:B------:R-:W-:Y:S04]  /*38400*/  STL.64 [R1+0x880], R8 ;  /* 0x0008800801007387 */ /* 0x000fe80000100a00 */
[----:B------:R0:W-:Y:S02]  /*38410*/  STL.64 [R1+0x888], R10 ;  /* 0x0008880a01007387 */ /* 0x0001e40000100a00 */
[----:B0-----:R-:W-:-:S02]  /*38420*/  IMAD.MOV.U32 R11, RZ, RZ, R12 ;  /* 0x000000ffff0b7224 */ /* 0x001fc400078e000c */
[----:B------:R-:W4:Y:S02]  /*38430*/  LDL.LU.64 R12, [R1+0x37d8] ;  /* 0x0037d800010c7983 */ /* 0x000f240000300a00 */
        /* <DEDUP_REMOVED lines=8> */
[----:B------:R-:W-:Y:S01]  /*384c0*/  STL.64 [R1+0x36f0], R6 ;  /* 0x0036f00601007387 */ /* 0x000fe20000100a00 */
[----:B--2---:R-:W-:Y:S06]  /*384d0*/  HMMA.16816.F32 R16, R20, R12, R16 ;  /* 0x0000000c1410723c */ /* 0x004fec0000001810 */
[----:B------:R-:W-:-:S02]  /*384e0*/  IMAD.MOV.U32 R9, RZ, RZ, R12 ;  /* 0x000000ffff097224 */ /* 0x000fc400078e000c */
[----:B------:R-:W-:-:S15]  /*384f0*/  IMAD.MOV.U32 R8, RZ, RZ, R13 ;  /* 0x000000ffff087224 */ /* 0x000fde00078e000d */
[----:B------:R-:W-:Y:S04]  /*38500*/  STL.64 [R1+0xa30], R16 ;  /* 0x000a301001007387 */ /* 0x000fe80000100a00 */
[----:B------:R0:W-:Y:S04]  /*38510*/  STL.64 [R1+0xa38], R18 ;  /* 0x000a381201007387 */ /* 0x0001e80000100a00 */
[----:B0-----:R-:W2:Y:S04]  /*38520*/  LDL.LU.64 R18, [R1+0x37c0] ;  /* 0x0037c00001127983 */ /* 0x001ea80000300a00 */
[----:B------:R-:W2:Y:S04]  /*38530*/  LDL.LU.64 R16, [R1+0x37b8] ;  /* 0x0037b80001107983 */ /* 0x000ea80000300a00 */
[----:B------:R-:W2:Y:S02]  /*38540*/  LDL.LU.64 R12, [R1+0x37b0] ;  /* 0x0037b000010c7983 */ /* 0x000ea40000300a00 */
[----:B--2---:R-:W-:Y:S06]  /*38550*/  HMMA.16816.F32 R16, R20, R12, R16 ;  /* 0x0000000c1410723c */ /* 0x004fec0000001810 */
[----:B------:R-:W-:-:S02]  /*38560*/  IMAD.MOV.U32 R2, RZ, RZ, R12 ;  /* 0x000000ffff027224 */ /* 0x000fc400078e000c */
[----:B------:R-:W-:-:S15]  /*38570*/  IMAD.MOV.U32 R28, RZ, RZ, R13 ;  /* 0x000000ffff1c7224 */ /* 0x000fde00078e000d */
[----:B------:R0:W-:Y:S04]  /*38580*/  STL.64 [R1+0xa20], R16 ;  /* 0x000a201001007387 */ /* 0x0001e80000100a00 */
[----:B------:R-:W-:Y:S04]  /*38590*/  STL.64 [R1+0xa28], R18 ;  /* 0x000a281201007387 */ /* 0x000fe80000100a00 */
[----:B0-----:R-:W2:Y:S04]  /*385a0*/  LDL.LU.64 R16, [R1+0x37a8] ;  /* 0x0037a80001107983 */ /* 0x001ea80000300a00 */
[----:B------:R-:W3:Y:S02]  /*385b0*/  LDL.LU.64 R12, [R1+0x37a0] ;  /* 0x0037a000010c7983 */ /* 0x000ee40000300a00 */
[----:B---3--:R-:W-:Y:S06]  /*385c0*/  HMMA.16816.F32 R24, R20, R12, R24 ;  /* 0x0000000c1418723c */ /* 0x008fec0000001818 */
[----:B------:R-:W-:-:S15]  /*385d0*/  IMAD.MOV.U32 R10, RZ, RZ, R13 ;  /* 0x000000ffff0a7224 */ /* 0x000fde00078e000d */
[----:B------:R-:W-:-:S02]  /*385e0*/  NOP ;  /* 0x0000000000007918 */ /* 0x000fc40000000000 */
[----:B------:R-:W-:Y:S04]  /*385f0*/  STL.64 [R1+0xa10], R24 ;  /* 0x000a101801007387 */ /* 0x000fe80000100a00 */
[----:B------:R-:W-:Y:S04]  /*38600*/  STL.64 [R1+0xa18], R26 ;  /* 0x000a181a01007387 */ /* 0x000fe80000100a00 */
[----:B----4-:R0:W-:Y:S04]  /*38610*/  STL.64 [R1+0x3700], R4 ;  /* 0x0037000401007387 */ /* 0x0101e80000100a00 */
[----:B0-----:R-:W2:Y:S04]  /*38620*/  LDL.LU.64 R4, [R1+0xa00] ;  /* 0x000a000001047983 */ /* 0x001ea80000300a00 */
[----:B------:R-:W2:Y:S04]  /*38630*/  LDL.LU.64 R6, [R1+0xa08] ;  /* 0x000a080001067983 */ /* 0x000ea80000300a00 */
[----:B------:R-:W-:Y:S04]  /*38640*/  STL.64 [R1+0x3680], R10 ;  /* 0x0036800a01007387 */ /* 0x000fe80000100a00 */
[----:B------:R0:W-:Y:S04]  /*38650*/  STL.64 [R1+0x3678], R8 ;  /* 0x0036780801007387 */ /* 0x0001e80000100a00 */
[----:B0-----:R-:W3:Y:S01]  /*38660*/  LDL.64 R8, [R1+0x90] ;  /* 0x0000900001087983 */ /* 0x001ee20000100a00 */
[----:B------:R-:W-:-:S03]  /*38670*/  IMAD.MOV.U32 R26, RZ, RZ, R12 ;  /* 0x000000ffff1a7224 */ /* 0x000fc600078e000c */
[----:B---3--:R-:W-:Y:S04]  /*38680*/  STL.64 [R1+0x3690], R8 ;  /* 0x0036900801007387 */ /* 0x008fe80000100a00 */
[----:B------:R-:W3:Y:S01]  /*38690*/  LDL.LU.64 R12, [R1+0x80] ;  /* 0x00008000010c7983 */ /* 0x000ee20000300a00 */
[----:B--2---:R-:W-:Y:S03]  /*386a0*/  HMMA.16816.F32 R4, R20, R16, R4 ;  /* 0x000000101404723c */ /* 0x004fe60000001804 */
[----:B---3--:R0:W-:Y:S04]  /*386b0*/  STL.64 [R1+0x3688], R12 ;  /* 0x0036880c01007387 */ /* 0x0081e80000100a00 */
[----:B0-----:R-:W2:Y:S01]  /*386c0*/  LDL.LU.64 R12, [R1+0xf0] ;  /* 0x0000f000010c7983 */ /* 0x001ea20000300a00 */
[----:B------:R-:W-:-:S03]  /*386d0*/  IMAD.MOV.U32 R27, RZ, RZ, R17 ;  /* 0x000000ffff1b7224 */ /* 0x000fc600078e0011 */
[----:B--2---:R-:W-:-:S12]  /*386e0*/  STL.64 [R1+0x36f8], R12 ;  /* 0x0036f80c01007387 */ /* 0x004fd80000100a00 */
[----:B------:R-:W-:Y:S04]  /*386f0*/  STL.64 [R1+0xa00], R4 ;  /* 0x000a000401007387 */ /* 0x000fe80000100a00 */
[----:B------:R-:W-:Y:S04]  /*38700*/  STL.64 [R1+0xa08], R6 ;  /* 0x000a080601007387 */ /* 0x000fe80000100a00 */
[----:B------:R-:W-:Y:S04]  /*38710*/  STL.64 [R1+0x3708], R26 ;  /* 0x0037081a01007387 */ /* 0x000fe80000100a00 */
[----:B------:R-:W2:Y:S04]  /*38720*/  LDL R24, [R1+0x120] ;  /* 0x0001200001187983 */ /* 0x000ea80000100800 */
[----:B------:R-:W2:Y:S04]  /*38730*/  LDL R25, [R1+0x124] ;  /* 0x0001240001197983 */ /* 0x000ea80000100800 */
[----:B--2---:R0:W-:Y:S04]  /*38740*/  STL.64 [R1+0x3720], R24 ;  /* 0x0037201801007387 */ /* 0x0041e80000100a00 */
[----:B0-----:R-:W2:Y:S04]  /*38750*/  LDL R24, [R1+0x130] ;  /* 0x0001300001187983 */ /* 0x001ea80000100800 */
        /* <DEDUP_REMOVED lines=9> */
[----:B------:R-:W2:Y:S01]  /*387f0*/  LDL R25, [R1+0x164] ;  /* 0x0001640001197983 */ /* 0x000ea20000100800 */
[----:B------:R-:W-:-:S03]  /*38800*/  IMAD.MOV.U32 R9, RZ, RZ, R29 ;  /* 0x000000ffff097224 */ /* 0x000fc600078e001d */
[----:B--2---:R0:W-:Y:S04]  /*38810*/  STL.64 [R1+0x3780], R24 ;  /* 0x0037801801007387 */ /* 0x0041e80000100a00 */
[----:B------:R-:W2:Y:S04]  /*38820*/  LDL R8, [R1+0xa0] ;  /* 0x0000a00001087983 */ /* 0x000ea80000100800 */
[----:B------:R-:W3:Y:S04]  /*38830*/  LDL.LU R29, [R1+0x3798] ;  /* 0x00379800011d7983 */ /* 0x000ee80000300800 */
[----:B0-----:R-:W4:Y:S04]  /*38840*/  LDL R24, [R1+0x170] ;  /* 0x0001700001187983 */ /* 0x001f280000100800 */
[----:B------:R-:W4:Y:S04]  /*38850*/  LDL R25, [R1+0x174] ;  /* 0x0001740001197983 */ /* 0x000f280000100800 */
[----:B------:R-:W2:Y:S04]  /*38860*/  LDL.LU.64 R4, [R1+0x990] ;  /* 0x0009900001047983 */ /* 0x000ea80000300a00 */
[----:B------:R-:W3:Y:S04]  /*38870*/  LDL.LU.64 R6, [R1+0x998] ;  /* 0x0009980001067983 */ /* 0x000ee80000300a00 */
[----:B---3--:R-:W-:Y:S04]  /*38880*/  STL.64 [R1+0x3718], R6 ;  /* 0x0037180601007387 */ /* 0x008fe80000100a00 */
[----:B--2---:R0:W-:Y:S04]  /*38890*/  STL.64 [R1+0x3710], R4 ;  /* 0x0037100401007387 */ /* 0x0041e80000100a00 */
[----:B0-----:R-:W2:Y:S04]  /*388a0*/  LDL.LU.64 R4, [R1+0x9a0] ;  /* 0x0009a00001047983 */ /* 0x001ea80000300a00 */
        /* <DEDUP_REMOVED lines=16> */
[----:B------:R-:W3:Y:S01]  /*389b0*/  LDL.LU.64 R6, [R1+0x9e8] ;  /* 0x0009e80001067983 */ /* 0x000ee20000300a00 */
[----:B------:R-:W-:-:S03]  /*389c0*/  IMAD.MOV.U32 R0, RZ, RZ, R16 ;  /* 0x000000ffff007224 */ /* 0x000fc600078e0010 */
[----:B---3--:R-:W-:Y:S04]  /*389d0*/  STL.64 [R1+0x3790], R6 ;  /* 0x0037900601007387 */ /* 0x008fe80000100a00 */
[----:B--2---:R0:W-:Y:S04]  /*389e0*/  STL.64 [R1+0x3788], R4 ;  /* 0x0037880401007387 */ /* 0x0041e80000100a00 */
[----:B0-----:R-:W4:Y:S04]  /*389f0*/  LDL.LU.64 R4, [R1+0x9f0] ;  /* 0x0009f00001047983 */ /* 0x001f280000300a00 */
[----:B------:R-:W4:Y:S04]  /*38a00*/  LDL.LU.64 R6, [R1+0x9f8] ;  /* 0x0009f80001067983 */ /* 0x000f280000300a00 */
[----:B------:R-:W2:Y:S04]  /*38a10*/  LDL R16, [R1+0xe0] ;  /* 0x0000e00001107983 */ /* 0x000ea80000100800 */
[----:B------:R-:W3:Y:S04]  /*38a20*/  LDL.LU.64 R12, [R1+0x980] ;  /* 0x00098000010c7983 */ /* 0x000ee80000300a00 */
[----:B------:R-:W3:Y:S04]  /*38a30*/  LDL.LU.64 R14, [R1+0x988] ;  /* 0x00098800010e7983 */ /* 0x000ee80000300a00 */
[----:B------:R0:W-:Y:S04]  /*38a40*/  STL.64 [R1+0x36a8], R8 ;  /* 0x0036a80801007387 */ /* 0x0001e80000100a00 */
[----:B0-----:R-:W4:Y:S04]  /*38a50*/  LDL.LU.64 R8, [R1+0xb0] ;  /* 0x0000b00001087983 */ /* 0x001f280000300a00 */
[----:B----4-:R0:W-:Y:S04]  /*38a60*/  STL.64 [R1+0x36c0], R8 ;  /* 0x0036c00801007387 */ /* 0x0101e80000100a00 */
[----:B0-----:R-:W4:Y:S01]  /*38a70*/  LDL.LU.64 R8, [R1+0xc0] ;  /* 0x0000c00001087983 */ /* 0x001f220000300a00 */
[C---:B------:R-:W-:Y:S03]  /*38a80*/  HMMA.16816.F32 R24, R20.reuse, R24, R4 ;  /* 0x000000181418723c */ /* 0x040fe60000001804 */
[----:B----4-:R0:W-:Y:S04]  /*38a90*/  STL.64 [R1+0x36c8], R8 ;  /* 0x0036c80801007387 */ /* 0x0101e80000100a00 */
[----:B0-----:R-:W4:Y:S04]  /*38aa0*/  LDL.64 R8, [R1+0x110] ;  /* 0x0001100001087983 */ /* 0x001f280000100a00 */
[----:B------:R-:W2:Y:S04]  /*38ab0*/  LDL.LU.64 R6, [R1+0x3790] ;  /* 0x0037900001067983 */ /* 0x000ea80000300a00 */
[----:B------:R-:W2:Y:S08]  /*38ac0*/  LDL.LU.64 R4, [R1+0x3788] ;  /* 0x0037880001047983 */ /* 0x000eb00000300a00 */
        /* <DEDUP_REMOVED lines=33> */
[----:B------:R-:W2:Y:S01]  /*38ce0*/  LDL.LU.64 R4, [R1+0x3710] ;  /* 0x0037100001047983 */ /* 0x000ea20000300a00 */
[----:B------:R-:W-:-:S15]  /*38cf0*/  IMAD.MOV.U32 R17, RZ, RZ, R29 ;  /* 0x000000ffff117224 */ /* 0x000fde00078e001d */
[----:B------:R-:W-:-:S01]  /*38d00*/  NOP ;  /* 0x0000000000007918 */ /* 0x000fc20000000000 */
[----:B------:R-:W-:Y:S04]  /*38d10*/  STL.64 [R1+0x9a0], R24 ;  /* 0x0009a01801007387 */ /* 0x000fe80000100a00 */
[----:B------:R0:W-:Y:S04]  /*38d20*/  STL.64 [R1+0x9a8], R26 ;  /* 0x0009a81a01007387 */ /* 0x0001e80000100a00 */
[----:B0-----:R-:W3:Y:S01]  /*38d30*/  LDL.LU.64 R26, [R1+0x3708] ;  /* 0x00370800011a7983 */ /* 0x001ee20000300a00 */
[----:B----4-:R-:W-:Y:S01]  /*38d40*/  IMAD.MOV.U32 R29, RZ, RZ, R9 ;  /* 0x000000ffff1d7224 */ /* 0x010fe200078e0009 */
[----:B--2---:R-:W-:-:S15]  /*38d50*/  HMMA.16816.F32 R4, R20, R8, R4 ;  /* 0x000000081404723c */ /* 0x004fde0000001804 */
[----:B------:R-:W-:-:S08]  /*38d60*/  NOP ;  /* 0x0000000000007918 */ /* 0x000fd00000000000 */
[----:B------:R0:W-:Y:S04]  /*38d70*/  STL.64 [R1+0x990], R4 ;  /* 0x0009900401007387 */ /* 0x0001e80000100a00 */
[----:B------:R3:W-:Y:S04]  /*38d80*/  STL.64 [R1+0x998], R6 ;  /* 0x0009980601007387 */ /* 0x0007e80000100a00 */
[----:B0-----:R-:W3:Y:S04]  /*38d90*/  LDL.LU.64 R4, [R1+0x3700] ;  /* 0x0037000001047983 */ /* 0x001ee80000300a00 */
[----:B------:R-:W2:Y:S04]  /*38da0*/  LDL.LU.64 R8, [R1+0x950] ;  /* 0x0009500001087983 */ /* 0x000ea80000300a00 */
[----:B------:R-:W4:Y:S01]  /*38db0*/  LDL.LU.64 R10, [R1+0x958] ;  /* 0x00095800010a7983 */ /* 0x000f220000300a00 */
[C---:B---3--:R-:W-:Y:S03]  /*38dc0*/  HMMA.16816.F32 R4, R20.reuse, R4, R12 ;  /* 0x000000041404723c */ /* 0x048fe6000000180c */
[----:B----4-:R-:W-:Y:S04]  /*38dd0*/  STL.64 [R1+0x36e8], R10 ;  /* 0x0036e80a01007387 */ /* 0x010fe80000100a00 */
[----:B--2---:R0:W-:Y:S04]  /*38de0*/  STL.64 [R1+0x36e0], R8 ;  /* 0x0036e00801007387 */ /* 0x0041e80000100a00 */
[----:B0-----:R-:W2:Y:S04]  /*38df0*/  LDL.LU.64 R8, [R1+0x960] ;  /* 0x0009600001087983 */ /* 0x001ea80000300a00 */
[----:B------:R-:W2:Y:S04]  /*38e00*/  LDL.LU.64 R10, [R1+0x968] ;  /* 0x00096800010a7983 */ /* 0x000ea80000300a00 */
[----:B------:R-:W-:Y:S04]  /*38e10*/  STL [R1+0x3588], R29 ;  /* 0x0035881d01007387 */ /* 0x000fe80000100800 */
[----:B------:R-:W3:Y:S04]  /*38e20*/  LDL.LU.64 R12, [R1+0x36f8] ;  /* 0x0036f800010c7983 */ /* 0x000ee80000300a00 */
[----:B------:R-:W-:Y:S04]  /*38e30*/  STL.64 [R1+0x980], R4 ;  /* 0x0009800401007387 */ /* 0x000fe80000100a00 */
[----:B------:R0:W-:Y:S04]  /*38e40*/  STL.64 [R1+0x988], R6 ;  /* 0x0009880601007387 */ /* 0x0001e80000100a00 */
[----:B0-----:R-:W4:Y:S04]  /*38e50*/  LDL.LU.64 R6, [R1+0x36f0] ;  /* 0x0036f00001067983 */ /* 0x001f280000300a00 */
[----:B------:R-:W2:Y:S04]  /*38e60*/  LDL.64 R24, [R1+0x60] ;  /* 0x0000600001187983 */ /* 0x000ea80000100a00 */
[----:B------:R-:W-:Y:S04]  /*38e70*/  STL.64 [R1+0x36a0], R26 ;  /* 0x0036a01a01007387 */ /* 0x000fe80000100a00 */
[----:B--2---:R0:W-:Y:S04]  /*38e80*/  STL.64 [R1+0x3698], R24 ;  /* 0x0036981801007387 */ /* 0x0041e80000100a00 */
[----:B0-----:R-:W2:Y:S04]  /*38e90*/  LDL.LU.64 R24, [R1+0x970] ;  /* 0x0009700001187983 */ /* 0x001ea80000300a00 */
[----:B------:R-:W2:Y:S01]  /*38ea0*/  LDL.LU.64 R26, [R1+0x978] ;  /* 0x00097800011a7983 */ /* 0x000ea20000300a00 */
[----:B------:R-:W-:Y:S01]  /*38eb0*/  HMMA.16816.F32 R16, R20, R16, R8 ;  /* 0x000000101410723c */ /* 0x000fe20000001808 */
[----:B---3--:R-:W-:-:S02]  /*38ec0*/  IMAD.MOV.U32 R5, RZ, RZ, R12 ;  /* 0x000000ffff057224 */ /* 0x008fc400078e000c */
[----:B------:R-:W-:-:S03]  /*38ed0*/  IMAD.MOV.U32 R4, RZ, RZ, R13 ;  /* 0x000000ffff047224 */ /* 0x000fc600078e000d */
[----:B--2---:R-:W-:-:S15]  /*38ee0*/  HMMA.16816.F32 R24, R20, R12, R24 ;  /* 0x0000000c1418723c */ /* 0x004fde0000001818 */
[----:B------:R-:W-:-:S08]  /*38ef0*/  NOP ;  /* 0x0000000000007918 */ /* 0x000fd00000000000 */
[----:B------:R-:W-:Y:S04]  /*38f00*/  STL.64 [R1+0x970], R24 ;  /* 0x0009701801007387 */ /* 0x000fe80000100a00 */
[----:B------:R-:W-:Y:S04]  /*38f10*/  STL.64 [R1+0x978], R26 ;  /* 0x0009781a01007387 */ /* 0x000fe80000100a00 */
[----:B----4-:R-:W-:Y:S04]  /*38f20*/  STL.64 [R1+0x36b8], R6 ;  /* 0x0036b80601007387 */ /* 0x010fe80000100a00 */
[----:B------:R0:W-:Y:S04]  /*38f30*/  STL.64 [R1+0x36b0], R4 ;  /* 0x0036b00401007387 */ /* 0x0001e80000100a00 */
[----:B0-----:R-:W2:Y:S04]  /*38f40*/  LDL.LU.64 R4, [R1+0x930] ;  /* 0x0009300001047983 */ /* 0x001ea80000300a00 */
[----:B------:R-:W2:Y:S04]  /*38f50*/  LDL.LU.64 R6, [R1+0x938] ;  /* 0x0009380001067983 */ /* 0x000ea80000300a00 */
[----:B------:R-:W3:Y:S04]  /*38f60*/  LDL.LU.64 R24, [R1+0x920] ;  /* 0x0009200001187983 */ /* 0x000ee80000300a00 */
[----:B------:R-:W3:Y:S04]  /*38f70*/  LDL.LU.64 R26, [R1+0x928] ;  /* 0x00092800011a7983 */ /* 0x000ee80000300a00 */
[----:B------:R-:W4:Y:S04]  /*38f80*/  LDL.LU.64 R12, [R1+0x910] ;  /* 0x00091000010c7983 */ /* 0x000f280000300a00 */
[----:B------:R-:W4:Y:S04]  /*38f90*/  LDL.LU.64 R14, [R1+0x918] ;  /* 0x00091800010e7983 */ /* 0x000f280000300a00 */
[----:B------:R-:W2:Y:S04]  /*38fa0*/  LDL.LU.64 R10, [R1+0x36e8] ;  /* 0x0036e800010a7983 */ /* 0x000ea80000300a00 */
[----:B------:R-:W2:Y:S04]  /*38fb0*/  LDL.LU.64 R8, [R1+0x36e0] ;  /* 0x0036e00001087983 */ /* 0x000ea80000300a00 */
[----:B------:R-:W-:Y:S04]  /*38fc0*/  STL.64 [R1+0x960], R16 ;  /* 0x0009601001007387 */ /* 0x000fe80000100a00 */
[----:B------:R0:W-:Y:S04]  /*38fd0*/  STL.64 [R1+0x968], R18 ;  /* 0x0009681201007387 */ /* 0x0001e80000100a00 */
[----:B0-----:R-:W3:Y:S04]  /*38fe0*/  LDL.LU.64 R18, [R1+0x36d8] ;  /* 0x0036d80001127983 */ /* 0x001ee80000300a00 */
[----:B------:R-:W2:Y:S02]  /*38ff0*/  LDL.LU.64 R16, [R1+0x36d0] ;  /* 0x0036d00001107983 */ /* 0x000ea40000300a00 */
[----:B--2---:R-:W-:-:S15]  /*39000*/  HMMA.16816.F32 R8, R20, R16, R8 ;  /* 0x000000101408723c */ /* 0x004fde0000001808 */
[----:B------:R-:W-:-:S08]  /*39010*/  NOP ;  /* 0x0000000000007918 */ /* 0x000fd00000000000 */
[----:B------:R0:W-:Y:S04]  /*39020*/  STL.64 [R1+0x950], R8 ;  /* 0x0009500801007387 */ /* 0x0001e80000100a00 */
[----:B------:R-:W-:Y:S04]  /*39030*/  STL.64 [R1+0x958], R10 ;  /* 0x0009580a01007387 */ /* 0x000fe80000100a00 */
[----:B0-----:R-:W2:Y:S04]  /*39040*/  LDL.LU.64 R8, [R1+0x36c8] ;  /* 0x0036c80001087983 */ /* 0x001ea80000300a00 */
[----:B---3--:R-:W-:Y:S04]  /*39050*/  STL.64 [R1+0x3528], R18 ;  /* 0x0035281201007387 */ /* 0x008fe80000100a00 */
[----:B------:R0:W-:Y:S04]  /*39060*/  STL.64 [R1+0x3520], R16 ;  /* 0x0035201001007387 */ /* 0x0001e80000100a00 */
[----:B0-----:R-:W2:Y:S04]  /*39070*/  LDL.LU.64 R16, [R1+0x940] ;  /* 0x0009400001107983 */ /* 0x001ea80000300a00 */
[----:B------:R-:W2:Y:S02]  /*39080*/  LDL.LU.64 R18, [R1+0x948] ;  /* 0x0009480001127983 */ /* 0x000ea40000300a00 */
[----:B--2---:R-:W-:-:S15]  /*39090*/  HMMA.16816.F32 R16, R20, R8, R16 ;  /* 0x000000081410723c */ /* 0x004fde0000001810 */
[----:B------:R-:W-:-:S08]  /*390a0*/  NOP ;  /* 0x0000000000007918 */ /* 0x000fd00000000000 */
[----:B------:R0:W-:Y:S04]  /*390b0*/  STL.64 [R1+0x940], R16 ;  /* 0x0009401001007387 */ /* 0x0001e80000100a00 */
[----:B------:R1:W-:Y:S01]  /*390c0*/  STL.64 [R1+0x948], R18 ;  /* 0x0009481201007387 */ /* 0x0003e20000100a00 */
[----:B0-----:R-:W-:Y:S02]  /*390d0*/  IMAD.MOV.U32 R17, RZ, RZ, R8 ;  /* 0x000000ffff117224 */ /* 0x001fe400078e0008 */
[----:B------:R-:W-:Y:S02]  /*390e0*/  IMAD.MOV.U32 R16, RZ, RZ, R9 ;  /* 0x000000ffff107224 */ /* 0x000fe400078e0009 */
[----:B------:R-:W2:Y:S02]  /*390f0*/  LDL.LU.64 R8, [R1+0x36c0] ;  /* 0x0036c00001087983 */ /* 0x000ea40000300a00 */
[----:B--2---:R-:W-:Y:S06]  /*39100*/  HMMA.16816.F32 R4, R20, R8, R4 ;  /* 0x000000081404723c */ /* 0x004fec0000001804 */
[----:B-1----:R-:W-:-:S02]  /*39110*/  IMAD.MOV.U32 R19, RZ, RZ, R8 ;  /* 0x000000ffff137224 */ /* 0x002fc400078e0008 */
[----:B------:R-:W-:-:S15]  /*39120*/  IMAD.MOV.U32 R18, RZ, RZ, R9 ;  /* 0x000000ffff127224 */ /* 0x000fde00078e0009 */
[----:B------:R-:W-:Y:S04]  /*39130*/  STL.64 [R1+0x930], R4 ;  /* 0x0009300401007387 */ /* 0x000fe80000100a00 */
[----:B------:R0:W-:Y:S04]  /*39140*/  STL.64 [R1+0x938], R6 ;  /* 0x0009380601007387 */ /* 0x0001e80000100a00 */
[----:B0-----:R-:W2:Y:S04]  /*39150*/  LDL.LU.64 R6, [R1+0x36b8] ;  /* 0x0036b80001067983 */ /* 0x001ea80000300a00 */
[----:B------:R-:W3:Y:S04]  /*39160*/  LDL.LU.64 R4, [R1+0x36b0] ;  /* 0x0036b00001047983 */ /* 0x000ee80000300a00 */
[----:B------:R-:W4:Y:S04]  /*39170*/  LDL.LU.64 R8, [R1+0x36a8] ;  /* 0x0036a80001087983 */ /* 0x000f280000300a00 */
[----:B------:R-:W-:Y:S04]  /*39180*/  STL.64 [R1+0x3548], R18 ;  /* 0x0035481201007387 */ /* 0x000fe80000100a00 */
[----:B------:R0:W-:Y:S04]  /*39190*/  STL.64 [R1+0x3540], R16 ;  /* 0x0035401001007387 */ /* 0x0001e80000100a00 */
[----:B0-----:R-:W2:Y:S04]  /*391a0*/  LDL.LU.64 R16, [R1+0x900] ;  /* 0x0009000001107983 */ /* 0x001ea80000300a00 */
[----:B------:R-:W2:Y:S01]  /*391b0*/  LDL.LU.64 R18, [R1+0x908] ;  /* 0x0009080001127983 */ /* 0x000ea20000300a00 */
[----:B----4-:R-:W-:Y:S03]  /*391c0*/  HMMA.16816.F32 R8, R20, R8, R24 ;  /* 0x000000081408723c */ /* 0x010fe60000001818 */
[----:B------:R-:W4:Y:S04]  /*391d0*/  LDL.LU.64 R26, [R1+0x36a0] ;  /* 0x0036a000011a7983 */ /* 0x000f280000300a00 */
[----:B------:R-:W3:-:S15]  /*391e0*/  LDL.LU.64 R24, [R1+0x3698] ;  /* 0x0036980001187983 */ /* 0x000ede0000300a00 */
[----:B------:R-:W-:-:S01]  /*391f0*/  NOP ;  /* 0x0000000000007918 */ /* 0x000fc20000000000 */
        /* <DEDUP_REMOVED lines=8> */
[----:B------:R-:W-:-:S03]  /*39280*/  IMAD.MOV.U32 R29, RZ, RZ, R9 ;  /* 0x000000ffff1d7224 */ /* 0x000fc600078e0009 */
[----:B------:R-:W3:Y:S04]  /*39290*/  LDL.LU.64 R10, [R1+0x3680] ;  /* 0x00368000010a7983 */ /* 0x000ee80000300a00 */
[----:B------:R-:W3:Y:S01]  /*392a0*/  LDL.LU.64 R8, [R1+0x3678] ;  /* 0x0036780001087983 */ /* 0x000ee20000300a00 */
[----:B--2---:R-:W-:-:S15]  /*392b0*/  HMMA.16816.F32 R16, R20, R12, R16 ;  /* 0x0000000c1410723c */ /* 0x004fde0000001810 */
[----:B------:R-:W-:-:S08]  /*392c0*/  NOP ;  /* 0x0000000000007918 */ /* 0x000fd00000000000 */
[----:B------:R0:W-:Y:S04]  /*392d0*/  STL.64 [R1+0x900], R16 ;  /* 0x0009001001007387 */ /* 0x0001e80000100a00 */
[----:B------:R-:W-:Y:S04]  /*392e0*/  STL.64 [R1+0x908], R18 ;  /* 0x0009081201007387 */ /* 0x000fe80000100a00 */
[----:B-1----:R-:W2:Y:S01]  /*392f0*/  LDL.LU.64 R14, [R1+0x3670] ;  /* 0x00367000010e7983 */ /* 0x002ea20000300a00 */
[----:B0-----:R-:W-:Y:S02]  /*39300*/  IMAD.MOV.U32 R17, RZ, RZ, R12 ;  /* 0x000000ffff117224 */ /* 0x001fe400078e000c */
[----:B------:R-:W-:-:S02]  /*39310*/  IMAD.MOV.U32 R16, RZ, RZ, R13 ;  /* 0x000000ffff107224 */ /* 0x000fc400078e000d */
[----:B------:R-:W4:Y:S04]  /*39320*/  LDL.LU.64 R12, [R1+0x3668] ;  /* 0x00366800010c7983 */ /* 0x000f280000300a00 */
[----:B------:R0:W-:Y:S04]  /*39330*/  STL.64 [R1+0x35b8], R16 ;  /* 0x0035b81001007387 */ /* 0x0001e80000100a00 */
[----:B0-----:R-:W4:Y:S04]  /*39340*/  LDL.LU.64 R16, [R1+0x8f0] ;  /* 0x0008f00001107983 */ /* 0x001f280000300a00 */
[----:B------:R-:W4:Y:S04]  /*39350*/  LDL.LU.64 R18, [R1+0x8f8] ;  /* 0x0008f80001127983 */ /* 0x000f280000300a00 */
[----:B--2---:R-:W-:Y:S01]  /*39360*/  STL.64 [R1+0x34a0], R14 ;  /* 0x0034a00e01007387 */ /* 0x004fe20000100a00 */
[----:B----4-:R-:W-:Y:S06]  /*39370*/  HMMA.16816.F32 R16, R20, R12, R16 ;  /* 0x0000000c1410723c */ /* 0x010fec0000001810 */
[----:B------:R0:W-:Y:S02]  /*39380*/  STL.64 [R1+0x3498], R12 ;  /* 0x0034980c01007387 */ /* 0x0001e40000100a00 */
[----:B0-----:R-:W-:-:S02]  /*39390*/  IMAD.MOV.U32 R12, RZ, RZ, R0 ;  /* 0x000000ffff0c7224 */ /* 0x001fc400078e0000 */
[----:B------:R-:W-:-:S13]  /*393a0*/  IMAD.MOV.U32 R13, RZ, RZ, R27 ;  /* 0x000000ffff0d7224 */ /* 0x000fda00078e001b */
[----:B------:R0:W-:Y:S04]  /*393b0*/  STL.64 [R1+0x8f0], R16 ;  /* 0x0008f01001007387 */ /* 0x0001e80000100a00 */
[----:B------:R-:W-:Y:S04]  /*393c0*/  STL.64 [R1+0x8f8], R18 ;  /* 0x0008f81201007387 */ /* 0x000fe80000100a00 */
[----:B------:R-:W2:Y:S04]  /*393d0*/  LDL.LU R0, [R1+0x3664] ;  /* 0x0036640001007983 */ /* 0x000ea80000300800 */
[----:B------:R1:W-:Y:S01]  /*393e0*/  STL.64 [R1+0x35c0], R12 ;  /* 0x0035c00c01007387 */ /* 0x0003e20000100a00 */
[----:B0-----:R-:W-:-:S02]  /*393f0*/  IMAD.MOV.U32 R16, RZ, RZ, R26 ;  /* 0x000000ffff107224 */ /* 0x001fc400078e001a */
[----:B---3--:R-:W-:Y:S01]  /*39400*/  IMAD.MOV.U32 R17, RZ, RZ, R10 ;  /* 0x000000ffff117224 */ /* 0x008fe200078e000a */
[----:B-1----:R-:W3:Y:S04]  /*39410*/  LDL.LU.64 R12, [R1+0x50] ;  /* 0x00005000010c7983 */ /* 0x002ee80000300a00 */
[----:B------:R0:W-:Y:S04]  /*39420*/  STL.64 [R1+0x35c8], R16 ;  /* 0x0035c81001007387 */ /* 0x0001e80000100a00 */
[----:B0-----:R-:W4:Y:S04]  /*39430*/  LDL.LU.64 R16, [R1+0x8e0] ;  /* 0x0008e00001107983 */ /* 0x001f280000300a00 */
[----:B------:R-:W4:Y:S01]  /*39440*/  LDL.LU.64 R18, [R1+0x8e8] ;  /* 0x0008e80001127983 */ /* 0x000f220000300a00 */
[----:B------:R-:W-:Y:S01]  /*39450*/  IMAD.MOV.U32 R10, RZ, RZ, R25 ;  /* 0x000000ffff0a7224 */ /* 0x000fe200078e0019 */
[----:B----4-:R-:W-:Y:S02]  /*39460*/  HMMA.16816.F32 R16, R20, R24, R16 ;  /* 0x000000181410723c */ /* 0x010fe40000001810 */
[----:B------:R-:W4:-:S15]  /*39470*/  LDL.LU.64 R24, [R1+0x8c0] ;  /* 0x0008c00001187983 */ /* 0x000f1e0000300a00 */
[----:B------:R-:W-:-:S06]  /*39480*/  NOP ;  /* 0x0000000000007918 */ /* 0x000fcc0000000000 */
[----:B------:R0:W-:Y:S04]  /*39490*/  STL.64 [R1+0x8e0], R16 ;  /* 0x0008e01001007387 */ /* 0x0001e80000100a00 */
[----:B------:R-:W-:Y:S04]  /*394a0*/  STL.64 [R1+0x8e8], R18 ;  /* 0x0008e81201007387 */ /* 0x000fe80000100a00 */
[----:B------:R-:W4:Y:S01]  /*394b0*/  LDL.LU.64 R26, [R1+0x8c8] ;  /* 0x0008c800011a7983 */ /* 0x000f220000300a00 */
[----:B0-----:R-:W-:Y:S02]  /*394c0*/  IMAD.MOV.U32 R16, RZ, RZ, R2 ;  /* 0x000000ffff107224 */ /* 0x001fe400078e0002 */
[----:B------:R-:W-:Y:S01]  /*394d0*/  IMAD.MOV.U32 R17, RZ, RZ, R28 ;  /* 0x000000ffff117224 */ /* 0x000fe200078e001c */
[----:B------:R-:W2:Y:S04]  /*394e0*/  LDL.LU R2, [R1+0x3660] ;  /* 0x0036600001027983 */ /* 0x000ea80000300800 */
[----:B------:R0:W-:Y:S02]  /*394f0*/  STL.64 [R1+0x35e0], R16 ;  /* 0x0035e01001007387 */ /* 0x0001e40000100a00 */
[----:B0-----:R-:W-:-:S02]  /*39500*/  IMAD.MOV.U32 R16, RZ, RZ, R9 ;  /* 0x000000ffff107224 */ /* 0x001fc400078e0009 */
[----:B------:R-:W-:-:S05]  /*39510*/  IMAD.MOV.U32 R17, RZ, RZ, R8 ;  /* 0x000000ffff117224 */ /* 0x000fca00078e0008 */
[----:B------:R0:W-:Y:S04]  /*39520*/  STL.64 [R1+0x35f8], R16 ;  /* 0x0035f81001007387 */ /* 0x0001e80000100a00 */
[----:B0-----:R-:W4:Y:S04]  /*39530*/  LDL.LU.64 R16, [R1+0x8d0] ;  /* 0x0008d00001107983 */ /* 0x001f280000300a00 */
[----:B------:R-:W4:Y:S01]  /*39540*/  LDL.LU.64 R18, [R1+0x8d8] ;  /* 0x0008d80001127983 */ /* 0x000f220000300a00 */
[----:B---3--:R-:W-:Y:S02]  /*39550*/  IMAD.MOV.U32 R8, RZ, RZ, R12 ;  /* 0x000000ffff087224 */ /* 0x008fe400078e000c */
[----:B------:R-:W-:Y:S01]  /*39560*/  IMAD.MOV.U32 R9, RZ, RZ, R13 ;  /* 0x000000ffff097224 */ /* 0x000fe200078e000d */
[----:B----4-:R-:W-:-:S15]  /*39570*/  HMMA.16816.F32 R16, R20, R12, R16 ;  /* 0x0000000c1410723c */ /* 0x010fde0000001810 */
[----:B------:R-:W-:-:S08]  /*39580*/  NOP ;  /* 0x0000000000007918 */ /* 0x000fd00000000000 */
[----:B------:R0:W-:Y:S04]  /*39590*/  STL.64 [R1+0x8d0], R16 ;  /* 0x0008d01001007387 */ /* 0x0001e80000100a00 */
[----:B------:R-:W-:Y:S04]  /*395a0*/  STL.64 [R1+0x8d8], R18 ;  /* 0x0008d81201007387 */ /* 0x000fe80000100a00 */
[----:B------:R-:W3:Y:S04]  /*395b0*/  LDL.LU.64 R12, [R1+0xae0] ;  /* 0x000ae000010c7983 */ /* 0x000ee80000300a00 */
[----:B------:R-:W3:Y:S04]  /*395c0*/  LDL.LU.64 R14, [R1+0xae8] ;  /* 0x000ae800010e7983 */ /* 0x000ee80000300a00 */
[----:B------:R-:W-:Y:S04]  /*395d0*/  STL [R1+0x3630], R10 ;  /* 0x0036300a01007387 */ /* 0x000fe80000100800 */
[----:B------:R-:W-:Y:S01]  /*395e0*/  STL.64 [R1+0x3628], R8 ;  /* 0x0036280801007387 */ /* 0x000fe20000100a00 */
[----:B0-----:R-:W-:-:S02]  /*395f0*/  IMAD.MOV.U32 R16, RZ, RZ, R7 ;  /* 0x000000ffff107224 */ /* 0x001fc400078e0007 */
[----:B------:R-:W-:-:S05]  /*39600*/  IMAD.MOV.U32 R17, RZ, RZ, R6 ;  /* 0x000000ffff117224 */ /* 0x000fca00078e0006 */
[----:B------:R0:W-:Y:S04]  /*39610*/  STL.64 [R1+0x3610], R16 ;  /* 0x0036101001007387 */ /* 0x0001e80000100a00 */
[----:B0-----:R-:W4:Y:S01]  /*39620*/  LDL.LU.64 R16, [R1+0x40] ;  /* 0x0000400001107983 */ /* 0x001f220000300a00 */
[----:B--2---:R-:W-:Y:S02]  /*39630*/  IMAD.MOV.U32 R8, RZ, RZ, R2 ;  /* 0x000000ffff087224 */ /* 0x004fe400078e0002 */
[----:B------:R-:W-:Y:S01]  /*39640*/  IMAD.MOV.U32 R9, RZ, RZ, R0 ;  /* 0x000000ffff097224 */ /* 0x000fe200078e0000 */
[----:B----4-:R-:W-:Y:S06]  /*39650*/  HMMA.16816.F32 R24, R20, R16, R24 ;  /* 0x000000101418723c */ /* 0x010fec0000001818 */
[----:B------:R-:W-:-:S02]  /*39660*/  IMAD.MOV.U32 R7, RZ, RZ, R16 ;  /* 0x000000ffff077224 */ /* 0x000fc400078e0010 */
[----:B------:R-:W-:Y:S02]  /*39670*/  IMAD.MOV.U32 R6, RZ, RZ, R17 ;  /* 0x000000ffff067224 */ /* 0x000fe400078e0011 */
[----:B------:R-:W-:Y:S02]  /*39680*/  IMAD.MOV.U32 R16, RZ, RZ, R11 ;  /* 0x000000ffff107224 */ /* 0x000fe400078e000b */
[----:B------:R-:W-:-:S11]  /*39690*/  IMAD.MOV.U32 R17, RZ, RZ, R3 ;  /* 0x000000ffff117224 */ /* 0x000fd600078e0003 */
[----:B------:R0:W-:Y:S04]  /*396a0*/  STL.64 [R1+0x8c0], R24 ;  /* 0x0008c01801007387 */ /* 0x0001e80000100a00 */
[----:B------:R-:W-:Y:S04]  /*396b0*/  STL.64 [R1+0x8c8], R26 ;  /* 0x0008c81a01007387 */ /* 0x000fe80000100a00 */
[----:B0-----:R-:W2:Y:S04]  /*396c0*/  LDL.LU.64 R24, [R1+0x3658] ;  /* 0x0036580001187983 */ /* 0x001ea80000300a00 */
[----:B------:R0:W-:Y:S04]  /*396d0*/  STL.64 [R1+0x3638], R16 ;  /* 0x0036381001007387 */ /* 0x0001e80000100a00 */
[----:B0-----:R-:W4:Y:S04]  /*396e0*/  LDL.LU.64 R16, [R1+0x30] ;  /* 0x0000300001107983 */ /* 0x001f280000300a00 */
[----:B------:R0:W-:Y:S04]  /*396f0*/  STL.64 [R1+0x3640], R8 ;  /* 0x0036400801007387 */ /* 0x0001e80000100a00 */
[----:B0-----:R-:W4:Y:S04]  /*39700*/  LDL.LU.64 R8, [R1+0x8b0] ;  /* 0x0008b00001087983 */ /* 0x001f280000300a00 */
[----:B------:R-:W4:Y:S04]  /*39710*/  LDL.LU.64 R10, [R1+0x8b8] ;  /* 0x0008b800010a7983 */ /* 0x000f280000300a00 */
[----:B------:R-:W-:Y:S04]  /*39720*/  STL.64 [R1+0x35d8], R6 ;  /* 0x0035d80601007387 */ /* 0x000fe80000100a00 */
[----:B------:R4:W-:Y:S01]  /*39730*/  STL.64 [R1+0x35d0], R4 ;  /* 0x0035d00401007387 */ /* 0x0009e20000100a00 */
[----:B--2---:R-:W-:-:S02]  /*39740*/  IMAD.MOV.U32 R0, RZ, RZ, R24 ;  /* 0x000000ffff007224 */ /* 0x004fc400078e0018 */
[----:B------:R-:W-:Y:S01]  /*39750*/  IMAD.MOV.U32 R2, RZ, RZ, R25 ;  /* 0x000000ffff027224 */ /* 0x000fe200078e0019 */
[C---:B----4-:R-:W-:Y:S06]  /*39760*/  HMMA.16816.F32 R4, R20.reuse, R16, R8 ;  /* 0x000000101404723c */ /* 0x050fec0000001808 */
[----:B---3--:R-:W-:Y:S01]  /*39770*/  HMMA.16816.F32 R20, R20, R24, R12 ;  /* 0x000000181414723c */ /* 0x008fe2000000180c */
[----:B------:R-:W-:Y:S02]  /*39780*/  IMAD.MOV.U32 R3, RZ, RZ, R16 ;  /* 0x000000ffff037224 */ /* 0x000fe400078e0010 */
[----:B------:R-:W-:-:S14]  /*39790*/  IMAD.MOV.U32 R28, RZ, RZ, R17 ;  /* 0x000000ffff1c7224 */ /* 0x000fdc00078e0011 */
[----:B------:R0:W-:Y:S04]  /*397a0*/  STL.64 [R1+0x8b0], R4 ;  /* 0x0008b00401007387 */ /* 0x0001e80000100a00 */
[----:B------:R1:W-:Y:S04]  /*397b0*/  STL.64 [R1+0x8b8], R6 ;  /* 0x0008b80601007387 */ /* 0x0003e80000100a00 */
[----:B------:R-:W2:Y:S04]  /*397c0*/  LDL.LU.64 R26, [R1+0x3650] ;  /* 0x00365000011a7983 */ /* 0x000ea80000300a00 */
[----:B------:R-:W2:Y:S04]  /*397d0*/  LDL.LU.64 R24, [R1+0x3648] ;  /* 0x0036480001187983 */ /* 0x000ea80000300a00 */
[----:B------:R-:W2:Y:S04]  /*397e0*/  LDL.LU.64 R8, [R1+0xad0] ;  /* 0x000ad00001087983 */ /* 0x000ea80000300a00 */
[----:B------:R-:W2:Y:S04]  /*397f0*/  LDL.LU.64 R10, [R1+0xad8] ;  /* 0x000ad800010a7983 */ /* 0x000ea80000300a00 */
[----:B------:R-:W3:Y:S04]  /*39800*/  LDL.LU.64 R16, [R1+0xac0] ;  /* 0x000ac00001107983 */ /* 0x000ee80000300a00 */
[----:B------:R-:W3:Y:S04]  /*39810*/  LDL.LU.64 R18, [R1+0xac8] ;  /* 0x000ac80001127983 */ /* 0x000ee80000300a00 */
[----:B0-----:R-:W4:Y:S04]  /*39820*/  LDL.LU.64 R4, [R1+0xa80] ;  /* 0x000a800001047983 */ /* 0x001f280000300a00 */
[----:B-1----:R-:W2:Y:S04]  /*39830*/  LDL.LU.64 R6, [R1+0xa88] ;  /* 0x000a880001067983 */ /* 0x002ea80000300a00 */
[----:B--2---:R-:W-:Y:S04]  /*39840*/  STL.64 [R1+0x35f0], R6 ;  /* 0x0035f00601007387 */ /* 0x004fe80000100a00 */
[----:B----4-:R0:W-:Y:S04]  /*39850*/  STL.64 [R1+0x35e8], R4 ;  /* 0x0035e80401007387 */ /* 0x0101e80000100a00 */
        /* <DEDUP_REMOVED lines=9> */
[----:B------:R-:W2:Y:S04]  /*398f0*/  LDL.LU.64 R6, [R1+0xab8] ;  /* 0x000ab80001067983 */ /* 0x000ea80000300a00 */
[----:B------:R-:W4:Y:S04]  /*39900*/  LDL.LU.64 R12, [R1+0xa70] ;  /* 0x000a7000010c7983 */ /* 0x000f280000300a00 */
[----:B------:R-:W4:Y:S04]  /*39910*/  LDL.LU.64 R14, [R1+0xa78] ;  /* 0x000a7800010e7983 */ /* 0x000f280000300a00 */
[----:B------:R-:W-:Y:S04]  /*39920*/  STL.64 [R1+0x2590], R22 ;  /* 0x0025901601007387 */ /* 0x000fe80000100a00 */
[----:B------:R0:W-:Y:S04]  /*39930*/  STL.64 [R1+0x2588], R20 ;  /* 0x0025881401007387 */ /* 0x0001e80000100a00 */
[----:B0-----:R-:W3:Y:S04]  /*39940*/  LDL.LU.64 R20, [R1+0x1f0] ;  /* 0x0001f00001147983 */ /* 0x001ee80000300a00 */
[----:B------:R-:W2:Y:S01]  /*39950*/  LDL.64 R22, [R1+0x1f8] ;  /* 0x0001f80001167983 */ /* 0x000ea20000100a00 */
[----:B---3--:R-:W-:-:S15]  /*39960*/  HMMA.16816.F32 R8, R24, R20, R8 ;  /* 0x000000141808723c */ /* 0x008fde0000001808 */
[----:B------:R-:W-:-:S08]  /*39970*/  NOP ;  /* 0x0000000000007918 */ /* 0x000fd00000000000 */
[----:B------:R0:W-:Y:S04]  /*39980*/  STL.64 [R1+0xad0], R8 ;  /* 0x000ad00801007387 */ /* 0x0001e80000100a00 */
[----:B------:R-:W-:Y:S04]  /*39990*/  STL.64 [R1+0xad8], R10 ;  /* 0x000ad80a01007387 */ /* 0x000fe80000100a00 */
[----:B0-----:R-:W3:Y:S04]  /*399a0*/  LDL.LU.64 R8, [R1+0x3640] ;  /* 0x0036400001087983 */ /* 0x001ee80000300a00 */
[----:B--2---:R0:W-:Y:S04]  /*399b0*/  STL.64 [R1+0x3418], R22 ;  /* 0x0034181601007387 */ /* 0x0041e80000100a00 */
[----:B------:R-:W2:Y:S04]  /*399c0*/  LDL.LU.64 R20, [R1+0xa60] ;  /* 0x000a600001147983 */ /* 0x000ea80000300a00 */
[----:B0-----:R-:W2:Y:S01]  /*399d0*/  LDL.LU.64 R22, [R1+0xa68] ;  /* 0x000a680001167983 */ /* 0x001ea20000300a00 */
[----:B---3--:R-:W-:Y:S03]  /*399e0*/  HMMA.16816.F32 R8, R24, R8, R16 ;  /* 0x000000081808723c */ /* 0x008fe60000001810 */
[----:B------:R-:W3:-:S15]  /*399f0*/  LDL.LU.64 R16, [R1+0x3638] ;  /* 0x0036380001107983 */ /* 0x000ede0000300a00 */
[----:B------:R-:W-:-:S05]  /*39a00*/  NOP ;  /* 0x0000000000007918 */ /* 0x000fca0000000000 */
[----:B------:R-:W-:Y:S04]  /*39a10*/  STL.64 [R1+0xac0], R8 ;  /* 0x000ac00801007387 */ /* 0x000fe80000100a00 */
[----:B------:R0:W-:Y:S04]  /*39a20*/  STL.64 [R1+0xac8], R10 ;  /* 0x000ac80a01007387 */ /* 0x0001e80000100a00 */
[----:B0-----:R-:W2:Y:S04]  /*39a30*/  LDL.LU R10, [R1+0x3630] ;  /* 0x00363000010a7983 */ /* 0x001ea80000300800 */
[----:B------:R-:W2:Y:S01]  /*39a40*/  LDL.LU.64 R8, [R1+0x3628] ;  /* 0x0036280001087983 */ /* 0x000ea20000300a00 */
[----:B---3--:R-:W-:Y:S03]  /*39a50*/  HMMA.16816.F32 R16, R24, R16, R4 ;  /* 0x000000101810723c */ /* 0x008fe60000001804 */
[----:B------:R-:W3:Y:S04]  /*39a60*/  LDL.LU.64 R6, [R1+0x3620] ;  /* 0x0036200001067983 */ /* 0x000ee80000300a00 */
[----:B------:R-:W3:-:S15]  /*39a70*/  LDL.LU.64 R4, [R1+0x3618] ;  /* 0x0036180001047983 */ /* 0x000ede0000300a00 */
[----:B------:R-:W-:-:S01]  /*39a80*/  NOP ;  /* 0x0000000000007918 */ /* 0x000fc20000000000 */
        /* <DEDUP_REMOVED lines=9> */
[----:B0-----:R-:W3:Y:S01]  /*39b20*/  LDL.LU.64 R16, [R1+0x35f8] ;  /* 0x0035f80001107983 */ /* 0x001ee20000300a00 */
[----:B------:R-:W0:Y:S01]  /*39b30*/  S2R R11, SR_TID.X ;  /* 0x00000000000b7919 */ /* 0x000e220000002100 */
[----:B---3--:R-:W-:Y:S02]  /*39b40*/  HMMA.16816.F32 R16, R24, R16, R4 ;  /* 0x000000101810723c */ /* 0x008fe40000001804 */
[----:B------:R-:W3:Y:S04]  /*39b50*/  LDL.LU.64 R6, [R1+0x35f0] ;  /* 0x0035f00001067983 */ /* 0x000ee80000300a00 */
[----:B------:R-:W3:-:S15]  /*39b60*/  LDL.LU.64 R4, [R1+0x35e8] ;  /* 0x0035e80001047983 */ /* 0x000ede0000300a00 */
[----:B------:R-:W-:-:S02]  /*39b70*/  NOP ;  /* 0x0000000000007918 */ /* 0x000fc40000000000 */
[----:B------:R1:W-:Y:S04]  /*39b80*/  STL.64 [R1+0xa90], R16 ;  /* 0x000a901001007387 */ /* 0x0003e80000100a00 */
[----:B------:R0:W-:Y:S04]  /*39b90*/  STL.64 [R1+0xa98], R18 ;  /* 0x000a981201007387 */ /* 0x0001e80000100a00 */
[----:B-1----:R-:W3:Y:S01]  /*39ba0*/  LDL.LU.64 R16, [R1+0x35e0] ;  /* 0x0035e00001107983 */ /* 0x002ee20000300a00 */
[C---:B0-----:R-:W-:Y:S02]  /*39bb0*/  IMAD.SHL.U32 R18, R11.reuse, 0x2, RZ ;  /* 0x000000020b127824 */ /* 0x041fe400078e00ff */
[C---:B------:R-:W-:Y:S01]  /*39bc0*/  IMAD.SHL.U32 R19, R11.reuse, 0x80, RZ ;  /* 0x000000800b137824 */ /* 0x040fe200078e00ff */
[----:B------:R-:W-:-:S05]  /*39bd0*/  LOP3.LUT R11, R11, 0x7, RZ, 0xc0, !PT ;  /* 0x000000070b0b7812 */ /* 0x000fca00078ec0ff */
[----:B------:R-:W-:-:S05]  /*39be0*/  IMAD R11, R11, 0x110, RZ ;  /* 0x000001100b0b7824 */ /* 0x000fca00078e02ff */
[----:B------:R-:W-:-:S04]  /*39bf0*/  LOP3.LUT R11, R11, 0x10, R18, 0x78, !PT ;  /* 0x000000100b0b7812 */ /* 0x000fc800078e7812 */
[----:B------:R-:W-:Y:S02]  /*39c00*/  LOP3.LUT R11, R11, 0x800, R19, 0xf8, !PT ;  /* 0x000008000b0b7812 */ /* 0x000fe400078ef813 */
[----:B---3--:R-:W-:Y:S01]  /*39c10*/  HMMA.16816.F32 R16, R24, R16, R4 ;  /* 0x000000101810723c */ /* 0x008fe20000001804 */
[----:B------:R-:W3:Y:S04]  /*39c20*/  LDL.LU.64 R6, [R1+0x35d8] ;  /* 0x0035d80001067983 */ /* 0x000ee80000300a00 */
[----:B------:R-:W3:-:S15]  /*39c30*/  LDL.LU.64 R4, [R1+0x35d0] ;  /* 0x0035d00001047983 */ /* 0x000ede0000300a00 */
[----:B------:R-:W-:-:S03]  /*39c40*/  NOP ;  /* 0x0000000000007918 */ /* 0x000fc60000000000 */
[----:B------:R0:W-:Y:S04]  /*39c50*/  STL.64 [R1+0xa80], R16 ;  /* 0x000a801001007387 */ /* 0x0001e80000100a00 */
[----:B------:R4:W-:Y:S04]  /*39c60*/  STL.64 [R1+0xa88], R18 ;  /* 0x000a881201007387 */ /* 0x0009e80000100a00 */
[----:B0-----:R-:W4:Y:S02]  /*39c70*/  LDL.LU.64 R16, [R1+0x35c8] ;  /* 0x0035c80001107983 */ /* 0x001f240000300a00 */
[----:B----4-:R-:W-:Y:S02]  /*39c80*/  HMMA.16816.F32 R16, R24, R16, R12 ;  /* 0x000000101810723c */ /* 0x010fe4000000180c */
[----:B------:R-:W2:-:S15]  /*39c90*/  LDL.LU.64 R12, [R1+0x35c0] ;  /* 0x0035c000010c7983 */ /* 0x000e9e0000300a00 */
[----:B------:R-:W-:-:S06]  /*39ca0*/  NOP ;  /* 0x0000000000007918 */ /* 0x000fcc0000000000 */
[----:B------:R0:W-:Y:S04]  /*39cb0*/  STL.64 [R1+0xa70], R16 ;  /* 0x000a701001007387 */ /* 0x0001e80000100a00 */
[----:B------:R-:W-:Y:S04]  /*39cc0*/  STL.64 [R1+0xa78], R18 ;  /* 0x000a781201007387 */ /* 0x000fe80000100a00 */
[----:B0-----:R-:W4:Y:S01]  /*39cd0*/  LDL.LU.64 R16, [R1+0x35b8] ;  /* 0x0035b80001107983 */ /* 0x001f220000300a00 */
[----:B--2---:R-:W-:Y:S07]  /*39ce0*/  HMMA.16816.F32 R12, R24, R12, R20 ;  /* 0x0000000c180c723c */ /* 0x004fee0000001814 */
[----:B---3--:R-:W-:-:S02]  /*39cf0*/  IMAD.MOV.U32 R20, RZ, RZ, R7 ;  /* 0x000000ffff147224 */ /* 0x008fc400078e0007 */
[----:B------:R-:W-:-:S14]  /*39d00*/  IMAD.MOV.U32 R21, RZ, RZ, R6 ;  /* 0x000000ffff157224 */ /* 0x000fdc00078e0006 */
[----:B------:R-:W-:Y:S04]  /*39d10*/  STL.64 [R1+0xa60], R12 ;  /* 0x000a600c01007387 */ /* 0x000fe80000100a00 */
[----:B------:R-:W-:Y:S04]  /*39d20*/  STL.64 [R1+0xa68], R14 ;  /* 0x000a680e01007387 */ /* 0x000fe80000100a00 */
[----:B------:R0:W-:Y:S02]  /*39d30*/  STL.64 [R1+0x3480], R20 ;  /* 0x0034801401007387 */ /* 0x0001e40000100a00 */
[----:B0-----:R-:W-:-:S02]  /*39d40*/  IMAD.MOV.U32 R20, RZ, RZ, R5 ;  /* 0x000000ffff147224 */ /* 0x001fc400078e0005 */
[----:B------:R-:W-:Y:S02]  /*39d50*/  IMAD.MOV.U32 R21, RZ, RZ, R4 ;  /* 0x000000ffff157224 */ /* 0x000fe400078e0004 */
[----:B------:R-:W0:Y:S04]  /*39d60*/  LDSM.16.MT88.4 R4, [R11+UR6+0x9000] ;  /* 0x009000060b04783b */ /* 0x000e280008004200 */
[----:B------:R-:W-:Y:S04]  /*39d70*/  STL.64 [R1+0x3550], R20 ;  /* 0x0035501401007387 */ /* 0x000fe80000100a00 */
[----:B0-----:R-:W-:Y:S04]  /*39d80*/  STL.64 [R1+0x3440], R6 ;  /* 0x0034400601007387 */ /* 0x001fe80000100a00 */
[----:B------:R0:W-:Y:S04]  /*39d90*/  STL.64 [R1+0x3438], R4 ;  /* 0x0034380401007387 */ /* 0x0001e80000100a00 */
[----:B0-----:R-:W2:Y:S04]  /*39da0*/  LDL.LU R4, [R1+0x150] ;  /* 0x0001500001047983 */ /* 0x001ea80000300800 */
[----:B------:R-:W2:Y:S04]  /*39db0*/  LDL.LU R5, [R1+0x154] ;  /* 0x0001540001057983 */ /* 0x000ea80000300800 */
[----:B--2---:R0:W-:Y:S04]  /*39dc0*/  STL.64 [R1+0x3590], R4 ;  /* 0x0035900401007387 */ /* 0x0041e80000100a00 */
[----:B0-----:R-:W2:Y:S04]  /*39dd0*/  LDL.LU R4, [R1+0x160] ;  /* 0x0001600001047983 */ /* 0x001ea80000300800 */
[----:B------:R-:W2:Y:S04]  /*39de0*/  LDL.LU R5, [R1+0x164] ;  /* 0x0001640001057983 */ /* 0x000ea80000300800 */
[----:B--2---:R0:W-:Y:S04]  /*39df0*/  STL.64 [R1+0x35a0], R4 ;  /* 0x0035a00401007387 */ /* 0x0041e80000100a00 */
[----:B------:R-:W-:Y:S04]  /*39e00*/  STL [R1+0x33f8], R11 ;  /* 0x0033f80b01007387 */ /* 0x000fe80000100800 */
[----:B0-----:R-:W2:Y:S04]  /*39e10*/  LDL.LU R4, [R1+0x170] ;  /* 0x0001700001047983 */ /* 0x001ea80000300800 */
[----:B------:R-:W2:Y:S04]  /*39e20*/  LDL.LU R5, [R1+0x174] ;  /* 0x0001740001057983 */ /* 0x000ea80000300800 */
[----:B------:R-:W3:Y:S04]  /*39e30*/  LDL.LU.64 R20, [R1+0xbe0] ;  /* 0x000be00001147983 */ /* 0x000ee80000300a00 */
[----:B------:R-:W4:Y:S04]  /*39e40*/  LDL.LU.64 R22, [R1+0xbe8] ;  /* 0x000be80001167983 */ /* 0x000f280000300a00 */
[----:B----4-:R-:W-:Y:S04]  /*39e50*/  STL.64 [R1+0x3560], R22 ;  /* 0x0035601601007387 */ /* 0x010fe80000100a00 */
[----:B---3--:R0:W-:Y:S04]  /*39e60*/  STL.64 [R1+0x3558], R20 ;  /* 0x0035581401007387 */ /* 0x0081e80000100a00 */
[----:B0-----:R-:W3:Y:S04]  /*39e70*/  LDL.LU R20, [R1+0x130] ;  /* 0x0001300001147983 */ /* 0x001ee80000300800 */
[----:B------:R-:W3:Y:S04]  /*39e80*/  LDL.LU R21, [R1+0x134] ;  /* 0x0001340001157983 */ /* 0x000ee80000300800 */
[----:B---3--:R0:W-:Y:S04]  /*39e90*/  STL.64 [R1+0x3570], R20 ;  /* 0x0035701401007387 */ /* 0x0081e80000100a00 */
[----:B0-----:R-:W3:Y:S04]  /*39ea0*/  LDL.LU R20, [R1+0x140] ;  /* 0x0001400001147983 */ /* 0x001ee80000300800 */
[----:B------:R-:W3:Y:S04]  /*39eb0*/  LDL.LU R21, [R1+0x144] ;  /* 0x0001440001157983 */ /* 0x000ee80000300800 */
[----:B---3--:R0:W-:Y:S04]  /*39ec0*/  STL.64 [R1+0x3598], R20 ;  /* 0x0035981401007387 */ /* 0x0081e80000100a00 */
[----:B0-----:R-:W3:Y:S04]  /*39ed0*/  LDL.LU.64 R20, [R1+0xc20] ;  /* 0x000c200001147983 */ /* 0x001ee80000300a00 */
[----:B------:R-:W4:Y:S01]  /*39ee0*/  LDL.LU.64 R22, [R1+0xc28] ;  /* 0x000c280001167983 */ /* 0x000f220000300a00 */
[----:B------:R-:W-:-:S02]  /*39ef0*/  IMAD.MOV.U32 R12, RZ, RZ, R17 ;  /* 0x000000ffff0c7224 */ /* 0x000fc400078e0011 */
        /* <DEDUP_REMOVED lines=8> */
[----:B------:R-:W-:Y:S04]  /*39f80*/  STL [R1+0x3490], R10 ;  /* 0x0034900a01007387 */ /* 0x000fe80000100800 */
[----:B------:R0:W-:Y:S04]  /*39f90*/  STL.64 [R1+0x3488], R8 ;  /* 0x0034880801007387 */ /* 0x0001e80000100a00 */
[----:B0-----:R-:W4:Y:S04]  /*39fa0*/  LDL.LU R8, [R1+0x100] ;  /* 0x0001000001087983 */ /* 0x001f280000300800 */
[----:B------:R-:W4:Y:S04]  /*39fb0*/  LDL.LU R9, [R1+0x104] ;  /* 0x0001040001097983 */ /* 0x000f280000300800 */
[----:B----4-:R0:W-:Y:S04]  /*39fc0*/  STL.64 [R1+0x3568], R8 ;  /* 0x0035680801007387 */ /* 0x0101e80000100a00 */
[----:B0-----:R-:W4:Y:S04]  /*39fd0*/  LDL.LU.64 R8, [R1+0xbf0] ;  /* 0x000bf00001087983 */ /* 0x001f280000300a00 */
[----:B------:R-:W3:Y:S01]  /*39fe0*/  LDL.LU.64 R10, [R1+0xbf8] ;  /* 0x000bf800010a7983 */ /* 0x000ee20000300a00 */
[C---:B--2---:R-:W-:Y:S03]  /*39ff0*/  HMMA.16816.F32 R4, R24.reuse, R4, R20 ;  /* 0x000000041804723c */ /* 0x044fe60000001814 */
[----:B---3--:R-:W-:Y:S04]  /*3a000*/  STL.64 [R1+0x3580], R10 ;  /* 0x0035800a01007387 */ /* 0x008fe80000100a00 */
[----:B----4-:R0:W-:Y:S04]  /*3a010*/  STL.64 [R1+0x3578], R8 ;  /* 0x0035780801007387 */ /* 0x0101e80000100a00 */
[----:B0-----:R-:W2:Y:S04]  /*3a020*/  LDL.LU.64 R8, [R1+0xc00] ;  /* 0x000c000001087983 */ /* 0x001ea80000300a00 */
[----:B------:R-:W2:Y:S04]  /*3a030*/  LDL.LU.64 R10, [R1+0xc08] ;  /* 0x000c0800010a7983 */ /* 0x000ea80000300a00 */
[----:B------:R-:W3:Y:S04]  /*3a040*/  LDL.LU.64 R16, [R1+0xbd0] ;  /* 0x000bd00001107983 */ /* 0x000ee80000300a00 */
[----:B------:R-:W3:Y:S04]  /*3a050*/  LDL.LU.64 R18, [R1+0xbd8] ;  /* 0x000bd80001127983 */ /* 0x000ee80000300a00 */
[----:B------:R-:W4:Y:S04]  /*3a060*/  LDL.LU.64 R22, [R1+0x35b0] ;  /* 0x0035b00001167983 */ /* 0x000f280000300a00 */
[----:B------:R-:W4:Y:S04]  /*3a070*/  LDL.LU.64 R20, [R1+0x35a8] ;  /* 0x0035a80001147983 */ /* 0x000f280000300a00 */
[----:B------:R0:W-:Y:S04]  /*3a080*/  STL.64 [R1+0xc30], R4 ;  /* 0x000c300401007387 */ /* 0x0001e80000100a00 */
[----:B------:R4:W-:Y:S04]  /*3a090*/  STL.64 [R1+0xc38], R6 ;  /* 0x000c380601007387 */ /* 0x0009e80000100a00 */
[----:B0-----:R-:W4:Y:S02]  /*3a0a0*/  LDL.LU.64 R4, [R1+0x35a0] ;  /* 0x0035a00001047983 */ /* 0x001f240000300a00 */
[----:B----4-:R-:W-:Y:S02]  /*3a0b0*/  HMMA.16816.F32 R4, R24, R4, R20 ;  /* 0x000000041804723c */ /* 0x010fe40000001814 */
[----:B------:R-:W2:-:S15]  /*3a0c0*/  LDL.LU.64 R20, [R1+0x3598] ;  /* 0x0035980001147983 */ /* 0x000e9e0000300a00 */
[----:B------:R-:W-:-:S06]  /*3a0d0*/  NOP ;  /* 0x0000000000007918 */ /* 0x000fcc0000000000 */
        /* <DEDUP_REMOVED lines=9> */
[----:B0-----:R-:W3:Y:S01]  /*3a170*/  LDL.LU R12, [R1+0x90] ;  /* 0x00009000010c7983 */ /* 0x001ee20000300800 */
[----:B--2---:R-:W-:Y:S01]  /*3a180*/  HMMA.16816.F32 R20, R24, R20, R8 ;  /* 0x000000141814723c */ /* 0x004fe20000001808 */
[----:B------:R-:W-:-:S02]  /*3a190*/  IMAD.MOV.U32 R13, RZ, RZ, R29 ;  /* 0x000000ffff0d7224 */ /* 0x000fc400078e001d */
[----:B------:R-:W2:Y:S04]  /*3a1a0*/  LDL.LU R29, [R1+0x3588] ;  /* 0x00358800011d7983 */ /* 0x000ea80000300800 */
[----:B---3--:R0:W-:Y:S04]  /*3a1b0*/  STL.64 [R1+0x34d0], R12 ;  /* 0x0034d00c01007387 */ /* 0x0081e80000100a00 */
[----:B0-----:R-:W3:Y:S04]  /*3a1c0*/  LDL.LU R12, [R1+0x120] ;  /* 0x00012000010c7983 */ /* 0x001ee80000300800 */
[----:B------:R-:W3:Y:S04]  /*3a1d0*/  LDL.LU R13, [R1+0x124] ;  /* 0x00012400010d7983 */ /* 0x000ee80000300800 */
[----:B------:R-:W4:Y:S04]  /*3a1e0*/  LDL.LU.64 R10, [R1+0x3580] ;  /* 0x00358000010a7983 */ /* 0x000f280000300a00 */
[----:B------:R-:W4:Y:S04]  /*3a1f0*/  LDL.LU.64 R8, [R1+0x3578] ;  /* 0x0035780001087983 */ /* 0x000f280000300a00 */
[----:B------:R0:W-:Y:S04]  /*3a200*/  STL.64 [R1+0xc00], R20 ;  /* 0x000c001401007387 */ /* 0x0001e80000100a00 */
[----:B------:R4:W-:Y:S04]  /*3a210*/  STL.64 [R1+0xc08], R22 ;  /* 0x000c081601007387 */ /* 0x0009e80000100a00 */
[----:B0-----:R-:W4:Y:S02]  /*3a220*/  LDL.LU.64 R20, [R1+0x3570] ;  /* 0x0035700001147983 */ /* 0x001f240000300a00 */
[----:B----4-:R-:W-:Y:S02]  /*3a230*/  HMMA.16816.F32 R20, R24, R20, R8 ;  /* 0x000000141814723c */ /* 0x010fe40000001808 */
[----:B------:R-:W4:-:S15]  /*3a240*/  LDL.LU.64 R8, [R1+0x3568] ;  /* 0x0035680001087983 */ /* 0x000f1e0000300a00 */
[----:B------:R-:W-:-:S06]  /*3a250*/  NOP ;  /* 0x0000000000007918 */ /* 0x000fcc0000000000 */
[----:B------:R-:W-:Y:S04]  /*3a260*/  STL.64 [R1+0xbf0], R20 ;  /* 0x000bf01401007387 */ /* 0x000fe80000100a00 */
[----:B------:R0:W-:Y:S04]  /*3a270*/  STL.64 [R1+0xbf8], R22 ;  /* 0x000bf81601007387 */ /* 0x0001e80000100a00 */
[----:B0-----:R-:W3:Y:S04]  /*3a280*/  LDL.LU.64 R22, [R1+0x3560] ;  /* 0x0035600001167983 */ /* 0x001ee80000300a00 */
[----:B------:R-:W3:Y:S02]  /*3a290*/  LDL.LU.64 R20, [R1+0x3558] ;  /* 0x0035580001147983 */ /* 0x000ee40000300a00 */
[----:B---3--:R-:W-:Y:S02]  /*3a2a0*/  HMMA.16816.F32 R12, R24, R12, R20 ;  /* 0x0000000c180c723c */ /* 0x008fe40000001814 */
[----:B------:R-:W3:-:S15]  /*3a2b0*/  LDL.LU.64 R20, [R1+0x3550] ;  /* 0x0035500001147983 */ /* 0x000ede0000300a00 */
[----:B------:R-:W-:-:S06]  /*3a2c0*/  NOP ;  /* 0x0000000000007918 */ /* 0x000fcc0000000000 */
[----:B------:R0:W-:Y:S04]  /*3a2d0*/  STL.64 [R1+0xbe0], R12 ;  /* 0x000be00c01007387 */ /* 0x0001e80000100a00 */
[----:B------:R-:W-:Y:S04]  /*3a2e0*/  STL.64 [R1+0xbe8], R14 ;  /* 0x000be80e01007387 */ /* 0x000fe80000100a00 */
[----:B0-----:R-:W2:Y:S04]  /*3a2f0*/  LDL.LU R12, [R1+0xa0] ;  /* 0x0000a000010c7983 */ /* 0x001ea80000300800 */
[----:B------:R-:W2:Y:S04]  /*3a300*/  LDL.LU R13, [R1+0xa4] ;  /* 0x0000a400010d7983 */ /* 0x000ea80000300800 */
[----:B--2---:R0:W-:Y:S04]  /*3a310*/  STL.64 [R1+0x34e8], R12 ;  /* 0x0034e80c01007387 */ /* 0x0041e80000100a00 */
[----:B0-----:R-:W2:Y:S01]  /*3a320*/  LDL.LU R12, [R1+0x110] ;  /* 0x00011000010c7983 */ /* 0x001ea20000300800 */
[----:B------:R-:W-:-:S07]  /*3a330*/  IMAD.MOV.U32 R13, RZ, RZ, R29 ;  /* 0x000000ffff0d7224 */ /* 0x000fce00078e001d */
[----:B--2---:R-:W-:Y:S01]  /*3a340*/  HMMA.16816.F32 R12, R24, R12, R16 ;  /* 0x0000000c180c723c */ /* 0x004fe20000001810 */
[----:B------:R-:W2:Y:S04]  /*3a350*/  LDL.LU.64 R18, [R1+0x3548] ;  /* 0x0035480001127983 */ /* 0x000ea80000300a00 */
[----:B------:R-:W4:-:S15]  /*3a360*/  LDL.LU.64 R16, [R1+0x3540] ;  /* 0x0035400001107983 */ /* 0x000f1e0000300a00 */
[----:B------:R-:W-:-:S03]  /*3a370*/  NOP ;  /* 0x0000000000007918 */ /* 0x000fc60000000000 */
[----:B------:R2:W-:Y:S04]  /*3a380*/  STL.64 [R1+0xbd0], R12 ;  /* 0x000bd00c01007387 */ /* 0x0005e80000100a00 */
[----:B------:R-:W-:Y:S01]  /*3a390*/  STL [R1+0xbd8], R14 ;  /* 0x000bd80e01007387 */ /* 0x000fe20000100800 */
[----:B------:R-:W-:Y:S02]  /*3a3a0*/  IMAD.MOV.U32 R29, RZ, RZ, R15 ;  /* 0x000000ffff1d7224 */ /* 0x000fe400078e000f */
[----:B--2---:R-:W-:Y:S02]  /*3a3b0*/  IMAD.MOV.U32 R12, RZ, RZ, R19 ;  /* 0x000000ffff0c7224 */ /* 0x004fe400078e0013 */
[----:B------:R-:W-:-:S05]  /*3a3c0*/  IMAD.MOV.U32 R13, RZ, RZ, R18 ;  /* 0x000000ffff0d7224 */ /* 0x000fca00078e0012 */
[----:B------:R0:W-:Y:S04]  /*3a3d0*/  STL.64 [R1+0x3500], R12 ;  /* 0x0035000c01007387 */ /* 0x0001e80000100a00 */
[----:B0-----:R-:W4:Y:S04]  /*3a3e0*/  LDL.LU.64 R12, [R1+0xbc0] ;  /* 0x000bc000010c7983 */ /* 0x001f280000300a00 */
[----:B------:R-:W4:Y:S01]  /*3a3f0*/  LDL.LU.64 R14, [R1+0xbc8] ;  /* 0x000bc800010e7983 */ /* 0x000f220000300a00 */
[----:B---3--:R-:W-:Y:S03]  /*3a400*/  HMMA.16816.F32 R4, R24, R20, R4 ;  /* 0x000000141804723c */ /* 0x008fe60000001804 */
[----:B------:R-:W-:-:S15]  /*3a410*/  STL [R1+0x2250], R29 ;  /* 0x0022501d01007387 */ /* 0x000fde0000100800 */
[----:B------:R-:W-:-:S05]  /*3a420*/  NOP ;  /* 0x0000000000007918 */ /* 0x000fca0000000000 */
[----:B------:R-:W-:Y:S01]  /*3a430*/  STL.64 [R1+0xbb0], R4 ;  /* 0x000bb00401007387 */ /* 0x000fe20000100a00 */
[----:B----4-:R-:W-:Y:S07]  /*3a440*/  HMMA.16816.F32 R8, R24, R8, R12 ;  /* 0x000000081808723c */ /* 0x010fee000000180c */
[----:B------:R-:W-:Y:S02]  /*3a450*/  IMAD.MOV.U32 R12, RZ, RZ, R17 ;  /* 0x000000ffff0c7224 */ /* 0x000fe400078e0011 */
[----:B------:R-:W-:-:S14]  /*3a460*/  IMAD.MOV.U32 R13, RZ, RZ, R16 ;  /* 0x000000ffff0d7224 */ /* 0x000fdc00078e0010 */
[----:B------:R-:W-:Y:S04]  /*3a470*/  STL.64 [R1+0xbc0], R8 ;  /* 0x000bc00801007387 */ /* 0x000fe80000100a00 */
[----:B------:R-:W-:Y:S04]  /*3a480*/  STL.64 [R1+0xbc8], R10 ;  /* 0x000bc80a01007387 */ /* 0x000fe80000100a00 */
[----:B------:R-:W-:Y:S04]  /*3a490*/  STL [R1+0xbb8], R6 ;  /* 0x000bb80601007387 */ /* 0x000fe80000100800 */
[----:B------:R-:W2:Y:S04]  /*3a4a0*/  LDL.LU R16, [R1+0xe0] ;  /* 0x0000e00001107983 */ /* 0x000ea80000300800 */
[----:B------:R-:W2:Y:S04]  /*3a4b0*/  LDL.LU R17, [R1+0xe4] ;  /* 0x0000e40001117983 */ /* 0x000ea80000300800 */
[----:B------:R0:W-:Y:S04]  /*3a4c0*/  STL.64 [R1+0x3518], R12 ;  /* 0x0035180c01007387 */ /* 0x0001e80000100a00 */
[----:B0-----:R-:W3:Y:S04]  /*3a4d0*/  LDL.LU.64 R12, [R1+0xb90] ;  /* 0x000b9000010c7983 */ /* 0x001ee80000300a00 */
[----:B------:R-:W4:Y:S04]  /*3a4e0*/  LDL.LU.64 R14, [R1+0xb98] ;  /* 0x000b9800010e7983 */ /* 0x000f280000300a00 */
[----:B----4-:R-:W-:Y:S04]  /*3a4f0*/  STL.64 [R1+0x3538], R14 ;  /* 0x0035380e01007387 */ /* 0x010fe80000100a00 */
        /* <DEDUP_REMOVED lines=22> */
[----:B------:R-:W-:-:S03]  /*3a660*/  IMAD.MOV.U32 R29, RZ, RZ, R7 ;  /* 0x000000ffff1d7224 */ /* 0x000fc600078e0007 */
        /* <DEDUP_REMOVED lines=8> */
[----:B------:R-:W-:Y:S04]  /*3a6f0*/  STL [R1+0x2254], R29 ;  /* 0x0022541d01007387 */ /* 0x000fe80000100800 */
        /* <DEDUP_REMOVED lines=9> */
[----:B------:R-:W-:Y:S04]  /*3a790*/  STL [R1+0xb98], R14 ;  /* 0x000b980e01007387 */ /* 0x000fe80000100800 */
[----:B0-----:R-:W2:Y:S01]  /*3a7a0*/  LDL.LU.64 R12, [R1+0x3518] ;  /* 0x00351800010c7983 */ /* 0x001ea20000300a00 */
[----:B------:R-:W-:-:S03]  /*3a7b0*/  IMAD.MOV.U32 R29, RZ, RZ, R15 ;  /* 0x000000ffff1d7224 */ /* 0x000fc600078e000f */
[----:B---3--:R0:W-:Y:S04]  /*3a7c0*/  STL.64 [R1+0x3320], R18 ;  /* 0x0033201201007387 */ /* 0x0081e80000100a00 */
[----:B------:R-:W3:Y:S04]  /*3a7d0*/  LDL.LU.64 R16, [R1+0xb10] ;  /* 0x000b100001107983 */ /* 0x000ee80000300a00 */
[----:B0-----:R-:W3:Y:S04]  /*3a7e0*/  LDL.LU.64 R18, [R1+0xb18] ;  /* 0x000b180001127983 */ /* 0x001ee80000300a00 */
        /* <DEDUP_REMOVED lines=41> */
[----:B0-----:R-:W2:Y:S04]  /*3aa80*/  LDL.LU R10, [R1+0x3490] ;  /* 0x00349000010a7983 */ /* 0x001ea80000300800 */
[----:B------:R-:W3:Y:S04]  /*3aa90*/  LDL.LU.64 R8, [R1+0x3488] ;  /* 0x0034880001087983 */ /* 0x000ee80000300a00 */
[----:B----4-:R0:W-:Y:S04]  /*3aaa0*/  STL.64 [R1+0x33b8], R14 ;  /* 0x0033b80e01007387 */ /* 0x0101e80000100a00 */
[----:B------:R-:W0:Y:S01]  /*3aab0*/  LDL.LU R12, [R1+0x60] ;  /* 0x00006000010c7983 */ /* 0x000e220000300800 */
[----:B--2---:R-:W-:-:S07]  /*3aac0*/  IMAD.MOV.U32 R13, RZ, RZ, R10 ;  /* 0x000000ffff0d7224 */ /* 0x004fce00078e000a */
[C---:B0-----:R-:W-:Y:S01]  /*3aad0*/  HMMA.16816.F32 R12, R24.reuse, R12, R20 ;  /* 0x0000000c180c723c */ /* 0x041fe20000001814 */
[----:B------:R-:W2:Y:S05]  /*3aae0*/  LDL.LU.64 R20, [R1+0x3480] ;  /* 0x0034800001147983 */ /* 0x000eaa0000300a00 */
[----:B---3--:R-:W-:-:S15]  /*3aaf0*/  HMMA.16816.F32 R8, R24, R8, R16 ;  /* 0x000000081808723c */ /* 0x008fde0000001810 */
[----:B------:R-:W-:-:S02]  /*3ab00*/  NOP ;  /* 0x0000000000007918 */ /* 0x000fc40000000000 */
[----:B------:R-:W-:Y:S04]  /*3ab10*/  STL.64 [R1+0xb20], R12 ;  /* 0x000b200c01007387 */ /* 0x000fe80000100a00 */
[----:B------:R-:W-:Y:S04]  /*3ab20*/  STL.64 [R1+0xb28], R14 ;  /* 0x000b280e01007387 */ /* 0x000fe80000100a00 */
[----:B------:R-:W3:Y:S04]  /*3ab30*/  LDL R22, [R1+0x208] ;  /* 0x0002080001167983 */ /* 0x000ee80000100800 */
[----:B------:R-:W-:Y:S04]  /*3ab40*/  STL.64 [R1+0xb10], R8 ;  /* 0x000b100801007387 */ /* 0x000fe80000100a00 */
[----:B------:R0:W-:Y:S01]  /*3ab50*/  STL.64 [R1+0xb18], R10 ;  /* 0x000b180a01007387 */ /* 0x0001e20000100a00 */
[----:B--2---:R-:W-:-:S15]  /*3ab60*/  HMMA.16816.F32 R4, R24, R20, R4 ;  /* 0x000000141804723c */ /* 0x004fde0000001804 */
[----:B------:R-:W-:-:S08]  /*3ab70*/  NOP ;  /* 0x0000000000007918 */ /* 0x000fd00000000000 */
[----:B------:R1:W-:Y:S04]  /*3ab80*/  STL.64 [R1+0xb00], R4 ;  /* 0x000b000401007387 */ /* 0x0003e80000100a00 */
[----:B------:R-:W-:Y:S04]  /*3ab90*/  STL.64 [R1+0xb08], R6 ;  /* 0x000b080601007387 */ /* 0x000fe80000100a00 */
[----:B------:R-:W3:Y:S04]  /*3aba0*/  LDL R23, [R1+0x20c] ;  /* 0x00020c0001177983 */ /* 0x000ee80000100800 */
[----:B---3--:R-:W-:Y:S04]  /*3abb0*/  STL.64 [R1+0x3430], R22 ;  /* 0x0034301601007387 */ /* 0x008fe80000100a00 */
[----:B0-----:R-:W2:Y:S01]  /*3abc0*/  LDL.64 R10, [R1+0x1d8] ;  /* 0x0001d800010a7983 */ /* 0x001ea20000100a00 */
[----:B-1----:R-:W-:-:S02]  /*3abd0*/  IMAD.MOV.U32 R4, RZ, RZ, R0 ;  /* 0x000000ffff047224 */ /* 0x002fc400078e0000 */
[----:B------:R-:W-:Y:S01]  /*3abe0*/  IMAD.MOV.U32 R5, RZ, RZ, R2 ;  /* 0x000000ffff057224 */ /* 0x000fe200078e0002 */
[----:B--2---:R0:W-:Y:S04]  /*3abf0*/  STL.64 [R1+0x3400], R10 ;  /* 0x0034000a01007387 */ /* 0x0041e80000100a00 */
[----:B------:R-:W2:Y:S04]  /*3ac00*/  LDL.LU R8, [R1+0x660] ;  /* 0x0006600001087983 */ /* 0x000ea80000300800 */
[----:B------:R-:W2:Y:S04]  /*3ac10*/  LDL.LU R9, [R1+0x664] ;  /* 0x0006640001097983 */ /* 0x000ea80000300800 */
[----:B0-----:R-:W3:Y:S04]  /*3ac20*/  LDL.LU R10, [R1+0x668] ;  /* 0x00066800010a7983 */ /* 0x001ee80000300800 */
[----:B------:R-:W3:Y:S04]  /*3ac30*/  LDL.LU R11, [R1+0x66c] ;  /* 0x00066c00010b7983 */ /* 0x000ee80000300800 */
[----:B------:R-:W4:Y:S04]  /*3ac40*/  LDL.LU R0, [R1+0x347c] ;  /* 0x00347c0001007983 */ /* 0x000f280000300800 */
[----:B------:R-:W4:Y:S04]  /*3ac50*/  LDL.LU R2, [R1+0x3478] ;  /* 0x0034780001027983 */ /* 0x000f280000300800 */
[----:B------:R0:W-:Y:S02]  /*3ac60*/  STL.64 [R1+0x3458], R4 ;  /* 0x0034580401007387 */ /* 0x0001e40000100a00 */
[----:B0-----:R-:W-:-:S02]  /*3ac70*/  IMAD.MOV.U32 R4, RZ, RZ, R3 ;  /* 0x000000ffff047224 */ /* 0x001fc400078e0003 */
[----:B------:R-:W-:Y:S01]  /*3ac80*/  IMAD.MOV.U32 R5, RZ, RZ, R28 ;  /* 0x000000ffff057224 */ /* 0x000fe200078e001c */
[----:B------:R-:W4:Y:S04]  /*3ac90*/  LDL.LU R3, [R1+0x3474] ;  /* 0x0034740001037983 */ /* 0x000f280000300800 */
[----:B------:R-:W4:Y:S04]  /*3aca0*/  LDL.LU R28, [R1+0x3470] ;  /* 0x00347000011c7983 */ /* 0x000f280000300800 */
[----:B------:R-:W2:Y:S04]  /*3acb0*/  LDL.LU R20, [R1+0x1210] ;  /* 0x0012100001147983 */ /* 0x000ea80000300800 */
[----:B------:R-:W2:Y:S04]  /*3acc0*/  LDL.LU R21, [R1+0x1214] ;  /* 0x0012140001157983 */ /* 0x000ea80000300800 */
[----:B------:R-:W3:Y:S04]  /*3acd0*/  LDL.LU R22, [R1+0x1218] ;  /* 0x0012180001167983 */ /* 0x000ee80000300800 */
[----:B------:R-:W3:Y:S04]  /*3ace0*/  LDL.LU R23, [R1+0x121c] ;  /* 0x00121c0001177983 */ /* 0x000ee80000300800 */
[----:B---3--:R-:W-:Y:S04]  /*3acf0*/  STL.64 [R1+0x3450], R22 ;  /* 0x0034501601007387 */ /* 0x008fe80000100a00 */
[----:B--2---:R-:W-:Y:S04]  /*3ad00*/  STL.64 [R1+0x3448], R20 ;  /* 0x0034481401007387 */ /* 0x004fe80000100a00 */
[----:B------:R-:W-:Y:S04]  /*3ad10*/  STL.64 [R1+0x3410], R10 ;  /* 0x0034100a01007387 */ /* 0x000fe80000100a00 */
[----:B------:R0:W-:Y:S04]  /*3ad20*/  STL.64 [R1+0x3408], R8 ;  /* 0x0034080801007387 */ /* 0x0001e80000100a00 */
[----:B0-----:R-:W2:Y:S04]  /*3ad30*/  LDL.LU R8, [R1+0x670] ;  /* 0x0006700001087983 */ /* 0x001ea80000300800 */
[----:B------:R-:W2:Y:S04]  /*3ad40*/  LDL.LU R9, [R1+0x674] ;  /* 0x0006740001097983 */ /* 0x000ea80000300800 */
[----:B------:R-:W3:Y:S04]  /*3ad50*/  LDL.LU R10, [R1+0x678] ;  /* 0x00067800010a7983 */ /* 0x000ee80000300800 */
[----:B------:R-:W3:Y:S04]  /*3ad60*/  LDL.LU R11, [R1+0x67c] ;  /* 0x00067c00010b7983 */ /* 0x000ee80000300800 */
[----:B------:R-:W4:Y:S04]  /*3ad70*/  LDL.LU.64 R20, [R1+0xa50] ;  /* 0x000a500001147983 */ /* 0x000f280000300a00 */
[----:B------:R-:W2:Y:S04]  /*3ad80*/  LDL.LU.64 R22, [R1+0xa58] ;  /* 0x000a580001167983 */ /* 0x000ea80000300a00 */
[----:B--2---:R-:W-:Y:S04]  /*3ad90*/  STL.64 [R1+0x3468], R22 ;  /* 0x0034681601007387 */ /* 0x004fe80000100a00 */
[----:B----4-:R0:W-:Y:S04]  /*3ada0*/  STL.64 [R1+0x3460], R20 ;  /* 0x0034601401007387 */ /* 0x0101e80000100a00 */
[----:B0-----:R-:W2:Y:S04]  /*3adb0*/  LDL.LU.64 R20, [R1+0xaf0] ;  /* 0x000af00001147983 */ /* 0x001ea80000300a00 */
[----:B------:R-:W2:Y:S04]  /*3adc0*/  LDL.LU.64 R22, [R1+0xaf8] ;  /* 0x000af80001167983 */ /* 0x000ea80000300a00 */
[----:B---3--:R-:W-:Y:S04]  /*3add0*/  STL.64 [R1+0x3428], R10 ;  /* 0x0034280a01007387 */ /* 0x008fe80000100a00 */
[----:B------:R0:W-:Y:S01]  /*3ade0*/  STL.64 [R1+0x3420], R8 ;  /* 0x0034200801007387 */ /* 0x0001e20000100a00 */
[----:B------:R-:W-:-:S02]  /*3adf0*/  IMAD.MOV.U32 R12, RZ, RZ, R28 ;  /* 0x000000ffff0c7224 */ /* 0x000fc400078e001c */
[----:B------:R-:W-:Y:S01]  /*3ae00*/  IMAD.MOV.U32 R13, RZ, RZ, R3 ;  /* 0x000000ffff0d7224 */ /* 0x000fe200078e0003 */
[----:B0-----:R-:W3:Y:S04]  /*3ae10*/  LDL.LU R8, [R1+0x11f0] ;  /* 0x0011f00001087983 */ /* 0x001ee80000300800 */
[----:B------:R-:W3:Y:S04]  /*3ae20*/  LDL.LU R9, [R1+0x11f4] ;  /* 0x0011f40001097983 */ /* 0x000ee80000300800 */
[----:B------:R-:W3:Y:S04]  /*3ae30*/  LDL.LU R10, [R1+0x11f8] ;  /* 0x0011f800010a7983 */ /* 0x000ee80000300800 */
[----:B------:R-:W3:Y:S04]  /*3ae40*/  LDL.LU R11, [R1+0x11fc] ;  /* 0x0011fc00010b7983 */ /* 0x000ee80000300800 */
[----:B------:R-:W4:Y:S01]  /*3ae50*/  LDL.64 R18, [R1+0x1b8] ;  /* 0x0001b80001127983 */ /* 0x000f220000100a00 */
[----:B--2---:R-:W-:Y:S03]  /*3ae60*/  HMMA.16816.F32 R4, R24, R4, R20 ;  /* 0x000000041804723c */ /* 0x004fe60000001814 */
[----:B------:R-:W2:Y:S04]  /*3ae70*/  LDL.LU.64 R22, [R1+0x3468] ;  /* 0x0034680001167983 */ /* 0x000ea80000300a00 */
[----:B------:R-:W2:-:S15]  /*3ae80*/  LDL.LU.64 R20, [R1+0x3460] ;  /* 0x0034600001147983 */ /* 0x000e9e0000300a00 */
[----:B------:R-:W-:-:S02]  /*3ae90*/  NOP ;  /* 0x0000000000007918 */ /* 0x000fc40000000000 */
[----:B------:R-:W-:Y:S02]  /*3aea0*/  IMAD.MOV.U32 R28, RZ, RZ, R4 ;  /* 0x000000ffff1c7224 */ /* 0x000fe400078e0004 */
[----:B------:R-:W-:Y:S02]  /*3aeb0*/  IMAD.MOV.U32 R3, RZ, RZ, R5 ;  /* 0x000000ffff037224 */ /* 0x000fe400078e0005 */
[----:B------:R-:W2:Y:S01]  /*3aec0*/  LDL.LU.64 R4, [R1+0x3458] ;  /* 0x0034580001047983 */ /* 0x000ea20000300a00 */
[----:B------:R-:W-:Y:S02]  /*3aed0*/  IMAD.MOV.U32 R15, RZ, RZ, R0 ;  /* 0x000000ffff0f7224 */ /* 0x000fe400078e0000 */
[----:B------:R-:W-:Y:S02]  /*3aee0*/  IMAD.MOV.U32 R14, RZ, RZ, R2 ;  /* 0x000000ffff0e7224 */ /* 0x000fe400078e0002 */
[----:B------:R-:W-:Y:S02]  /*3aef0*/  IMAD.MOV.U32 R0, RZ, RZ, R7 ;  /* 0x000000ffff007224 */ /* 0x000fe400078e0007 */
[----:B------:R-:W-:-:S03]  /*3af00*/  IMAD.MOV.U32 R2, RZ, RZ, R6 ;  /* 0x000000ffff027224 */ /* 0x000fc600078e0006 */
[----:B------:R-:W-:Y:S04]  /*3af10*/  STL [R1+0x2268], R0 ;  /* 0x0022680001007387 */ /* 0x000fe80000100800 */
[----:B------:R-:W-:Y:S04]  /*3af20*/  STL [R1+0x2264], R2 ;  /* 0x0022640201007387 */ /* 0x000fe80000100800 */
[----:B------:R-:W-:Y:S04]  /*3af30*/  STL [R1+0x2260], R3 ;  /* 0x0022600301007387 */ /* 0x000fe80000100800 */
[----:B------:R-:W-:Y:S01]  /*3af40*/  STL [R1+0x2258], R28 ;  /* 0x0022581c01007387 */ /* 0x000fe20000100800 */
[----:B--2---:R-:W-:Y:S03]  /*3af50*/  HMMA.16816.F32 R24, R24, R4, R20 ;  /* 0x000000041818723c */ /* 0x004fe60000001814 */
[----:B------:R-:W2:Y:S04]  /*3af60*/  LDL.LU.64 R22, [R1+0x3450] ;  /* 0x0034500001167983 */ /* 0x000ea80000300a00 */
[----:B------:R-:W2:Y:S04]  /*3af70*/  LDL.LU.64 R20, [R1+0x3448] ;  /* 0x0034480001147983 */ /* 0x000ea80000300a00 */
[----:B------:R-:W2:Y:S04]  /*3af80*/  LDL.LU.64 R6, [R1+0x3440] ;  /* 0x0034400001067983 */ /* 0x000ea80000300a00 */
[----:B------:R-:W2:Y:S08]  /*3af90*/  LDL.LU.64 R4, [R1+0x3438] ;  /* 0x0034380001047983 */ /* 0x000eb00000300a00 */
[----:B------:R0:W-:Y:S04]  /*3afa0*/  STL.64 [R1+0x2090], R26 ;  /* 0x0020901a01007387 */ /* 0x0001e80000100a00 */
[----:B------:R2:W-:Y:S04]  /*3afb0*/  STL.64 [R1+0x2088], R24 ;  /* 0x0020881801007387 */ /* 0x0005e80000100a00 */
[----:B0-----:R-:W2:Y:S04]  /*3afc0*/  LDL R26, [R1+0x218] ;  /* 0x00021800011a7983 */ /* 0x001ea80000100800 */
[----:B------:R-:W2:Y:S02]  /*3afd0*/  LDL R27, [R1+0x21c] ;  /* 0x00021c00011b7983 */ /* 0x000ea40000100800 */
[----:B--2---:R-:W-:Y:S02]  /*3afe0*/  HMMA.16816.F32 R24, R4, R26, R20 ;  /* 0x0000001a0418723c */ /* 0x004fe40000001814 */
[----:B------:R-:W3:-:S15]  /*3aff0*/  LDL.LU.64 R22, [R1+0x3430] ;  /* 0x0034300001167983 */ /* 0x000ede0000300a00 */
[----:B------:R-:W-:-:S06]  /*3b000*/  NOP ;  /* 0x0000000000007918 */ /* 0x000fcc0000000000 */
[----:B------:R-:W-:Y:S04]  /*3b010*/  STL.64 [R1+0x1210], R24 ;  /* 0x0012101801007387 */ /* 0x000fe80000100a00 */
[----:B------:R0:W-:Y:S04]  /*3b020*/  STL.64 [R1+0x1218], R26 ;  /* 0x0012181a01007387 */ /* 0x0001e80000100a00 */
[----:B0-----:R-:W2:Y:S04]  /*3b030*/  LDL.LU R26, [R1+0x38] ;  /* 0x00003800011a7983 */ /* 0x001ea80000300800 */
[----:B------:R-:W2:Y:S01]  /*3b040*/  LDL.LU R27, [R1+0x3c] ;  /* 0x00003c00011b7983 */ /* 0x000ea20000300800 */
[C---:B---3--:R-:W-:Y:S03]  /*3b050*/  HMMA.16816.F32 R20, R4.reuse, R22, R8 ;  /* 0x000000160414723c */ /* 0x048fe60000001808 */
[----:B--2---:R0:W-:Y:S04]  /*3b060*/  STL.64 [R1+0x3328], R26 ;  /* 0x0033281a01007387 */ /* 0x0041e80000100a00 */
[----:B0-----:R-:W2:Y:S04]  /*3b070*/  LDL R26, [R1+0x1c8] ;  /* 0x0001c800011a7983 */ /* 0x001ea80000100800 */
[----:B------:R-:W2:Y:S04]  /*3b080*/  LDL R27, [R1+0x1cc] ;  /* 0x0001cc00011b7983 */ /* 0x000ea80000100800 */
[----:B------:R-:W3:Y:S04]  /*3b090*/  LDL.LU.64 R10, [R1+0x3428] ;  /* 0x00342800010a7983 */ /* 0x000ee80000300a00 */
[----:B------:R-:W3:Y:S04]  /*3b0a0*/  LDL.LU.64 R8, [R1+0x3420] ;  /* 0x0034200001087983 */ /* 0x000ee80000300a00 */
[----:B------:R-:W-:Y:S04]  /*3b0b0*/  STL.64 [R1+0x1200], R20 ;  /* 0x0012001401007387 */ /* 0x000fe80000100a00 */
[----:B------:R0:W-:Y:S04]  /*3b0c0*/  STL.64 [R1+0x1208], R22 ;  /* 0x0012081601007387 */ /* 0x0001e80000100a00 */
[----:B0-----:R-:W3:Y:S02]  /*3b0d0*/  LDL.LU.64 R22, [R1+0x3418] ;  /* 0x0034180001167983 */ /* 0x001ee40000300a00 */
[----:B---3--:R-:W-:-:S15]  /*3b0e0*/  HMMA.16816.F32 R8, R4, R22, R8 ;  /* 0x000000160408723c */ /* 0x008fde0000001808 */
[----:B------:R-:W-:-:S08]  /*3b0f0*/  NOP ;  /* 0x0000000000007918 */ /* 0x000fd00000000000 */
[----:B------:R-:W-:Y:S04]  /*3b100*/  STL.64 [R1+0x11e0], R8 ;  /* 0x0011e00801007387 */ /* 0x000fe80000100a00 */
[----:B------:R0:W-:Y:S04]  /*3b110*/  STL.64 [R1+0x11e8], R10 ;  /* 0x0011e80a01007387 */ /* 0x0001e80000100a00 */
[----:B0-----:R-:W3:Y:S04]  /*3b120*/  LDL.LU.64 R10, [R1+0x3410] ;  /* 0x00341000010a7983 */ /* 0x001ee80000300a00 */
[----:B------:R-:W3:Y:S04]  /*3b130*/  LDL.LU.64 R8, [R1+0x3408] ;  /* 0x0034080001087983 */ /* 0x000ee80000300a00 */
[----:B------:R-:W-:Y:S04]  /*3b140*/  STL [R1+0x31dc], R22 ;  /* 0x0031dc1601007387 */ /* 0x000fe80000100800 */
[----:B------:R0:W-:Y:S04]  /*3b150*/  STL [R1+0x31d8], R23 ;  /* 0x0031d81701007387 */ /* 0x0001e80000100800 */
[----:B0-----:R-:W3:Y:S02]  /*3b160*/  LDL.64 R22, [R1+0x1e8] ;  /* 0x0001e80001167983 */ /* 0x001ee40000100a00 */
[----:B---3--:R-:W-:Y:S06]  /*3b170*/  HMMA.16816.F32 R8, R4, R22, R8 ;  /* 0x000000160408723c */ /* 0x008fec0000001808 */
[----:B------:R-:W-:-:S15]  /*3b180*/  IMAD.MOV.U32 R21, RZ, RZ, R23 ;  /* 0x000000ffff157224 */ /* 0x000fde00078e0017 */
[----:B------:R-:W-:-:S02]  /*3b190*/  NOP ;  /* 0x0000000000007918 */ /* 0x000fc40000000000 */
[----:B------:R-:W-:Y:S04]  /*3b1a0*/  STL.64 [R1+0x11d0], R8 ;  /* 0x0011d00801007387 */ /* 0x000fe80000100a00 */
[----:B------:R0:W-:Y:S04]  /*3b1b0*/  STL.64 [R1+0x11d8], R10 ;  /* 0x0011d80a01007387 */ /* 0x0001e80000100a00 */
[----:B0-----:R-:W3:Y:S04]  /*3b1c0*/  LDL.LU.64 R10, [R1+0x3400] ;  /* 0x00340000010a7983 */ /* 0x001ee80000300a00 */
[----:B------:R0:W-:Y:S04]  /*3b1d0*/  STL [R1+0x31e0], R21 ;  /* 0x0031e01501007387 */ /* 0x0001e80000100800 */
[----:B------:R-:W3:Y:S04]  /*3b1e0*/  LDL.LU R20, [R1+0x650] ;  /* 0x0006500001147983 */ /* 0x000ee80000300800 */
[----:B0-----:R-:W3:Y:S04]  /*3b1f0*/  LDL.LU R21, [R1+0x654] ;  /* 0x0006540001157983 */ /* 0x001ee80000300800 */
[----:B------:R-:W3:Y:S04]  /*3b200*/  LDL.LU R22, [R1+0x658] ;  /* 0x0006580001167983 */ /* 0x000ee80000300800 */
[----:B------:R-:W3:Y:S02]  /*3b210*/  LDL.LU R23, [R1+0x65c] ;  /* 0x00065c0001177983 */ /* 0x000ee40000300800 */
[----:B---3--:R-:W-:-:S15]  /*3b220*/  HMMA.16816.F32 R20, R4, R10, R20 ;  /* 0x0000000a0414723c */ /* 0x008fde0000001814 */
[----:B------:R-:W-:-:S08]  /*3b230*/  NOP ;  /* 0x0000000000007918 */ /* 0x000fd00000000000 */
[----:B------:R-:W-:Y:S04]  /*3b240*/  STL.64 [R1+0x11c0], R20 ;  /* 0x0011c01401007387 */ /* 0x000fe80000100a00 */
[----:B------:R0:W-:Y:S02]  /*3b250*/  STL.64 [R1+0x11c8], R22 ;  /* 0x0011c81601007387 */ /* 0x0001e40000100a00 */
[----:B0-----:R-:W-:Y:S02]  /*3b260*/  IMAD.MOV.U32 R23, RZ, RZ, R11 ;  /* 0x000000ffff177224 */ /* 0x001fe400078e000b */
[----:B------:R-:W3:Y:S01]  /*3b270*/  LDL.LU R11, [R1+0x33f8] ;  /* 0x0033f800010b7983 */ /* 0x000ee20000300800 */
[----:B------:R-:W-:-:S03]  /*3b280*/  IMAD.MOV.U32 R22, RZ, RZ, R10 ;  /* 0x000000ffff167224 */ /* 0x000fc600078e000a */
[----:B------:R-:W-:Y:S04]  /*3b290*/  STL [R1+0x31e8], R23 ;  /* 0x0031e81701007387 */ /* 0x000fe80000100800 */
[----:B------:R0:W-:Y:S04]  /*3b2a0*/  STL [R1+0x31e4], R22 ;  /* 0x0031e41601007387 */ /* 0x0001e80000100800 */
[----:B------:R-:W2:Y:S04]  /*3b2b0*/  LDL.LU R20, [R1+0x11b0] ;  /* 0x0011b00001147983 */ /* 0x000ea80000300800 */
[----:B------:R-:W2:Y:S04]  /*3b2c0*/  LDL.LU R21, [R1+0x11b4] ;  /* 0x0011b40001157983 */ /* 0x000ea80000300800 */
[----:B0-----:R-:W2:Y:S04]  /*3b2d0*/  LDL.LU R22, [R1+0x11b8] ;  /* 0x0011b80001167983 */ /* 0x001ea80000300800 */
[----:B------:R-:W2:Y:S04]  /*3b2e0*/  LDL.LU R23, [R1+0x11bc] ;  /* 0x0011bc0001177983 */ /* 0x000ea80000300800 */
[----:B---3--:R-:W0:Y:S01]  /*3b2f0*/  LDSM.16.MT88.4 R8, [R11+UR6+0x9080] ;  /* 0x009080060b08783b */ /* 0x008e220008004200 */
[C---:B--2---:R-:W-:Y:S03]  /*3b300*/  HMMA.16816.F32 R24, R4.reuse, R26, R20 ;  /* 0x0000001a0418723c */ /* 0x044fe60000001814 */
[----:B0-----:R-:W-:Y:S04]  /*3b310*/  STL.64 [R1+0x3210], R10 ;  /* 0x0032100a01007387 */ /* 0x001fe80000100a00 */
[----:B------:R4:W-:Y:S02]  /*3b320*/  STL.64 [R1+0x3208], R8 ;  /* 0x0032080801007387 */ /* 0x0009e40000100a00 */
[----:B----4-:R-:W-:-:S14]  /*3b330*/  HMMA.16816.F32 R8, R4, R18, R12 ;  /* 0x000000120408723c */ /* 0x010fdc000000180c */
[----:B------:R-:W-:Y:S04]  /*3b340*/  STL.64 [R1+0x11b0], R24 ;  /* 0x0011b01801007387 */ /* 0x000fe80000100a00 */
[----:B------:R-:W-:Y:S01]  /*3b350*/  STL.64 [R1+0x11b8], R26 ;  /* 0x0011b81a01007387 */ /* 0x000fe20000100a00 */
[----:B------:R-:W-:Y:S02]  /*3b360*/  IMAD.MOV.U32 R22, RZ, RZ, R18 ;  /* 0x000000ffff167224 */ /* 0x000fe400078e0012 */
[----:B------:R-:W-:Y:S02]  /*3b370*/  IMAD.MOV.U32 R21, RZ, RZ, R19 ;  /* 0x000000ffff157224 */ /* 0x000fe400078e0013 */
[----:B------:R-:W-:Y:S04]  /*3b380*/  STL.64 [R1+0x11a0], R8 ;  /* 0x0011a00801007387 */ /* 0x000fe80000100a00 */
[----:B------:R-:W-:Y:S04]  /*3b390*/  STL.64 [R1+0x11a8], R10 ;  /* 0x0011a80a01007387 */ /* 0x000fe80000100a00 */
[----:B------:R-:W2:Y:S04]  /*3b3a0*/  LDL R18, [R1+0xf8] ;  /* 0x0000f80001127983 */ /* 0x000ea80000100800 */
[----:B------:R-:W2:Y:S04]  /*3b3b0*/  LDL R19, [R1+0xfc] ;  /* 0x0000fc0001137983 */ /* 0x000ea80000100800 */
[----:B--2---:R0:W-:Y:S04]  /*3b3c0*/  STL.64 [R1+0x3330], R18 ;  /* 0x0033301201007387 */ /* 0x0041e80000100a00 */
[----:B------:R-:W2:Y:S04]  /*3b3d0*/  LDL.LU R16, [R1+0x1100] ;  /* 0x0011000001107983 */ /* 0x000ea80000300800 */
[----:B------:R-:W2:Y:S04]  /*3b3e0*/  LDL.LU R17, [R1+0x1104] ;  /* 0x0011040001117983 */ /* 0x000ea80000300800 */
[----:B0-----:R-:W3:Y:S04]  /*3b3f0*/  LDL.LU R18, [R1+0x1108] ;  /* 0x0011080001127983 */ /* 0x001ee80000300800 */
[----:B------:R-:W3:Y:S04]  /*3b400*/  LDL.LU R19, [R1+0x110c] ;  /* 0x00110c0001137983 */ /* 0x000ee80000300800 */
[----:B---3--:R0:W-:Y:S04]  /*3b410*/  STL.64 [R1+0x3340], R18 ;  /* 0x0033401201007387 */ /* 0x0081e80000100a00 */
[----:B--2---:R-:W-:Y:S04]  /*3b420*/  STL.64 [R1+0x3338], R16 ;  /* 0x0033381001007387 */ /* 0x004fe80000100a00 */
[----:B0-----:R-:W2:Y:S04]  /*3b430*/  LDL R18, [R1+0x128] ;  /* 0x0001280001127983 */ /* 0x001ea80000100800 */
[----:B------:R-:W2:Y:S04]  /*3b440*/  LDL R19, [R1+0x12c] ;  /* 0x00012c0001137983 */ /* 0x000ea80000100800 */
[----:B--2---:R-:W-:Y:S04]  /*3b450*/  STL.64 [R1+0x3350], R18 ;  /* 0x0033501201007387 */ /* 0x004fe80000100a00 */
[----:B------:R-:W2:Y:S04]  /*3b460*/  LDL.64 R26, [R1+0x118] ;  /* 0x00011800011a7983 */ /* 0x000ea80000100a00 */
[----:B--2---:R0:W-:Y:S04]  /*3b470*/  STL.64 [R1+0x3348], R26 ;  /* 0x0033481a01007387 */ /* 0x0041e80000100a00 */
[----:B------:R-:W2:Y:S04]  /*3b480*/  LDL.LU R24, [R1+0x1110] ;  /* 0x0011100001187983 */ /* 0x000ea80000300800 */
[----:B------:R-:W2:Y:S04]  /*3b490*/  LDL.LU R25, [R1+0x1114] ;  /* 0x0011140001197983 */ /* 0x000ea80000300800 */
[----:B0-----:R-:W3:Y:S04]  /*3b4a0*/  LDL.LU R26, [R1+0x1118] ;  /* 0x00111800011a7983 */ /* 0x001ee80000300800 */
[----:B------:R-:W3:Y:S04]  /*3b4b0*/  LDL.LU R27, [R1+0x111c] ;  /* 0x00111c00011b7983 */ /* 0x000ee80000300800 */
[----:B---3--:R-:W-:Y:S04]  /*3b4c0*/  STL.64 [R1+0x3360], R26 ;  /* 0x0033601a01007387 */ /* 0x008fe80000100a00 */
[----:B--2---:R-:W-:Y:S04]  /*3b4d0*/  STL.64 [R1+0x3358], R24 ;  /* 0x0033581801007387 */ /* 0x004fe80000100a00 */
[----:B------:R-:W2:Y:S04]  /*3b4e0*/  LDL R18, [R1+0x138] ;  /* 0x0001380001127983 */ /* 0x000ea80000100800 */
[----:B------:R-:W2:Y:S04]  /*3b4f0*/  LDL R19, [R1+0x13c] ;  /* 0x00013c0001137983 */ /* 0x000ea80000100800 */
[----:B--2---:R0:W-:Y:S04]  /*3b500*/  STL.64 [R1+0x3368], R18 ;  /* 0x0033681201007387 */ /* 0x0041e80000100a00 */
[----:B0-----:R-:W2:Y:S04]  /*3b510*/  LDL.64 R18, [R1+0x148] ;  /* 0x0001480001127983 */ /* 0x001ea80000100a00 */
[----:B--2---:R0:W-:Y:S04]  /*3b520*/  STL.64 [R1+0x3380], R18 ;  /* 0x0033801201007387 */ /* 0x0041e80000100a00 */
[----:B------:R-:W2:Y:S04]  /*3b530*/  LDL.LU R24, [R1+0x1120] ;  /* 0x0011200001187983 */ /* 0x000ea80000300800 */
[----:B------:R-:W2:Y:S04]  /*3b540*/  LDL.LU R25, [R1+0x1124] ;  /* 0x0011240001197983 */ /* 0x000ea80000300800 */
[----:B------:R-:W3:Y:S04]  /*3b550*/  LDL.LU R26, [R1+0x1128] ;  /* 0x00112800011a7983 */ /* 0x000ee80000300800 */
[----:B------:R-:W3:Y:S04]  /*3b560*/  LDL.LU R27, [R1+0x112c] ;  /* 0x00112c00011b7983 */ /* 0x000ee80000300800 */
[----:B0-----:R-:W4:Y:S04]  /*3b570*/  LDL R18, [R1+0x158] ;  /* 0x0001580001127983 */ /* 0x001f280000100800 */
[----:B------:R-:W4:Y:S04]  /*3b580*/  LDL R19, [R1+0x15c] ;  /* 0x00015c0001137983 */ /* 0x000f280000100800 */
[----:B------:R-:W2:Y:S04]  /*3b590*/  LDL.LU R12, [R1+0x1160] ;  /* 0x00116000010c7983 */ /* 0x000ea80000300800 */
[----:B------:R-:W2:Y:S04]  /*3b5a0*/  LDL.LU R13, [R1+0x1164] ;  /* 0x00116400010d7983 */ /* 0x000ea80000300800 */
[----:B------:R-:W3:Y:S04]  /*3b5b0*/  LDL.LU R14, [R1+0x1168] ;  /* 0x00116800010e7983 */ /* 0x000ee80000300800 */
[----:B------:R-:W3:Y:S04]  /*3b5c0*/  LDL.LU R15, [R1+0x116c] ;  /* 0x00116c00010f7983 */ /* 0x000ee80000300800 */
[----:B---3--:R0:W-:Y:S04]  /*3b5d0*/  STL.64 [R1+0x33c8], R14 ;  /* 0x0033c80e01007387 */ /* 0x0081e80000100a00 */
[----:B--2---:R-:W-:Y:S04]  /*3b5e0*/  STL.64 [R1+0x33c0], R12 ;  /* 0x0033c00c01007387 */ /* 0x004fe80000100a00 */
[----:B0-----:R-:W2:Y:S04]  /*3b5f0*/  LDL R14, [R1+0x188] ;  /* 0x00018800010e7983 */ /* 0x001ea80000100800 */
[----:B------:R-:W2:Y:S04]  /*3b600*/  LDL R15, [R1+0x18c] ;  /* 0x00018c00010f7983 */ /* 0x000ea80000100800 */
[----:B--2---:R0:W-:Y:S04]  /*3b610*/  STL.64 [R1+0x33d8], R14 ;  /* 0x0033d80e01007387 */ /* 0x0041e80000100a00 */
[----:B0-----:R-:W2:Y:S04]  /*3b620*/  LDL.64 R14, [R1+0x198] ;  /* 0x00019800010e7983 */ /* 0x001ea80000100a00 */
[----:B--2---:R0:W-:Y:S04]  /*3b630*/  STL.64 [R1+0x33e0], R14 ;  /* 0x0033e00e01007387 */ /* 0x0041e80000100a00 */
[----:B0-----:R-:W2:Y:S04]  /*3b640*/  LDL R14, [R1+0x1a8] ;  /* 0x0001a800010e7983 */ /* 0x001ea80000100800 */
[----:B------:R-:W2:Y:S04]  /*3b650*/  LDL R15, [R1+0x1ac] ;  /* 0x0001ac00010f7983 */ /* 0x000ea80000100800 */
[----:B----4-:R0:W-:Y:S04]  /*3b660*/  STL.64 [R1+0x3398], R18 ;  /* 0x0033981201007387 */ /* 0x0101e80000100a00 */
[----:B0-----:R-:W3:Y:S04]  /*3b670*/  LDL.64 R18, [R1+0x168] ;  /* 0x0001680001127983 */ /* 0x001ee80000100a00 */
[----:B---3--:R0:W-:Y:S04]  /*3b680*/  STL.64 [R1+0x33b0], R18 ;  /* 0x0033b01201007387 */ /* 0x0081e80000100a00 */
[----:B0-----:R-:W3:Y:S04]  /*3b690*/  LDL.64 R18, [R1+0x178] ;  /* 0x0001780001127983 */ /* 0x001ee80000100a00 */
[----:B---3--:R0:W-:Y:S04]  /*3b6a0*/  STL.64 [R1+0x33d0], R18 ;  /* 0x0033d01201007387 */ /* 0x0081e80000100a00 */
[----:B------:R-:W3:Y:S04]  /*3b6b0*/  LDL.LU R16, [R1+0x1170] ;  /* 0x0011700001107983 */ /* 0x000ee80000300800 */
[----:B------:R-:W3:Y:S04]  /*3b6c0*/  LDL.LU R17, [R1+0x1174] ;  /* 0x0011740001117983 */ /* 0x000ee80000300800 */
[----:B0-----:R-:W4:Y:S04]  /*3b6d0*/  LDL.LU R18, [R1+0x1178] ;  /* 0x0011780001127983 */ /* 0x001f280000300800 */
[----:B------:R-:W4:Y:S04]  /*3b6e0*/  LDL.LU R19, [R1+0x117c] ;  /* 0x00117c0001137983 */ /* 0x000f280000300800 */
[----:B----4-:R-:W-:Y:S04]  /*3b6f0*/  STL.64 [R1+0x33f0], R18 ;  /* 0x0033f01201007387 */ /* 0x010fe80000100a00 */
[----:B---3--:R0:W-:Y:S04]  /*3b700*/  STL.64 [R1+0x33e8], R16 ;  /* 0x0033e81001007387 */ /* 0x0081e80000100a00 */
[----:B0-----:R-:W2:Y:S04]  /*3b710*/  LDL.LU R16, [R1+0x1190] ;  /* 0x0011900001107983 */ /* 0x001ea80000300800 */
[----:B------:R-:W2:Y:S04]  /*3b720*/  LDL.LU R17, [R1+0x1194] ;  /* 0x0011940001117983 */ /* 0x000ea80000300800 */
[----:B------:R-:W2:Y:S04]  /*3b730*/  LDL.LU R18, [R1+0x1198] ;  /* 0x0011980001127983 */ /* 0x000ea80000300800 */
[----:B------:R-:W2:Y:S04]  /*3b740*/  LDL.LU R19, [R1+0x119c] ;  /* 0x00119c0001137983 */ /* 0x000ea80000300800 */
[----:B------:R-:W-:Y:S04]  /*3b750*/  STL.64 [R1+0x3378], R26 ;  /* 0x0033781a01007387 */ /* 0x000fe80000100a00 */
[----:B------:R0:W-:Y:S04]  /*3b760*/  STL.64 [R1+0x3370], R24 ;  /* 0x0033701801007387 */ /* 0x0001e80000100a00 */
[----:B0-----:R-:W3:Y:S04]  /*3b770*/  LDL.LU R24, [R1+0x1130] ;  /* 0x0011300001187983 */ /* 0x001ee80000300800 */
[----:B------:R-:W3:Y:S04]  /*3b780*/  LDL.LU R25, [R1+0x1134] ;  /* 0x0011340001197983 */ /* 0x000ee80000300800 */
[----:B------:R-:W4:Y:S04]  /*3b790*/  LDL.LU R26, [R1+0x1138] ;  /* 0x00113800011a7983 */ /* 0x000f280000300800 */
[----:B------:R-:W4:Y:S04]  /*3b7a0*/  LDL.LU R27, [R1+0x113c] ;  /* 0x00113c00011b7983 */ /* 0x000f280000300800 */
[----:B----4-:R-:W-:Y:S04]  /*3b7b0*/  STL.64 [R1+0x3390], R26 ;  /* 0x0033901a01007387 */ /* 0x010fe80000100a00 */
[----:B---3--:R0:W-:Y:S04]  /*3b7c0*/  STL.64 [R1+0x3388], R24 ;  /* 0x0033881801007387 */ /* 0x0081e80000100a00 */
[----:B0-----:R-:W3:Y:S04]  /*3b7d0*/  LDL.LU R24, [R1+0x1140] ;  /* 0x0011400001187983 */ /* 0x001ee80000300800 */
[----:B------:R-:W3:Y:S04]  /*3b7e0*/  LDL.LU R25, [R1+0x1144] ;  /* 0x0011440001197983 */ /* 0x000ee80000300800 */
[----:B------:R-:W4:Y:S04]  /*3b7f0*/  LDL.LU R26, [R1+0x1148] ;  /* 0x00114800011a7983 */ /* 0x000f280000300800 */
[----:B------:R-:W4:Y:S01]  /*3b800*/  LDL.LU R27, [R1+0x114c] ;  /* 0x00114c00011b7983 */ /* 0x000f220000300800 */
[C---:B--2---:R-:W-:Y:S03]  /*3b810*/  HMMA.16816.F32 R12, R4.reuse, R14, R16 ;  /* 0x0000000e040c723c */ /* 0x044fe60000001810 */
[----:B----4-:R-:W-:Y:S04]  /*3b820*/  STL.64 [R1+0x33a8], R26 ;  /* 0x0033a81a01007387 */ /* 0x010fe80000100a00 */
[----:B---3--:R0:W-:Y:S04]  /*3b830*/  STL.64 [R1+0x33a0], R24 ;  /* 0x0033a01801007387 */ /* 0x0081e80000100a00 */
[----:B0-----:R-:W2:Y:S04]  /*3b840*/  LDL.LU R24, [R1+0x1150] ;  /* 0x0011500001187983 */ /* 0x001ea80000300800 */
[----:B------:R-:W2:Y:S04]  /*3b850*/  LDL.LU R25, [R1+0x1154] ;  /* 0x0011540001197983 */ /* 0x000ea80000300800 */
[----:B------:R-:W2:Y:S04]  /*3b860*/  LDL.LU R26, [R1+0x1158] ;  /* 0x00115800011a7983 */ /* 0x000ea80000300800 */
[----:B------:R-:W2:Y:S04]  /*3b870*/  LDL.LU R27, [R1+0x115c] ;  /* 0x00115c00011b7983 */ /* 0x000ea80000300800 */
[----:B------:R-:W3:Y:S04]  /*3b880*/  LDL.LU R8, [R1+0x10e0] ;  /* 0x0010e00001087983 */ /* 0x000ee80000300800 */
[----:B------:R-:W3:Y:S04]  /*3b890*/  LDL.LU R9, [R1+0x10e4] ;  /* 0x0010e40001097983 */ /* 0x000ee80000300800 */
[----:B------:R-:W3:Y:S04]  /*3b8a0*/  LDL.LU R10, [R1+0x10e8] ;  /* 0x0010e800010a7983 */ /* 0x000ee80000300800 */
[----:B------:R-:W3:Y:S04]  /*3b8b0*/  LDL.LU R11, [R1+0x10ec] ;  /* 0x0010ec00010b7983 */ /* 0x000ee80000300800 */
[----:B------:R0:W-:Y:S04]  /*3b8c0*/  STL [R1+0x31f0], R21 ;  /* 0x0031f01501007387 */ /* 0x0001e80000100800 */
[----:B------:R1:W-:Y:S04]  /*3b8d0*/  STL [R1+0x31ec], R22 ;  /* 0x0031ec1601007387 */ /* 0x0003e80000100800 */
[----:B------:R-:W4:Y:S04]  /*3b8e0*/  LDL.LU R20, [R1+0x1180] ;  /* 0x0011800001147983 */ /* 0x000f280000300800 */
[----:B0-----:R-:W4:Y:S04]  /*3b8f0*/  LDL.LU R21, [R1+0x1184] ;  /* 0x0011840001157983 */ /* 0x001f280000300800 */
[----:B-1----:R-:W4:Y:S04]  /*3b900*/  LDL.LU R22, [R1+0x1188] ;  /* 0x0011880001167983 */ /* 0x002f280000300800 */
[----:B------:R-:W4:Y:S04]  /*3b910*/  LDL.LU R23, [R1+0x118c] ;  /* 0x00118c0001177983 */ /* 0x000f280000300800 */
[----:B------:R-:W2:Y:S04]  /*3b920*/  LDL.LU.64 R18, [R1+0x33f0] ;  /* 0x0033f00001127983 */ /* 0x000ea80000300a00 */
[----:B------:R-:W2:Y:S04]  /*3b930*/  LDL.LU.64 R16, [R1+0x33e8] ;  /* 0x0033e80001107983 */ /* 0x000ea80000300a00 */
[----:B------:R-:W-:Y:S04]  /*3b940*/  STL.64 [R1+0x1190], R12 ;  /* 0x0011900c01007387 */ /* 0x000fe80000100a00 */
[----:B------:R0:W-:Y:S04]  /*3b950*/  STL.64 [R1+0x1198], R14 ;  /* 0x0011980e01007387 */ /* 0x0001e80000100a00 */
[----:B0-----:R-:W4:Y:S02]  /*3b960*/  LDL.LU.64 R14, [R1+0x33e0] ;  /* 0x0033e000010e7983 */ /* 0x001f240000300a00 */
[----:B----4-:R-:W-:-:S15]  /*3b970*/  HMMA.16816.F32 R20, R4, R14, R20 ;  /* 0x0000000e0414723c */ /* 0x010fde0000001814 */
[----:B------:R-:W-:-:S08]  /*3b980*/  NOP ;  /* 0x0000000000007918 */ /* 0x000fd00000000000 */
[----:B------:R-:W-:Y:S04]  /*3b990*/  STL.64 [R1+0x1180], R20 ;  /* 0x0011801401007387 */ /* 0x000fe80000100a00 */
[----:B------:R0:W-:Y:S02]  /*3b9a0*/  STL.64 [R1+0x1188], R22 ;  /* 0x0011881601007387 */ /* 0x0001e40000100a00 */
[----:B0-----:R-:W-:Y:S02]  /*3b9b0*/  IMAD.MOV.U32 R22, RZ, RZ, R14 ;  /* 0x000000ffff167224 */ /* 0x001fe400078e000e */
[----:B------:R-:W-:Y:S02]  /*3b9c0*/  IMAD.MOV.U32 R23, RZ, RZ, R15 ;  /* 0x000000ffff177224 */ /* 0x000fe400078e000f */
[----:B------:R-:W2:Y:S04]  /*3b9d0*/  LDL.LU.64 R14, [R1+0x33d8] ;  /* 0x0033d800010e7983 */ /* 0x000ea80000300a00 */
[----:B------:R-:W-:Y:S01]  /*3b9e0*/  STL [R1+0x31f4], R22 ;  /* 0x0031f41601007387 */ /* 0x000fe20000100800 */
[----:B--2---:R-:W-:Y:S03]  /*3b9f0*/  HMMA.16816.F32 R12, R4, R14, R16 ;  /* 0x0000000e040c723c */ /* 0x004fe60000001810 */
[----:B------:R-:W2:-:S15]  /*3ba00*/  LDL.LU.64 R18, [R1+0x33d0] ;  /* 0x0033d00001127983 */ /* 0x000e9e0000300a00 */
[----:B------:R-:W-:-:S05]  /*3ba10*/  NOP ;  /* 0x0000000000007918 */ /* 0x000fca0000000000 */
[----:B------:R-:W-:Y:S04]  /*3ba20*/  STL.64 [R1+0x1170], R12 ;  /* 0x0011700c01007387 */ /* 0x000fe80000100a00 */
[----:B------:R0:W-:Y:S04]  /*3ba30*/  STL.64 [R1+0x1178], R14 ;  /* 0x0011780e01007387 */ /* 0x0001e80000100a00 */
[----:B0-----:R-:W2:Y:S04]  /*3ba40*/  LDL.LU.64 R14, [R1+0x33c8] ;  /* 0x0033c800010e7983 */ /* 0x001ea80000300a00 */
[----:B------:R-:W2:Y:S02]  /*3ba50*/  LDL.LU.64 R12, [R1+0x33c0] ;  /* 0x0033c000010c7983 */ /* 0x000ea40000300a00 */
[----:B--2---:R-:W-:-:S15]  /*3ba60*/  HMMA.16816.F32 R12, R4, R18, R12 ;  /* 0x00000012040c723c */ /* 0x004fde000000180c */
[----:B------:R-:W-:-:S08]  /*3ba70*/  NOP ;  /* 0x0000000000007918 */ /* 0x000fd00000000000 */
[----:B------:R0:W-:Y:S04]  /*3ba80*/  STL.64 [R1+0x1160], R12 ;  /* 0x0011600c01007387 */ /* 0x0001e80000100a00 */
[----:B------:R1:W-:Y:S01]  /*3ba90*/  STL.64 [R1+0x1168], R14 ;  /* 0x0011680e01007387 */ /* 0x0003e20000100a00 */
[----:B0-----:R-:W-:-:S03]  /*3baa0*/  IMAD.MOV.U32 R13, RZ, RZ, R18 ;  /* 0x000000ffff0d7224 */ /* 0x001fc600078e0012 */
[----:B-1----:R-:W2:Y:S01]  /*3bab0*/  LDL.LU.64 R14, [R1+0x33b8] ;  /* 0x0033b800010e7983 */ /* 0x002ea20000300a00 */
[----:B------:R-:W-:-:S03]  /*3bac0*/  IMAD.MOV.U32 R12, RZ, RZ, R19 ;  /* 0x000000ffff0c7224 */ /* 0x000fc600078e0013 */
[----:B------:R-:W4:Y:S02]  /*3bad0*/  LDL.LU.64 R18, [R1+0x33b0] ;  /* 0x0033b00001127983 */ /* 0x000f240000300a00 */
[----:B----4-:R-:W-:Y:S02]  /*3bae0*/  HMMA.16816.F32 R24, R4, R18, R24 ;  /* 0x000000120418723c */ /* 0x010fe40000001818 */
[----:B--2---:R0:W-:Y:S04]  /*3baf0*/  STL.64 [R1+0x3290], R14 ;  /* 0x0032900e01007387 */ /* 0x0041e80000100a00 */
[----:B------:R-:W-:Y:S01]  /*3bb00*/  STL.64 [R1+0x3288], R12 ;  /* 0x0032880c01007387 */ /* 0x000fe20000100a00 */
[----:B------:R-:W-:Y:S02]  /*3bb10*/  IMAD.MOV.U32 R22, RZ, RZ, R18 ;  /* 0x000000ffff167224 */ /* 0x000fe400078e0012 */
[----:B------:R-:W-:Y:S01]  /*3bb20*/  IMAD.MOV.U32 R21, RZ, RZ, R19 ;  /* 0x000000ffff157224 */ /* 0x000fe200078e0013 */
[----:B0-----:R-:W2:-:S13]  /*3bb30*/  LDL.64 R14, [R1+0x108] ;  /* 0x00010800010e7983 */ /* 0x001e9a0000100a00 */
[----:B------:R-:W-:Y:S04]  /*3bb40*/  STL.64 [R1+0x1150], R24 ;  /* 0x0011501801007387 */ /* 0x000fe80000100a00 */
[----:B------:R0:W-:Y:S04]  /*3bb50*/  STL.64 [R1+0x1158], R26 ;  /* 0x0011581a01007387 */ /* 0x0001e80000100a00 */
[----:B0-----:R-:W4:Y:S04]  /*3bb60*/  LDL.LU.64 R26, [R1+0x33a8] ;  /* 0x0033a800011a7983 */ /* 0x001f280000300a00 */
[----:B------:R-:W4:Y:S04]  /*3bb70*/  LDL.LU.64 R24, [R1+0x33a0] ;  /* 0x0033a00001187983 */ /* 0x000f280000300a00 */
[----:B------:R-:W4:Y:S04]  /*3bb80*/  LDL.LU.64 R18, [R1+0x3398] ;  /* 0x0033980001127983 */ /* 0x000f280000300a00 */
[----:B------:R-:W-:Y:S04]  /*3bb90*/  STL.64 [R1+0x3200], R22 ;  /* 0x0032001601007387 */ /* 0x000fe80000100a00 */
[----:B------:R0:W-:Y:S04]  /*3bba0*/  STL [R1+0x31f8], R21 ;  /* 0x0031f81501007387 */ /* 0x0001e80000100800 */
[----:B------:R-:W2:Y:S04]  /*3bbb0*/  LDL.LU R20, [R1+0x10f0] ;  /* 0x0010f00001147983 */ /* 0x000ea80000300800 */
[----:B0-----:R-:W2:Y:S04]  /*3bbc0*/  LDL.LU R21, [R1+0x10f4] ;  /* 0x0010f40001157983 */ /* 0x001ea80000300800 */
[----:B------:R-:W2:Y:S04]  /*3bbd0*/  LDL.LU R22, [R1+0x10f8] ;  /* 0x0010f80001167983 */ /* 0x000ea80000300800 */
[----:B------:R-:W2:Y:S01]  /*3bbe0*/  LDL.LU R23, [R1+0x10fc] ;  /* 0x0010fc0001177983 */ /* 0x000ea20000300800 */
[----:B----4-:R-:W-:Y:S03]  /*3bbf0*/  HMMA.16816.F32 R16, R4, R18, R24 ;  /* 0x000000120410723c */ /* 0x010fe60000001818 */
[----:B------:R-:W4:Y:S04]  /*3bc00*/  LDL.LU.64 R26, [R1+0x3390] ;  /* 0x00339000011a7983 */ /* 0x000f280000300a00 */
[----:B------:R-:W4:-:S15]  /*3bc10*/  LDL.LU.64 R24, [R1+0x3388] ;  /* 0x0033880001187983 */ /* 0x000f1e0000300a00 */
[----:B------:R-:W-:-:S01]  /*3bc20*/  NOP ;  /* 0x0000000000007918 */ /* 0x000fc20000000000 */
[----:B------:R-:W-:Y:S04]  /*3bc30*/  STL.64 [R1+0x1140], R16 ;  /* 0x0011401001007387 */ /* 0x000fe80000100a00 */
[----:B------:R0:W-:Y:S04]  /*3bc40*/  STL.64 [R1+0x1148], R18 ;  /* 0x0011481201007387 */ /* 0x0001e80000100a00 */
[----:B0-----:R-:W4:Y:S02]  /*3bc50*/  LDL.LU.64 R18, [R1+0x3380] ;  /* 0x0033800001127983 */ /* 0x001f240000300a00 */
[----:B----4-:R-:W-:Y:S06]  /*3bc60*/  HMMA.16816.F32 R24, R4, R18, R24 ;  /* 0x000000120418723c */ /* 0x010fec0000001818 */
[----:B------:R-:W-:-:S02]  /*3bc70*/  IMAD.MOV.U32 R29, RZ, RZ, R18 ;  /* 0x000000ffff1d7224 */ /* 0x000fc400078e0012 */
[----:B------:R-:W-:-:S15]  /*3bc80*/  IMAD.MOV.U32 R28, RZ, RZ, R19 ;  /* 0x000000ffff1c7224 */ /* 0x000fde00078e0013 */
[----:B------:R-:W-:Y:S04]  /*3bc90*/  STL.64 [R1+0x1130], R24 ;  /* 0x0011301801007387 */ /* 0x000fe80000100a00 */
[----:B------:R0:W-:Y:S04]  /*3bca0*/  STL.64 [R1+0x1138], R26 ;  /* 0x0011381a01007387 */ /* 0x0001e80000100a00 */
[----:B0-----:R-:W4:Y:S04]  /*3bcb0*/  LDL.LU.64 R26, [R1+0x3378] ;  /* 0x00337800011a7983 */ /* 0x001f280000300a00 */
[----:B------:R-:W4:Y:S04]  /*3bcc0*/  LDL.LU.64 R24, [R1+0x3370] ;  /* 0x0033700001187983 */ /* 0x000f280000300a00 */
[----:B------:R-:W4:Y:S02]  /*3bcd0*/  LDL.LU.64 R18, [R1+0x3368] ;  /* 0x0033680001127983 */ /* 0x000f240000300a00 */
[----:B----4-:R-:W-:Y:S02]  /*3bce0*/  HMMA.16816.F32 R16, R4, R18, R24 ;  /* 0x000000120410723c */ /* 0x010fe40000001818 */
[----:B------:R-:W4:Y:S04]  /*3bcf0*/  LDL.LU.64 R26, [R1+0x3360] ;  /* 0x00336000011a7983 */ /* 0x000f280000300a00 */
[----:B------:R-:W4:-:S15]  /*3bd00*/  LDL.LU.64 R24, [R1+0x3358] ;  /* 0x0033580001187983 */ /* 0x000f1e0000300a00 */
[----:B------:R-:W-:-:S02]  /*3bd10*/  NOP ;  /* 0x0000000000007918 */ /* 0x000fc40000000000 */
[----:B------:R-:W-:Y:S04]  /*3bd20*/  STL.64 [R1+0x1120], R16 ;  /* 0x0011201001007387 */ /* 0x000fe80000100a00 */
[----:B------:R0:W-:Y:S04]  /*3bd30*/  STL.64 [R1+0x1128], R18 ;  /* 0x0011281201007387 */ /* 0x0001e80000100a00 */
[----:B0-----:R-:W4:Y:S02]  /*3bd40*/  LDL.LU.64 R18, [R1+0x3350] ;  /* 0x0033500001127983 */ /* 0x001f240000300a00 */
[----:B----4-:R-:W-:Y:S02]  /*3bd50*/  HMMA.16816.F32 R16, R4, R18, R24 ;  /* 0x000000120410723c */ /* 0x010fe40000001818 */
[----:B------:R-:W4:-:S15]  /*3bd60*/  LDL.LU.64 R26, [R1+0x3348] ;  /* 0x00334800011a7983 */ /* 0x000f1e0000300a00 */
[----:B------:R-:W-:-:S06]  /*3bd70*/  NOP ;  /* 0x0000000000007918 */ /* 0x000fcc0000000000 */
[----:B------:R-:W-:Y:S04]  /*3bd80*/  STL.64 [R1+0x1110], R16 ;  /* 0x0011101001007387 */ /* 0x000fe80000100a00 */
[----:B------:R0:W-:Y:S04]  /*3bd90*/  STL.64 [R1+0x1118], R18 ;  /* 0x0011181201007387 */ /* 0x0001e80000100a00 */
[----:B0-----:R-:W4:Y:S04]  /*3bda0*/  LDL.LU.64 R18, [R1+0x3340] ;  /* 0x0033400001127983 */ /* 0x001f280000300a00 */
[----:B------:R-:W4:Y:S02]  /*3bdb0*/  LDL.LU.64 R16, [R1+0x3338] ;  /* 0x0033380001107983 */ /* 0x000f240000300a00 */
[----:B----4-:R-:W-:Y:S06]  /*3bdc0*/  HMMA.16816.F32 R16, R4, R26, R16 ;  /* 0x0000001a0410723c */ /* 0x010fec0000001810 */
[----:B------:R-:W-:-:S02]  /*3bdd0*/  IMAD.MOV.U32 R2, RZ, RZ, R26 ;  /* 0x000000ffff027224 */ /* 0x000fc400078e001a */
[----:B------:R-:W-:-:S15]  /*3bde0*/  IMAD.MOV.U32 R0, RZ, RZ, R27 ;  /* 0x000000ffff007224 */ /* 0x000fde00078e001b */
[----:B------:R-:W-:Y:S04]  /*3bdf0*/  STL.64 [R1+0x1100], R16 ;  /* 0x0011001001007387 */ /* 0x000fe80000100a00 */
[----:B------:R0:W-:Y:S04]  /*3be00*/  STL.64 [R1+0x1108], R18 ;  /* 0x0011081201007387 */ /* 0x0001e80000100a00 */
[----:B0-----:R-:W3:Y:S04]  /*3be10*/  LDL.LU.64 R18, [R1+0x3330] ;  /* 0x0033300001127983 */ /* 0x001ee80000300a00 */
[----:B------:R-:W4:Y:S01]  /*3be20*/  LDL.LU.64 R26, [R1+0x3328] ;  /* 0x00332800011a7983 */ /* 0x000f220000300a00 */
[----:B--2---:R-:W-:Y:S06]  /*3be30*/  HMMA.16816.F32 R20, R4, R14, R20 ;  /* 0x0000000e0414723c */ /* 0x004fec0000001814 */
[----:B------:R-:W-:-:S15]  /*3be40*/  IMAD.MOV.U32 R24, RZ, RZ, R14 ;  /* 0x000000ffff187224 */ /* 0x000fde00078e000e */
[----:B------:R-:W-:-:S02]  /*3be50*/  NOP ;  /* 0x0000000000007918 */ /* 0x000fc40000000000 */
[----:B------:R0:W-:Y:S04]  /*3be60*/  STL.64 [R1+0x10f0], R20 ;  /* 0x0010f01401007387 */ /* 0x0001e80000100a00 */
[----:B------:R1:W-:Y:S01]  /*3be70*/  STL.64 [R1+0x10f8], R22 ;  /* 0x0010f81601007387 */ /* 0x0003e20000100a00 */
[----:B---3--:R-:W-:Y:S03]  /*3be80*/  HMMA.16816.F32 R8, R4, R18, R8 ;  /* 0x000000120408723c */ /* 0x008fe60000001808 */
[----:B----4-:R2:W-:Y:S04]  /*3be90*/  STL.64 [R1+0x3238], R26 ;  /* 0x0032381a01007387 */ /* 0x0105e80000100a00 */
[----:B------:R-:W-:Y:S04]  /*3bea0*/  STL [R1+0x3230], R24 ;  /* 0x0032301801007387 */ /* 0x000fe80000100800 */
[----:B0-----:R-:W3:-:S12]  /*3beb0*/  LDL.LU R20, [R1+0x1390] ;  /* 0x0013900001147983 */ /* 0x001ed80000300800 */
[----:B------:R-:W-:Y:S04]  /*3bec0*/  STL.64 [R1+0x10e0], R8 ;  /* 0x0010e00801007387 */ /* 0x000fe80000100a00 */
[----:B------:R0:W-:Y:S04]  /*3bed0*/  STL.64 [R1+0x10e8], R10 ;  /* 0x0010e80a01007387 */ /* 0x0001e80000100a00 */
[----:B------:R-:W3:Y:S04]  /*3bee0*/  LDL.LU R21, [R1+0x1394] ;  /* 0x0013940001157983 */ /* 0x000ee80000300800 */
[----:B-1----:R-:W4:Y:S04]  /*3bef0*/  LDL.LU R22, [R1+0x1398] ;  /* 0x0013980001167983 */ /* 0x002f280000300800 */
[----:B------:R-:W4:Y:S04]  /*3bf00*/  LDL.LU R23, [R1+0x139c] ;  /* 0x00139c0001177983 */ /* 0x000f280000300800 */
[----:B--2---:R-:W2:Y:S04]  /*3bf10*/  LDL R26, [R1+0x48] ;  /* 0x00004800011a7983 */ /* 0x004ea80000100800 */
[----:B------:R-:W2:Y:S04]  /*3bf20*/  LDL R27, [R1+0x4c] ;  /* 0x00004c00011b7983 */ /* 0x000ea80000100800 */
[----:B--2---:R1:W-:Y:S04]  /*3bf30*/  STL.64 [R1+0x3250], R26 ;  /* 0x0032501a01007387 */ /* 0x0043e80000100a00 */
[----:B----4-:R-:W-:Y:S04]  /*3bf40*/  STL.64 [R1+0x3220], R22 ;  /* 0x0032201601007387 */ /* 0x010fe80000100a00 */
[----:B---3--:R-:W-:Y:S04]  /*3bf50*/  STL.64 [R1+0x3218], R20 ;  /* 0x0032181401007387 */ /* 0x008fe80000100a00 */
[----:B0-----:R-:W2:Y:S04]  /*3bf60*/  LDL R10, [R1+0x28] ;  /* 0x00002800010a7983 */ /* 0x001ea80000100800 */
[----:B------:R-:W2:Y:S04]  /*3bf70*/  LDL R11, [R1+0x2c] ;  /* 0x00002c00010b7983 */ /* 0x000ea80000100800 */
[----:B-1----:R-:W3:Y:S04]  /*3bf80*/  LDL R26, [R1+0x58] ;  /* 0x00005800011a7983 */ /* 0x002ee80000100800 */
[----:B------:R-:W3:Y:S04]  /*3bf90*/  LDL R27, [R1+0x5c] ;  /* 0x00005c00011b7983 */ /* 0x000ee80000100800 */
[----:B---3--:R-:W-:Y:S04]  /*3bfa0*/  STL.64 [R1+0x3268], R26 ;  /* 0x0032681a01007387 */ /* 0x008fe80000100a00 */
[----:B--2---:R0:W-:Y:S04]  /*3bfb0*/  STL.64 [R1+0x3228], R10 ;  /* 0x0032280a01007387 */ /* 0x0041e80000100a00 */
[----:B------:R-:W2:Y:S04]  /*3bfc0*/  LDL.LU R8, [R1+0x860] ;  /* 0x0008600001087983 */ /* 0x000ea80000300800 */
[----:B------:R-:W2:Y:S04]  /*3bfd0*/  LDL.LU R9, [R1+0x864] ;  /* 0x0008640001097983 */ /* 0x000ea80000300800 */
[----:B0-----:R-:W3:Y:S04]  /*3bfe0*/  LDL.LU R10, [R1+0x868] ;  /* 0x00086800010a7983 */ /* 0x001ee80000300800 */
[----:B------:R-:W3:Y:S04]  /*3bff0*/  LDL.LU R11, [R1+0x86c] ;  /* 0x00086c00010b7983 */ /* 0x000ee80000300800 */
[----:B------:R-:W4:Y:S04]  /*3c000*/  LDL R26, [R1+0x68] ;  /* 0x00006800011a7983 */ /* 0x000f280000100800 */
[----:B------:R-:W4:Y:S04]  /*3c010*/  LDL R27, [R1+0x6c] ;  /* 0x00006c00011b7983 */ /* 0x000f280000100800 */
[----:B----4-:R-:W-:Y:S04]  /*3c020*/  STL.64 [R1+0x3280], R26 ;  /* 0x0032801a01007387 */ /* 0x010fe80000100a00 */
[----:B---3--:R-:W-:Y:S04]  /*3c030*/  STL.64 [R1+0x3248], R10 ;  /* 0x0032480a01007387 */ /* 0x008fe80000100a00 */
[----:B--2---:R0:W-:Y:S04]  /*3c040*/  STL.64 [R1+0x3240], R8 ;  /* 0x0032400801007387 */ /* 0x0041e80000100a00 */
[----:B0-----:R-:W2:Y:S04]  /*3c050*/  LDL.LU R8, [R1+0x870] ;  /* 0x0008700001087983 */ /* 0x001ea80000300800 */
[----:B------:R-:W2:Y:S04]  /*3c060*/  LDL.LU R9, [R1+0x874] ;  /* 0x0008740001097983 */ /* 0x000ea80000300800 */
[----:B------:R-:W3:Y:S04]  /*3c070*/  LDL.LU R10, [R1+0x878] ;  /* 0x00087800010a7983 */ /* 0x000ee80000300800 */
[----:B------:R-:W3:Y:S04]  /*3c080*/  LDL.LU R11, [R1+0x87c] ;  /* 0x00087c00010b7983 */ /* 0x000ee80000300800 */
[----:B------:R-:W4:Y:S04]  /*3c090*/  LDL.LU R24, [R1+0x1060] ;  /* 0x0010600001187983 */ /* 0x000f280000300800 */
[----:B------:R-:W4:Y:S04]  /*3c0a0*/  LDL.LU R25, [R1+0x1064] ;  /* 0x0010640001197983 */ /* 0x000f280000300800 */
[----:B------:R-:W2:Y:S04]  /*3c0b0*/  LDL.LU R26, [R1+0x1068] ;  /* 0x00106800011a7983 */ /* 0x000ea80000300800 */
[----:B------:R-:W2:Y:S01]  /*3c0c0*/  LDL.LU R27, [R1+0x106c] ;  /* 0x00106c00011b7983 */ /* 0x000ea20000300800 */
[----:B------:R-:W-:-:S03]  /*3c0d0*/  IMAD.MOV.U32 R3, RZ, RZ, R15 ;  /* 0x000000ffff037224 */ /* 0x000fc600078e000f */
[----:B--2---:R-:W-:Y:S04]  /*3c0e0*/  STL.64 [R1+0x32a0], R26 ;  /* 0x0032a01a01007387 */ /* 0x004fe80000100a00 */
[----:B----4-:R0:W-:Y:S04]  /*3c0f0*/  STL.64 [R1+0x3298], R24 ;  /* 0x0032981801007387 */ /* 0x0101e80000100a00 */
[----:B------:R-:W2:Y:S04]  /*3c100*/  LDL R14, [R1+0x88] ;  /* 0x00008800010e7983 */ /* 0x000ea80000100800 */
[----:B------:R-:W2:Y:S04]  /*3c110*/  LDL R15, [R1+0x8c] ;  /* 0x00008c00010f7983 */ /* 0x000ea80000100800 */
[----:B--2---:R1:W-:Y:S04]  /*3c120*/  STL.64 [R1+0x32a8], R14 ;  /* 0x0032a80e01007387 */ /* 0x0043e80000100a00 */
[----:B0-----:R-:W2:Y:S04]  /*3c130*/  LDL.LU R24, [R1+0x1070] ;  /* 0x0010700001187983 */ /* 0x001ea80000300800 */
[----:B------:R-:W2:Y:S04]  /*3c140*/  LDL.LU R25, [R1+0x1074] ;  /* 0x0010740001197983 */ /* 0x000ea80000300800 */
[----:B------:R-:W4:Y:S04]  /*3c150*/  LDL.LU R26, [R1+0x1078] ;  /* 0x00107800011a7983 */ /* 0x000f280000300800 */
[----:B------:R-:W4:Y:S04]  /*3c160*/  LDL.LU R27, [R1+0x107c] ;  /* 0x00107c00011b7983 */ /* 0x000f280000300800 */
[----:B----4-:R-:W-:Y:S04]  /*3c170*/  STL.64 [R1+0x32b8], R26 ;  /* 0x0032b81a01007387 */ /* 0x010fe80000100a00 */
[----:B--2---:R-:W-:Y:S04]  /*3c180*/  STL.64 [R1+0x32b0], R24 ;  /* 0x0032b01801007387 */ /* 0x004fe80000100a00 */
[----:B-1----:R-:W2:Y:S04]  /*3c190*/  LDL R14, [R1+0x98] ;  /* 0x00009800010e7983 */ /* 0x002ea80000100800 */
[----:B------:R-:W2:Y:S04]  /*3c1a0*/  LDL R15, [R1+0x9c] ;  /* 0x00009c00010f7983 */ /* 0x000ea80000100800 */
[----:B--2---:R0:W-:Y:S04]  /*3c1b0*/  STL.64 [R1+0x32c0], R14 ;  /* 0x0032c00e01007387 */ /* 0x0041e80000100a00 */
[----:B0-----:R-:W2:Y:S04]  /*3c1c0*/  LDL R14, [R1+0xa8] ;  /* 0x0000a800010e7983 */ /* 0x001ea80000100800 */
[----:B------:R-:W2:Y:S04]  /*3c1d0*/  LDL R15, [R1+0xac] ;  /* 0x0000ac00010f7983 */ /* 0x000ea80000100800 */
[----:B--2---:R0:W-:Y:S04]  /*3c1e0*/  STL.64 [R1+0x32d8], R14 ;  /* 0x0032d80e01007387 */ /* 0x0041e80000100a00 */
[----:B0-----:R-:W2:Y:S04]  /*3c1f0*/  LDL.64 R14, [R1+0xb8] ;  /* 0x0000b800010e7983 */ /* 0x001ea80000100a00 */
[----:B--2---:R0:W-:Y:S04]  /*3c200*/  STL.64 [R1+0x32f0], R14 ;  /* 0x0032f00e01007387 */ /* 0x0041e80000100a00 */
[----:B------:R-:W2:Y:S04]  /*3c210*/  LDL.LU R24, [R1+0x1080] ;  /* 0x0010800001187983 */ /* 0x000ea80000300800 */
[----:B------:R-:W2:Y:S04]  /*3c220*/  LDL.LU R25, [R1+0x1084] ;  /* 0x0010840001197983 */ /* 0x000ea80000300800 */
[----:B------:R-:W4:Y:S04]  /*3c230*/  LDL.LU R26, [R1+0x1088] ;  /* 0x00108800011a7983 */ /* 0x000f280000300800 */
[----:B------:R-:W4:Y:S04]  /*3c240*/  LDL.LU R27, [R1+0x108c] ;  /* 0x00108c00011b7983 */ /* 0x000f280000300800 */
[----:B0-----:R-:W3:Y:S04]  /*3c250*/  LDL R14, [R1+0xc8] ;  /* 0x0000c800010e7983 */ /* 0x001ee80000100800 */
[----:B------:R-:W3:Y:S04]  /*3c260*/  LDL R15, [R1+0xcc] ;  /* 0x0000cc00010f7983 */ /* 0x000ee80000100800 */
[----:B---3--:R-:W-:Y:S04]  /*3c270*/  STL.64 [R1+0x3308], R14 ;  /* 0x0033080e01007387 */ /* 0x008fe80000100a00 */
[----:B----4-:R-:W-:Y:S04]  /*3c280*/  STL.64 [R1+0x32d0], R26 ;  /* 0x0032d01a01007387 */ /* 0x010fe80000100a00 */
        /* <DEDUP_REMOVED lines=8> */
[----:B------:R-:W2:Y:S04]  /*3c310*/  LDL.LU R15, [R1+0x10cc] ;  /* 0x0010cc00010f7983 */ /* 0x000ea80000300800 */
[----:B------:R-:W3:Y:S04]  /*3c320*/  LDL.LU R16, [R1+0x10d0] ;  /* 0x0010d00001107983 */ /* 0x000ee80000300800 */
[----:B------:R-:W3:Y:S04]  /*3c330*/  LDL.LU R17, [R1+0x10d4] ;  /* 0x0010d40001117983 */ /* 0x000ee80000300800 */
[----:B------:R-:W3:Y:S04]  /*3c340*/  LDL.LU R18, [R1+0x10d8] ;  /* 0x0010d80001127983 */ /* 0x000ee80000300800 */
[----:B------:R-:W3:Y:S04]  /*3c350*/  LDL.LU R19, [R1+0x10dc] ;  /* 0x0010dc0001137983 */ /* 0x000ee80000300800 */
[----:B--2---:R0:W-:Y:S04]  /*3c360*/  STL.64 [R1+0x3318], R14 ;  /* 0x0033180e01007387 */ /* 0x0041e80000100a00 */
[----:B----4-:R-:W-:Y:S04]  /*3c370*/  STL.64 [R1+0x3310], R12 ;  /* 0x0033100c01007387 */ /* 0x010fe80000100a00 */
[----:B0-----:R-:W2:Y:S04]  /*3c380*/  LDL.64 R14, [R1+0xe8] ;  /* 0x0000e800010e7983 */ /* 0x001ea80000100a00 */
[----:B---3--:R-:W-:Y:S04]  /*3c390*/  STL.64 [R1+0x32e8], R26 ;  /* 0x0032e81a01007387 */ /* 0x008fe80000100a00 */
        /* <DEDUP_REMOVED lines=9> */
[----:B------:R-:W3:Y:S04]  /*3c430*/  LDL.LU R26, [R1+0x10b8] ;  /* 0x0010b800011a7983 */ /* 0x000ee80000300800 */
[----:B------:R-:W3:Y:S04]  /*3c440*/  LDL.LU R27, [R1+0x10bc] ;  /* 0x0010bc00011b7983 */ /* 0x000ee80000300800 */
[----:B------:R-:W-:Y:S04]  /*3c450*/  STL.64 [R1+0x3260], R10 ;  /* 0x0032600a01007387 */ /* 0x000fe80000100a00 */
[----:B------:R0:W-:Y:S04]  /*3c460*/  STL.64 [R1+0x3258], R8 ;  /* 0x0032580801007387 */ /* 0x0001e80000100a00 */
[----:B0-----:R-:W4:Y:S04]  /*3c470*/  LDL.LU R8, [R1+0x1010] ;  /* 0x0010100001087983 */ /* 0x001f280000300800 */
[----:B------:R-:W4:Y:S04]  /*3c480*/  LDL.LU R9, [R1+0x1014] ;  /* 0x0010140001097983 */ /* 0x000f280000300800 */
[----:B------:R-:W3:Y:S04]  /*3c490*/  LDL.LU R10, [R1+0x1018] ;  /* 0x00101800010a7983 */ /* 0x000ee80000300800 */
[----:B------:R-:W3:Y:S01]  /*3c4a0*/  LDL.LU R11, [R1+0x101c] ;  /* 0x00101c00010b7983 */ /* 0x000ee20000300800 */
[----:B--2---:R-:W-:Y:S03]  /*3c4b0*/  HMMA.16816.F32 R16, R4, R14, R16 ;  /* 0x0000000e0410723c */ /* 0x004fe60000001810 */
[----:B---3--:R-:W-:Y:S04]  /*3c4c0*/  STL.64 [R1+0x3278], R10 ;  /* 0x0032780a01007387 */ /* 0x008fe80000100a00 */
[----:B----4-:R0:W-:Y:S04]  /*3c4d0*/  STL.64 [R1+0x3270], R8 ;  /* 0x0032700801007387 */ /* 0x0101e80000100a00 */
        /* <DEDUP_REMOVED lines=8> */
[----:B------:R0:W-:Y:S04]  /*3c560*/  STL.64 [R1+0x10d0], R16 ;  /* 0x0010d01001007387 */ /* 0x0001e80000100a00 */
[----:B------:R1:W-:Y:S01]  /*3c570*/  STL.64 [R1+0x10d8], R18 ;  /* 0x0010d81201007387 */ /* 0x0003e20000100a00 */
[----:B0-----:R-:W-:-:S03]  /*3c580*/  IMAD.MOV.U32 R17, RZ, RZ, R14 ;  /* 0x000000ffff117224 */ /* 0x001fc600078e000e */
[----:B-1----:R-:W4:Y:S01]  /*3c590*/  LDL.LU.64 R18, [R1+0x3320] ;  /* 0x0033200001127983 */ /* 0x002f220000300a00 */
[----:B------:R-:W-:-:S03]  /*3c5a0*/  IMAD.MOV.U32 R16, RZ, RZ, R15 ;  /* 0x000000ffff107224 */ /* 0x000fc600078e000f */
[----:B------:R-:W4:Y:S04]  /*3c5b0*/  LDL.LU.64 R14, [R1+0x3318] ;  /* 0x00331800010e7983 */ /* 0x000f280000300a00 */
[----:B------:R-:W4:Y:S02]  /*3c5c0*/  LDL.LU.64 R12, [R1+0x3310] ;  /* 0x00331000010c7983 */ /* 0x000f240000300a00 */
[----:B----4-:R-:W-:-:S15]  /*3c5d0*/  HMMA.16816.F32 R12, R4, R18, R12 ;  /* 0x00000012040c723c */ /* 0x010fde000000180c */
[----:B------:R-:W-:-:S08]  /*3c5e0*/  NOP ;  /* 0x0000000000007918 */ /* 0x000fd00000000000 */
[----:B------:R-:W-:Y:S04]  /*3c5f0*/  STL.64 [R1+0x10c0], R12 ;  /* 0x0010c00c01007387 */ /* 0x000fe80000100a00 */
[----:B------:R0:W-:Y:S04]  /*3c600*/  STL.64 [R1+0x10c8], R14 ;  /* 0x0010c80e01007387 */ /* 0x0001e80000100a00 */
[----:B0-----:R-:W4:Y:S04]  /*3c610*/  LDL.LU.64 R14, [R1+0x3308] ;  /* 0x00330800010e7983 */ /* 0x001f280000300a00 */
[----:B------:R-:W-:Y:S01]  /*3c620*/  STL.64 [R1+0x30a0], R18 ;  /* 0x0030a01201007387 */ /* 0x000fe20000100a00 */
        /* <DEDUP_REMOVED lines=14> */
[----:B------:R-:W4:Y:S04]  /*3c710*/  LDL.LU.64 R14, [R1+0x32d8] ;  /* 0x0032d800010e7983 */ /* 0x000f280000300a00 */
[----:B------:R0:W-:Y:S04]  /*3c720*/  STL.64 [R1+0x30e8], R18 ;  /* 0x0030e81201007387 */ /* 0x0001e80000100a00 */
[----:B------:R-:W-:Y:S04]  /*3c730*/  STL.64 [R1+0x30e0], R16 ;  /* 0x0030e01001007387 */ /* 0x000fe80000100a00 */
[----:B0-----:R-:W3:Y:S04]  /*3c740*/  LDL R18, [R1+0x208] ;  /* 0x0002080001127983 */ /* 0x001ee80000100800 */
[----:B------:R-:W3:Y:S01]  /*3c750*/  LDL R19, [R1+0x20c] ;  /* 0x00020c0001137983 */ /* 0x000ee20000100800 */
[----:B----4-:R-:W-:Y:S03]  /*3c760*/  HMMA.16816.F32 R12, R4, R14, R24 ;  /* 0x0000000e040c723c */ /* 0x010fe60000001818 */
[----:B------:R-:W4:Y:S04]  /*3c770*/  LDL.LU.64 R26, [R1+0x32d0] ;  /* 0x0032d000011a7983 */ /* 0x000f280000300a00 */
[----:B------:R-:W4:-:S15]  /*3c780*/  LDL.LU.64 R24, [R1+0x32c8] ;  /* 0x0032c80001187983 */ /* 0x000f1e0000300a00 */
[----:B------:R-:W-:-:S01]  /*3c790*/  NOP ;  /* 0x0000000000007918 */ /* 0x000fc20000000000 */
[----:B------:R-:W-:Y:S04]  /*3c7a0*/  STL.64 [R1+0x1090], R12 ;  /* 0x0010900c01007387 */ /* 0x000fe80000100a00 */
[----:B------:R0:W-:Y:S04]  /*3c7b0*/  STL.64 [R1+0x1098], R14 ;  /* 0x0010980e01007387 */ /* 0x0001e80000100a00 */
[----:B0-----:R-:W4:Y:S02]  /*3c7c0*/  LDL.LU.64 R14, [R1+0x32c0] ;  /* 0x0032c000010e7983 */ /* 0x001f240000300a00 */
        /* <DEDUP_REMOVED lines=13> */
[----:B0-----:R-:W4:Y:S04]  /*3c8a0*/  LDL.LU.64 R14, [R1+0x3290] ;  /* 0x00329000010e7983 */ /* 0x001f280000300a00 */
[----:B------:R-:W3:Y:S01]  /*3c8b0*/  LDL.LU.64 R12, [R1+0x3288] ;  /* 0x00328800010c7983 */ /* 0x000ee20000300a00 */
[----:B----4-:R-:W-:-:S15]  /*3c8c0*/  HMMA.16816.F32 R24, R4, R14, R24 ;  /* 0x0000000e0418723c */ /* 0x010fde0000001818 */
[----:B------:R-:W-:-:S08]  /*3c8d0*/  NOP ;  /* 0x0000000000007918 */ /* 0x000fd00000000000 */
[----:B------:R-:W-:Y:S04]  /*3c8e0*/  STL.64 [R1+0x1060], R24 ;  /* 0x0010601801007387 */ /* 0x000fe80000100a00 */
[----:B------:R0:W-:Y:S04]  /*3c8f0*/  STL.64 [R1+0x1068], R26 ;  /* 0x0010681a01007387 */ /* 0x0001e80000100a00 */
[----:B0-----:R-:W2:Y:S04]  /*3c900*/  LDL.LU.64 R26, [R1+0x3280] ;  /* 0x00328000011a7983 */ /* 0x001ea80000300a00 */
[----:B------:R-:W-:Y:S01]  /*3c910*/  STL.64 [R1+0x3008], R14 ;  /* 0x0030080e01007387 */ /* 0x000fe20000100a00 */
[----:B--2---:R-:W-:Y:S03]  /*3c920*/  HMMA.16816.F32 R24, R4, R26, R8 ;  /* 0x0000001a0418723c */ /* 0x004fe60000001808 */
[----:B------:R-:W2:Y:S04]  /*3c930*/  LDL.LU.64 R10, [R1+0x3278] ;  /* 0x00327800010a7983 */ /* 0x000ea80000300a00 */
[----:B------:R-:W2:-:S15]  /*3c940*/  LDL.LU.64 R8, [R1+0x3270] ;  /* 0x0032700001087983 */ /* 0x000e9e0000300a00 */
[----:B------:R-:W-:-:S01]  /*3c950*/  NOP ;  /* 0x0000000000007918 */ /* 0x000fc20000000000 */
[----:B------:R-:W-:Y:S04]  /*3c960*/  STL.64 [R1+0x1050], R24 ;  /* 0x0010501801007387 */ /* 0x000fe80000100a00 */
        /* <DEDUP_REMOVED lines=15> */
[----:B0-----:R-:W2:Y:S04]  /*3ca60*/  LDL.LU.64 R26, [R1+0x3238] ;  /* 0x00323800011a7983 */ /* 0x001ea80000300a00 */
[----:B------:R-:W4:Y:S01]  /*3ca70*/  LDL.LU R24, [R1+0x3230] ;  /* 0x0032300001187983 */ /* 0x000f220000300800 */
[----:B--2---:R-:W-:-:S15]  /*3ca80*/  HMMA.16816.F32 R8, R4, R26, R8 ;  /* 0x0000001a0408723c */ /* 0x004fde0000001808 */
[----:B------:R-:W-:-:S08]  /*3ca90*/  NOP ;  /* 0x0000000000007918 */ /* 0x000fd00000000000 */
[----:B------:R-:W-:Y:S04]  /*3caa0*/  STL.64 [R1+0x1020], R8 ;  /* 0x0010200801007387 */ /* 0x000fe80000100a00 */
[----:B------:R0:W-:Y:S04]  /*3cab0*/  STL.64 [R1+0x1028], R10 ;  /* 0x0010280a01007387 */ /* 0x0001e80000100a00 */
[----:B0-----:R-:W3:Y:S04]  /*3cac0*/  LDL.LU.64 R10, [R1+0x3228] ;  /* 0x00322800010a7983 */ /* 0x001ee80000300a00 */
[----:B------:R-:W2:Y:S01]  /*3cad0*/  LDL.64 R14, [R1+0x138] ;  /* 0x00013800010e7983 */ /* 0x000ea20000100a00 */
[----:B---3--:R-:W-:Y:S03]  /*3cae0*/  HMMA.16816.F32 R4, R4, R10, R20 ;  /* 0x0000000a0404723c */ /* 0x008fe60000001814 */
[----:B--2---:R-:W-:Y:S04]  /*3caf0*/  STL.64 [R1+0x30f0], R14 ;  /* 0x0030f00e01007387 */ /* 0x004fe80000100a00 */
[----:B------:R-:W-:Y:S04]  /*3cb00*/  STL.64 [R1+0x2fd8], R26 ;  /* 0x002fd81a01007387 */ /* 0x000fe80000100a00 */
[----:B----4-:R0:W-:Y:S04]  /*3cb10*/  STL [R1+0x30f8], R24 ;  /* 0x0030f81801007387 */ /* 0x0101e80000100800 */
[----:B0-----:R-:W2:Y:S04]  /*3cb20*/  LDL.LU R24, [R1+0x1220] ;  /* 0x0012200001187983 */ /* 0x001ea80000300800 */
[----:B------:R-:W2:Y:S04]  /*3cb30*/  LDL.LU R25, [R1+0x1224] ;  /* 0x0012240001197983 */ /* 0x000ea80000300800 */
[----:B------:R-:W2:Y:S04]  /*3cb40*/  LDL.LU R26, [R1+0x1228] ;  /* 0x00122800011a7983 */ /* 0x000ea80000300800 */
[----:B------:R-:W2:Y:S04]  /*3cb50*/  LDL.LU R27, [R1+0x122c] ;  /* 0x00122c00011b7983 */ /* 0x000ea80000300800 */
[----:B------:R-:W3:Y:S04]  /*3cb60*/  LDL.LU.64 R22, [R1+0x3220] ;  /* 0x0032200001167983 */ /* 0x000ee80000300a00 */
[----:B------:R-:W3:Y:S04]  /*3cb70*/  LDL.LU.64 R20, [R1+0x3218] ;  /* 0x0032180001147983 */ /* 0x000ee80000300a00 */
[----:B------:R-:W3:Y:S04]  /*3cb80*/  LDL.LU.64 R10, [R1+0x3210] ;  /* 0x00321000010a7983 */ /* 0x000ee80000300a00 */
[----:B------:R-:W3:Y:S04]  /*3cb90*/  LDL.LU.64 R8, [R1+0x3208] ;  /* 0x0032080001087983 */ /* 0x000ee80000300a00 */
[----:B------:R-:W-:Y:S04]  /*3cba0*/  STL.64 [R1+0x1000], R4 ;  /* 0x0010000401007387 */ /* 0x000fe80000100a00 */
[----:B------:R0:W-:Y:S04]  /*3cbb0*/  STL.64 [R1+0x1008], R6 ;  /* 0x0010080601007387 */ /* 0x0001e80000100a00 */
[----:B0-----:R-:W3:Y:S02]  /*3cbc0*/  LDL.64 R6, [R1+0x218] ;  /* 0x0002180001067983 */ /* 0x001ee40000100a00 */
[----:B---3--:R-:W-:-:S15]  /*3cbd0*/  HMMA.16816.F32 R20, R8, R6, R20 ;  /* 0x000000060814723c */ /* 0x008fde0000001814 */
[----:B------:R-:W-:-:S08]  /*3cbe0*/  NOP ;  /* 0x0000000000007918 */ /* 0x000fd00000000000 */
[----:B------:R0:W-:Y:S02]  /*3cbf0*/  STL.64 [R1+0x11f0], R20 ;  /* 0x0011f01401007387 */ /* 0x0001e40000100a00 */
[----:B0-----:R-:W-:Y:S02]  /*3cc00*/  IMAD.MOV.U32 R20, RZ, RZ, R7 ;  /* 0x000000ffff147224 */ /* 0x001fe400078e0007 */
[----:B--2---:R-:W-:Y:S01]  /*3cc10*/  HMMA.16816.F32 R4, R8, R18, R24 ;  /* 0x000000120804723c */ /* 0x004fe20000001818 */
[----:B------:R0:W-:Y:S04]  /*3cc20*/  STL.64 [R1+0x11f8], R22 ;  /* 0x0011f81601007387 */ /* 0x0001e80000100a00 */
[----:B0-----:R-:W2:Y:S04]  /*3cc30*/  LDL.LU.64 R22, [R1+0x3200] ;  /* 0x0032000001167983 */ /* 0x001ea80000300a00 */
[----:B------:R-:W3:Y:S04]  /*3cc40*/  LDL.LU R21, [R1+0x31f8] ;  /* 0x0031f80001157983 */ /* 0x000ee80000300800 */
[----:B------:R-:W4:Y:S10]  /*3cc50*/  LDL.LU R24, [R1+0x380] ;  /* 0x0003800001187983 */ /* 0x000f340000300800 */
[----:B------:R-:W-:Y:S04]  /*3cc60*/  STL.64 [R1+0x1010], R4 ;  /* 0x0010100401007387 */ /* 0x000fe80000100a00 */
[----:B------:R-:W-:Y:S04]  /*3cc70*/  STL.64 [R1+0x1018], R6 ;  /* 0x0010180601007387 */ /* 0x000fe80000100a00 */
[----:B------:R-:W4:Y:S04]  /*3cc80*/  LDL.LU R25, [R1+0x384] ;  /* 0x0003840001197983 */ /* 0x000f280000300800 */
[----:B------:R-:W2:Y:S04]  /*3cc90*/  LDL.LU R26, [R1+0x388] ;  /* 0x00038800011a7983 */ /* 0x000ea80000300800 */
[----:B------:R-:W2:Y:S04]  /*3cca0*/  LDL.LU R27, [R1+0x38c] ;  /* 0x00038c00011b7983 */ /* 0x000ea80000300800 */
[----:B--2---:R0:W-:Y:S04]  /*3ccb0*/  STL.64 [R1+0x3108], R26 ;  /* 0x0031081a01007387 */ /* 0x0041e80000100a00 */
[----:B----4-:R-:W-:Y:S01]  /*3ccc0*/  STL.64 [R1+0x3100], R24 ;  /* 0x0031001801007387 */ /* 0x010fe20000100a00 */
[----:B0-----:R-:W-:-:S02]  /*3ccd0*/  IMAD.MOV.U32 R26, RZ, RZ, R22 ;  /* 0x000000ffff1a7224 */ /* 0x001fc400078e0016 */
[----:B---3--:R-:W-:Y:S01]  /*3cce0*/  IMAD.MOV.U32 R27, RZ, RZ, R21 ;  /* 0x000000ffff1b7224 */ /* 0x008fe200078e0015 */
[----:B------:R-:W2:Y:S04]  /*3ccf0*/  LDL.LU R22, [R1+0x31f4] ;  /* 0x0031f40001167983 */ /* 0x000ea80000300800 */
[----:B------:R-:W3:Y:S04]  /*3cd00*/  LDL.LU R21, [R1+0x31f0] ;  /* 0x0031f00001157983 */ /* 0x000ee80000300800 */
[----:B------:R0:W-:Y:S02]  /*3cd10*/  STL.64 [R1+0x3118], R26 ;  /* 0x0031181a01007387 */ /* 0x0001e40000100a00 */
[----:B0-----:R-:W-:-:S02]  /*3cd20*/  IMAD.MOV.U32 R26, RZ, RZ, R13 ;  /* 0x000000ffff1a7224 */ /* 0x001fc400078e000d */
[----:B------:R-:W-:-:S05]  /*3cd30*/  IMAD.MOV.U32 R27, RZ, RZ, R12 ;  /* 0x000000ffff1b7224 */ /* 0x000fca00078e000c */
[----:B------:R-:W-:Y:S04]  /*3cd40*/  STL.64 [R1+0x3130], R26 ;  /* 0x0031301a01007387 */ /* 0x000fe80000100a00 */
[----:B------:R-:W4:Y:S04]  /*3cd50*/  LDL.64 R14, [R1+0x158] ;  /* 0x00015800010e7983 */ /* 0x000f280000100a00 */
[----:B----4-:R0:W-:Y:S04]  /*3cd60*/  STL.64 [R1+0x3110], R14 ;  /* 0x0031100e01007387 */ /* 0x0101e80000100a00 */
[----:B------:R-:W4:Y:S04]  /*3cd70*/  LDL.LU R12, [R1+0x390] ;  /* 0x00039000010c7983 */ /* 0x000f280000300800 */
[----:B------:R-:W4:Y:S04]  /*3cd80*/  LDL.LU R13, [R1+0x394] ;  /* 0x00039400010d7983 */ /* 0x000f280000300800 */
[----:B0-----:R-:W2:Y:S04]  /*3cd90*/  LDL.LU R14, [R1+0x398] ;  /* 0x00039800010e7983 */ /* 0x001ea80000300800 */
[----:B------:R-:W2:Y:S04]  /*3cda0*/  LDL.LU R15, [R1+0x39c] ;  /* 0x00039c00010f7983 */ /* 0x000ea80000300800 */
[----:B------:R-:W3:Y:S04]  /*3cdb0*/  LDL.64 R26, [R1+0x188] ;  /* 0x00018800011a7983 */ /* 0x000ee80000100a00 */
[----:B---3--:R0:W-:Y:S04]  /*3cdc0*/  STL.64 [R1+0x3148], R26 ;  /* 0x0031481a01007387 */ /* 0x0081e80000100a00 */
[----:B--2---:R-:W-:Y:S04]  /*3cdd0*/  STL.64 [R1+0x3128], R14 ;  /* 0x0031280e01007387 */ /* 0x004fe80000100a00 */
[----:B----4-:R1:W-:Y:S01]  /*3cde0*/  STL.64 [R1+0x3120], R12 ;  /* 0x0031200c01007387 */ /* 0x0103e20000100a00 */
[----:B0-----:R-:W-:-:S02]  /*3cdf0*/  IMAD.MOV.U32 R26, RZ, RZ, R22 ;  /* 0x000000ffff1a7224 */ /* 0x001fc400078e0016 */
[----:B------:R-:W-:Y:S01]  /*3ce00*/  IMAD.MOV.U32 R27, RZ, RZ, R23 ;  /* 0x000000ffff1b7224 */ /* 0x000fe200078e0017 */
[----:B-1----:R-:W2:Y:S04]  /*3ce10*/  LDL.LU R12, [R1+0x3a0] ;  /* 0x0003a000010c7983 */ /* 0x002ea80000300800 */
[----:B------:R-:W2:Y:S04]  /*3ce20*/  LDL.LU R13, [R1+0x3a4] ;  /* 0x0003a400010d7983 */ /* 0x000ea80000300800 */
[----:B------:R-:W3:Y:S04]  /*3ce30*/  LDL.LU R14, [R1+0x3a8] ;  /* 0x0003a800010e7983 */ /* 0x000ee80000300800 */
[----:B------:R-:W3:Y:S04]  /*3ce40*/  LDL.LU R15, [R1+0x3ac] ;  /* 0x0003ac00010f7983 */ /* 0x000ee80000300800 */
[----:B------:R-:W4:Y:S04]  /*3ce50*/  LDL.LU R22, [R1+0x31ec] ;  /* 0x0031ec0001167983 */ /* 0x000f280000300800 */
[----:B------:R-:W4:Y:S04]  /*3ce60*/  LDL.LU R23, [R1+0x31e8] ;  /* 0x0031e80001177983 */ /* 0x000f280000300800 */
[----:B------:R0:W-:Y:S04]  /*3ce70*/  STL.64 [R1+0x3160], R26 ;  /* 0x0031601a01007387 */ /* 0x0001e80000100a00 */
[----:B0-----:R-:W2:Y:S04]  /*3ce80*/  LDL.64 R26, [R1+0x1a8] ;  /* 0x0001a800011a7983 */ /* 0x001ea80000100a00 */
[----:B--2---:R-:W-:Y:S04]  /*3ce90*/  STL.64 [R1+0x3178], R26 ;  /* 0x0031781a01007387 */ /* 0x004fe80000100a00 */
[----:B---3--:R-:W-:Y:S04]  /*3cea0*/  STL.64 [R1+0x3140], R14 ;  /* 0x0031400e01007387 */ /* 0x008fe80000100a00 */
[----:B------:R0:W-:Y:S04]  /*3ceb0*/  STL.64 [R1+0x3138], R12 ;  /* 0x0031380c01007387 */ /* 0x0001e80000100a00 */
[----:B0-----:R-:W2:Y:S04]  /*3cec0*/  LDL.LU R12, [R1+0x3b0] ;  /* 0x0003b000010c7983 */ /* 0x001ea80000300800 */
[----:B------:R-:W2:Y:S04]  /*3ced0*/  LDL.LU R13, [R1+0x3b4] ;  /* 0x0003b400010d7983 */ /* 0x000ea80000300800 */
[----:B------:R-:W3:Y:S04]  /*3cee0*/  LDL.LU R14, [R1+0x3b8] ;  /* 0x0003b800010e7983 */ /* 0x000ee80000300800 */
[----:B------:R-:W3:Y:S01]  /*3cef0*/  LDL.LU R15, [R1+0x3bc] ;  /* 0x0003bc00010f7983 */ /* 0x000ee20000300800 */
[----:B----4-:R-:W-:-:S02]  /*3cf00*/  IMAD.MOV.U32 R26, RZ, RZ, R22 ;  /* 0x000000ffff1a7224 */ /* 0x010fc400078e0016 */
[----:B------:R-:W-:Y:S01]  /*3cf10*/  IMAD.MOV.U32 R27, RZ, RZ, R21 ;  /* 0x000000ffff1b7224 */ /* 0x000fe200078e0015 */
[----:B------:R-:W4:Y:S04]  /*3cf20*/  LDL.LU R22, [R1+0x31e4] ;  /* 0x0031e40001167983 */ /* 0x000f280000300800 */
[----:B------:R-:W4:Y:S04]  /*3cf30*/  LDL.LU R21, [R1+0x31e0] ;  /* 0x0031e00001157983 */ /* 0x000f280000300800 */
[----:B------:R-:W-:Y:S04]  /*3cf40*/  STL.64 [R1+0x3190], R26 ;  /* 0x0031901a01007387 */ /* 0x000fe80000100a00 */
[----:B---3--:R-:W-:Y:S04]  /*3cf50*/  STL.64 [R1+0x3158], R14 ;  /* 0x0031580e01007387 */ /* 0x008fe80000100a00 */
[----:B--2---:R0:W-:Y:S04]  /*3cf60*/  STL.64 [R1+0x3150], R12 ;  /* 0x0031500c01007387 */ /* 0x0041e80000100a00 */
[----:B0-----:R-:W2:Y:S04]  /*3cf70*/  LDL.LU R12, [R1+0x3c0] ;  /* 0x0003c000010c7983 */ /* 0x001ea80000300800 */
[----:B------:R-:W2:Y:S04]  /*3cf80*/  LDL.LU R13, [R1+0x3c4] ;  /* 0x0003c400010d7983 */ /* 0x000ea80000300800 */
[----:B------:R-:W3:Y:S04]  /*3cf90*/  LDL.LU R14, [R1+0x3c8] ;  /* 0x0003c800010e7983 */ /* 0x000ee80000300800 */
[----:B------:R-:W3:Y:S04]  /*3cfa0*/  LDL.LU R15, [R1+0x3cc] ;  /* 0x0003cc00010f7983 */ /* 0x000ee80000300800 */
[----:B------:R-:W2:Y:S01]  /*3cfb0*/  LDL R7, [R1+0x204c] ;  /* 0x00204c0001077983 */ /* 0x000ea20000100800 */
[----:B----4-:R-:W-:-:S03]  /*3cfc0*/  IMAD.MOV.U32 R6, RZ, RZ, R22 ;  /* 0x000000ffff067224 */ /* 0x010fc600078e0016 */
[----:B--2---:R0:W-:Y:S04]  /*3cfd0*/  STL [R1+0x31a8], R7 ;  /* 0x0031a80701007387 */ /* 0x0041e80000100800 */
[----:B------:R-:W2:Y:S01]  /*3cfe0*/  LDL.LU R22, [R1+0x31dc] ;  /* 0x0031dc0001167983 */ /* 0x000ea20000300800 */
[----:B0-----:R-:W-:-:S03]  /*3cff0*/  IMAD.MOV.U32 R7, RZ, RZ, R23 ;  /* 0x000000ffff077224 */ /* 0x001fc600078e0017 */
[----:B------:R-:W2:Y:S04]  /*3d000*/  LDL.LU R23, [R1+0x31d8] ;  /* 0x0031d80001177983 */ /* 0x000ea80000300800 */
[----:B------:R0:W-:Y:S04]  /*3d010*/  STL.64 [R1+0x31b8], R6 ;  /* 0x0031b80601007387 */ /* 0x0001e80000100a00 */
[----:B0-----:R-:W4:Y:S01]  /*3d020*/  LDL R6, [R1+0x1e8] ;  /* 0x0001e80001067983 */ /* 0x001f220000100800 */
[----:B------:R-:W-:-:S05]  /*3d030*/  IMAD.MOV.U32 R7, RZ, RZ, R21 ;  /* 0x000000ffff077224 */ /* 0x000fca00078e0015 */
[----:B----4-:R0:W-:Y:S04]  /*3d040*/  STL.64 [R1+0x31d0], R6 ;  /* 0x0031d00601007387 */ /* 0x0101e80000100a00 */
[----:B------:R-:W2:Y:S04]  /*3d050*/  LDL.LU R4, [R1+0x230] ;  /* 0x0002300001047983 */ /* 0x000ea80000300800 */
[----:B------:R-:W2:Y:S04]  /*3d060*/  LDL.LU R5, [R1+0x234] ;  /* 0x0002340001057983 */ /* 0x000ea80000300800 */
[----:B0-----:R-:W2:Y:S04]  /*3d070*/  LDL.LU R6, [R1+0x238] ;  /* 0x0002380001067983 */ /* 0x001ea80000300800 */
[----:B------:R-:W2:Y:S04]  /*3d080*/  LDL.LU R7, [R1+0x23c] ;  /* 0x00023c0001077983 */ /* 0x000ea80000300800 */
[----:B------:R-:W4:Y:S04]  /*3d090*/  LDL.64 R26, [R1+0x1c8] ;  /* 0x0001c800011a7983 */ /* 0x000f280000100a00 */
[----:B----4-:R0:W-:Y:S04]  /*3d0a0*/  STL.64 [R1+0x31b0], R26 ;  /* 0x0031b01a01007387 */ /* 0x0101e80000100a00 */
[----:B------:R-:W4:Y:S04]  /*3d0b0*/  LDL.LU R24, [R1+0x10] ;  /* 0x0000100001187983 */ /* 0x000f280000300800 */
[----:B------:R-:W4:Y:S04]  /*3d0c0*/  LDL.LU R25, [R1+0x14] ;  /* 0x0000140001197983 */ /* 0x000f280000300800 */
[----:B0-----:R-:W3:Y:S04]  /*3d0d0*/  LDL.LU R26, [R1+0x18] ;  /* 0x00001800011a7983 */ /* 0x001ee80000300800 */
[----:B------:R-:W3:Y:S04]  /*3d0e0*/  LDL.LU R27, [R1+0x1c] ;  /* 0x00001c00011b7983 */ /* 0x000ee80000300800 */
[----:B---3--:R-:W-:Y:S04]  /*3d0f0*/  STL.64 [R1+0x31c8], R26 ;  /* 0x0031c81a01007387 */ /* 0x008fe80000100a00 */
[----:B----4-:R0:W-:Y:S04]  /*3d100*/  STL.64 [R1+0x31c0], R24 ;  /* 0x0031c01801007387 */ /* 0x0101e80000100a00 */
        /* <DEDUP_REMOVED lines=10> */
[C---:B--2---:R-:W-:Y:S03]  /*3d1b0*/  HMMA.16816.F32 R4, R8.reuse, R22, R4 ;  /* 0x000000160804723c */ /* 0x044fe60000001804 */
[----:B---3--:R-:W-:Y:S04]  /*3d1c0*/  STL.64 [R1+0x3188], R14 ;  /* 0x0031880e01007387 */ /* 0x008fe80000100a00 */
[----:B----4-:R0:W-:Y:S04]  /*3d1d0*/  STL.64 [R1+0x3180], R12 ;  /* 0x0031800c01007387 */ /* 0x0101e80000100a00 */
[----:B0-----:R-:W2:Y:S04]  /*3d1e0*/  LDL.LU R12, [R1+0x3e0] ;  /* 0x0003e000010c7983 */ /* 0x001ea80000300800 */
[----:B------:R-:W2:Y:S04]  /*3d1f0*/  LDL.LU R13, [R1+0x3e4] ;  /* 0x0003e400010d7983 */ /* 0x000ea80000300800 */
[----:B------:R-:W3:Y:S04]  /*3d200*/  LDL.LU R14, [R1+0x3e8] ;  /* 0x0003e800010e7983 */ /* 0x000ee80000300800 */
[----:B------:R-:W3:Y:S04]  /*3d210*/  LDL.LU R15, [R1+0x3ec] ;  /* 0x0003ec00010f7983 */ /* 0x000ee80000300800 */
[----:B---3--:R-:W-:Y:S04]  /*3d220*/  STL.64 [R1+0x31a0], R14 ;  /* 0x0031a00e01007387 */ /* 0x008fe80000100a00 */
[----:B--2---:R0:W-:Y:S04]  /*3d230*/  STL.64 [R1+0x3198], R12 ;  /* 0x0031980c01007387 */ /* 0x0041e80000100a00 */
        /* <DEDUP_REMOVED lines=8> */
[----:B------:R-:W-:Y:S04]  /*3d2c0*/  STL.64 [R1+0xff0], R4 ;  /* 0x000ff00401007387 */ /* 0x000fe80000100a00 */
[----:B------:R0:W-:Y:S04]  /*3d2d0*/  STL.64 [R1+0xff8], R6 ;  /* 0x000ff80601007387 */ /* 0x0001e80000100a00 */
[----:B0-----:R-:W4:Y:S04]  /*3d2e0*/  LDL.LU.64 R6, [R1+0x31d0] ;  /* 0x0031d00001067983 */ /* 0x001f280000300a00 */
[----:B------:R-:W-:Y:S04]  /*3d2f0*/  STL.64 [R1+0x3030], R22 ;  /* 0x0030301601007387 */ /* 0x000fe80000100a00 */
[----:B------:R0:W-:Y:S04]  /*3d300*/  STL [R1+0x3028], R20 ;  /* 0x0030281401007387 */ /* 0x0001e80000100800 */
[----:B0-----:R-:W3:Y:S04]  /*3d310*/  LDL.LU R20, [R1+0x360] ;  /* 0x0003600001147983 */ /* 0x001ee80000300800 */
[----:B------:R-:W3:Y:S04]  /*3d320*/  LDL.LU R21, [R1+0x364] ;  /* 0x0003640001157983 */ /* 0x000ee80000300800 */
[----:B------:R-:W3:Y:S04]  /*3d330*/  LDL.LU R22, [R1+0x368] ;  /* 0x0003680001167983 */ /* 0x000ee80000300800 */
[----:B------:R-:W3:Y:S01]  /*3d340*/  LDL.LU R23, [R1+0x36c] ;  /* 0x00036c0001177983 */ /* 0x000ee20000300800 */
        /* <DEDUP_REMOVED lines=8> */
[----:B------:R-:W2:-:S15]  /*3d3d0*/  LDL.LU.64 R26, [R1+0x31b0] ;  /* 0x0031b000011a7983 */ /* 0x000e9e0000300a00 */
[----:B------:R-:W-:-:S06]  /*3d3e0*/  NOP ;  /* 0x0000000000007918 */ /* 0x000fcc0000000000 */
[----:B------:R-:W-:Y:S04]  /*3d3f0*/  STL.64 [R1+0xfd0], R4 ;  /* 0x000fd00401007387 */ /* 0x000fe80000100a00 */
[----:B------:R0:W-:Y:S04]  /*3d400*/  STL.64 [R1+0xfd8], R6 ;  /* 0x000fd80601007387 */ /* 0x0001e80000100a00 */
[----:B0-----:R-:W4:Y:S01]  /*3d410*/  LDL.LU R7, [R1+0x31a8] ;  /* 0x0031a80001077983 */ /* 0x001f220000300800 */
[----:B--2---:R-:W-:Y:S03]  /*3d420*/  HMMA.16816.F32 R12, R8, R26, R12 ;  /* 0x0000001a080c723c */ /* 0x004fe6000000180c */
[----:B----4-:R-:W0:Y:S04]  /*3d430*/  LDSM.16.MT88.4 R4, [R7+UR6+0x9000] ;  /* 0x009000060704783b */ /* 0x010e280008004200 */
[----:B0-----:R0:W-:Y:S04]  /*3d440*/  STL.64 [R1+0x2fb0], R6 ;  /* 0x002fb00601007387 */ /* 0x0011e80000100a00 */
[----:B------:R-:W-:-:S12]  /*3d450*/  STL.64 [R1+0x2fa8], R4 ;  /* 0x002fa80401007387 */ /* 0x000fd80000100a00 */
[----:B------:R-:W-:Y:S04]  /*3d460*/  STL.64 [R1+0xfc0], R12 ;  /* 0x000fc00c01007387 */ /* 0x000fe80000100a00 */
[----:B------:R1:W-:Y:S01]  /*3d470*/  STL.64 [R1+0xfc8], R14 ;  /* 0x000fc80e01007387 */ /* 0x0003e20000100a00 */
[----:B0-----:R-:W-:Y:S02]  /*3d480*/  IMAD.MOV.U32 R6, RZ, RZ, R29 ;  /* 0x000000ffff067224 */ /* 0x001fe400078e001d */
[----:B------:R-:W-:Y:S01]  /*3d490*/  IMAD.MOV.U32 R29, RZ, RZ, R27 ;  /* 0x000000ffff1d7224 */ /* 0x000fe200078e001b */
[----:B-1----:R-:W2:Y:S04]  /*3d4a0*/  LDL.LU.64 R14, [R1+0x31a0] ;  /* 0x0031a000010e7983 */ /* 0x002ea80000300a00 */
[----:B------:R-:W2:Y:S04]  /*3d4b0*/  LDL.LU.64 R12, [R1+0x3198] ;  /* 0x00319800010c7983 */ /* 0x000ea80000300a00 */
[----:B------:R-:W2:Y:S04]  /*3d4c0*/  LDL.LU.64 R26, [R1+0x3190] ;  /* 0x00319000011a7983 */ /* 0x000ea80000300a00 */
[----:B------:R-:W-:Y:S01]  /*3d4d0*/  STL [R1+0x2f40], R29 ;  /* 0x002f401d01007387 */ /* 0x000fe20000100800 */
[----:B--2---:R-:W-:Y:S03]  /*3d4e0*/  HMMA.16816.F32 R24, R8, R26, R12 ;  /* 0x0000001a0818723c */ /* 0x004fe6000000180c */
[----:B------:R-:W2:Y:S04]  /*3d4f0*/  LDL.LU.64 R14, [R1+0x3188] ;  /* 0x00318800010e7983 */ /* 0x000ea80000300a00 */
[----:B------:R-:W2:-:S15]  /*3d500*/  LDL.LU.64 R12, [R1+0x3180] ;  /* 0x00318000010c7983 */ /* 0x000e9e0000300a00 */
[----:B------:R-:W-:-:S01]  /*3d510*/  NOP ;  /* 0x0000000000007918 */ /* 0x000fc20000000000 */
[----:B------:R-:W-:Y:S04]  /*3d520*/  STL.64 [R1+0xfb0], R24 ;  /* 0x000fb01801007387 */ /* 0x000fe80000100a00 */
[----:B------:R0:W-:Y:S04]  /*3d530*/  STL.64 [R1+0xfb8], R26 ;  /* 0x000fb81a01007387 */ /* 0x0001e80000100a00 */
[----:B0-----:R-:W2:Y:S02]  /*3d540*/  LDL.LU.64 R26, [R1+0x3178] ;  /* 0x00317800011a7983 */ /* 0x001ea40000300a00 */
        /* <DEDUP_REMOVED lines=33> */
[----:B------:R-:W2:-:S15]  /*3d760*/  LDL.LU.64 R14, [R1+0x3110] ;  /* 0x00311000010e7983 */ /* 0x000e9e0000300a00 */
[----:B------:R-:W-:-:S06]  /*3d770*/  NOP ;  /* 0x0000000000007918 */ /* 0x000fcc0000000000 */
[----:B------:R-:W-:Y:S04]  /*3d780*/  STL.64 [R1+0xf60], R24 ;  /* 0x000f601801007387 */ /* 0x000fe80000100a00 */
[----:B------:R0:W-:Y:S04]  /*3d790*/  STL.64 [R1+0xf68], R26 ;  /* 0x000f681a01007387 */ /* 0x0001e80000100a00 */
[----:B0-----:R-:W4:Y:S04]  /*3d7a0*/  LDL.LU.64 R26, [R1+0x3108] ;  /* 0x00310800011a7983 */ /* 0x001f280000300a00 */
[----:B------:R-:W4:Y:S01]  /*3d7b0*/  LDL.LU.64 R24, [R1+0x3100] ;  /* 0x0031000001187983 */ /* 0x000f220000300a00 */
[----:B--2---:R-:W-:Y:S01]  /*3d7c0*/  IMAD.MOV.U32 R29, RZ, RZ, R15 ;  /* 0x000000ffff1d7224 */ /* 0x004fe200078e000f */
[----:B----4-:R-:W-:-:S15]  /*3d7d0*/  HMMA.16816.F32 R24, R8, R14, R24 ;  /* 0x0000000e0818723c */ /* 0x010fde0000001818 */
[----:B------:R-:W-:-:S08]  /*3d7e0*/  NOP ;  /* 0x0000000000007918 */ /* 0x000fd00000000000 */
[----:B------:R0:W-:Y:S04]  /*3d7f0*/  STL.64 [R1+0xf50], R24 ;  /* 0x000f501801007387 */ /* 0x0001e80000100a00 */
[----:B------:R-:W-:Y:S04]  /*3d800*/  STL.64 [R1+0xf58], R26 ;  /* 0x000f581a01007387 */ /* 0x000fe80000100a00 */
[----:B0-----:R-:W2:Y:S04]  /*3d810*/  LDL.LU R24, [R1+0x30f8] ;  /* 0x0030f80001187983 */ /* 0x001ea80000300800 */
[----:B------:R-:W4:Y:S01]  /*3d820*/  LDL.LU.64 R14, [R1+0x30f0] ;  /* 0x0030f000010e7983 */ /* 0x000f220000300a00 */
[----:B------:R-:W-:-:S07]  /*3d830*/  IMAD.MOV.U32 R7, RZ, RZ, R28 ;  /* 0x000000ffff077224 */ /* 0x000fce00078e001c */
[----:B---3--:R-:W-:Y:S01]  /*3d840*/  HMMA.16816.F32 R4, R8, R6, R16 ;  /* 0x000000060804723c */ /* 0x008fe20000001810 */
[----:B------:R-:W-:Y:S04]  /*3d850*/  STL [R1+0x2f4c], R29 ;  /* 0x002f4c1d01007387 */ /* 0x000fe80000100800 */
[----:B------:R-:W3:Y:S04]  /*3d860*/  LDL.LU.64 R18, [R1+0x30e8] ;  /* 0x0030e80001127983 */ /* 0x000ee80000300a00 */
[----:B------:R-:W2:-:S14]  /*3d870*/  LDL.LU.64 R16, [R1+0x30e0] ;  /* 0x0030e00001107983 */ /* 0x000e9c0000300a00 */
[----:B------:R-:W-:Y:S04]  /*3d880*/  STL.64 [R1+0xf40], R4 ;  /* 0x000f400401007387 */ /* 0x000fe80000100a00 */
[----:B------:R4:W-:Y:S02]  /*3d890*/  STL.64 [R1+0xf48], R6 ;  /* 0x000f480601007387 */ /* 0x0009e40000100a00 */
[----:B----4-:R-:W-:Y:S02]  /*3d8a0*/  HMMA.16816.F32 R4, R8, R14, R20 ;  /* 0x0000000e0804723c */ /* 0x010fe40000001814 */
[----:B------:R-:W4:Y:S04]  /*3d8b0*/  LDL.64 R22, [R1+0xa8] ;  /* 0x0000a80001167983 */ /* 0x000f280000100a00 */
[----:B------:R-:W-:-:S15]  /*3d8c0*/  IMAD.MOV.U32 R29, RZ, RZ, R15 ;  /* 0x000000ffff1d7224 */ /* 0x000fde00078e000f */
[----:B------:R-:W-:-:S02]  /*3d8d0*/  NOP ;  /* 0x0000000000007918 */ /* 0x000fc40000000000 */
[----:B------:R-:W-:Y:S04]  /*3d8e0*/  STL.64 [R1+0xf30], R4 ;  /* 0x000f300401007387 */ /* 0x000fe80000100a00 */
[----:B------:R-:W-:Y:S04]  /*3d8f0*/  STL.64 [R1+0xf38], R6 ;  /* 0x000f380601007387 */ /* 0x000fe80000100a00 */
[----:B----4-:R3:W-:Y:S04]  /*3d900*/  STL.64 [R1+0x3040], R22 ;  /* 0x0030401601007387 */ /* 0x0107e80000100a00 */
[----:B------:R-:W4:Y:S04]  /*3d910*/  LDL.LU R12, [R1+0x2b0] ;  /* 0x0002b000010c7983 */ /* 0x000f280000300800 */
[----:B------:R-:W4:Y:S04]  /*3d920*/  LDL.LU R13, [R1+0x2b4] ;  /* 0x0002b400010d7983 */ /* 0x000f280000300800 */
[----:B------:R-:W2:Y:S04]  /*3d930*/  LDL.LU R14, [R1+0x2b8] ;  /* 0x0002b800010e7983 */ /* 0x000ea80000300800 */
[----:B------:R-:W2:Y:S01]  /*3d940*/  LDL.LU R15, [R1+0x2bc] ;  /* 0x0002bc00010f7983 */ /* 0x000ea20000300800 */
[----:B---3--:R-:W-:-:S02]  /*3d950*/  IMAD.MOV.U32 R22, RZ, RZ, R19 ;  /* 0x000000ffff167224 */ /* 0x008fc400078e0013 */
[----:B------:R-:W-:-:S05]  /*3d960*/  IMAD.MOV.U32 R23, RZ, RZ, R18 ;  /* 0x000000ffff177224 */ /* 0x000fca00078e0012 */
[----:B------:R0:W-:Y:S04]  /*3d970*/  STL.64 [R1+0x3058], R22 ;  /* 0x0030581601007387 */ /* 0x0001e80000100a00 */
[----:B0-----:R-:W3:Y:S04]  /*3d980*/  LDL.64 R22, [R1+0xc8] ;  /* 0x0000c80001167983 */ /* 0x001ee80000100a00 */
[----:B---3--:R-:W-:Y:S04]  /*3d990*/  STL.64 [R1+0x3070], R22 ;  /* 0x0030701601007387 */ /* 0x008fe80000100a00 */
[----:B--2---:R0:W-:Y:S04]  /*3d9a0*/  STL.64 [R1+0x3018], R14 ;  /* 0x0030180e01007387 */ /* 0x0041e80000100a00 */
[----:B----4-:R1:W-:Y:S04]  /*3d9b0*/  STL.64 [R1+0x3010], R12 ;  /* 0x0030100c01007387 */ /* 0x0103e80000100a00 */
[----:B0-----:R-:W2:Y:S04]  /*3d9c0*/  LDL.64 R14, [R1+0x98] ;  /* 0x00009800010e7983 */ /* 0x001ea80000100a00 */
[----:B--2---:R0:W-:Y:S04]  /*3d9d0*/  STL.64 [R1+0x3038], R14 ;  /* 0x0030380e01007387 */ /* 0x0041e80000100a00 */
[----:B-1----:R-:W2:Y:S04]  /*3d9e0*/  LDL.LU R12, [R1+0x2d0] ;  /* 0x0002d000010c7983 */ /* 0x002ea80000300800 */
[----:B------:R-:W2:Y:S04]  /*3d9f0*/  LDL.LU R13, [R1+0x2d4] ;  /* 0x0002d400010d7983 */ /* 0x000ea80000300800 */
[----:B0-----:R-:W3:Y:S04]  /*3da00*/  LDL.LU R14, [R1+0x2d8] ;  /* 0x0002d800010e7983 */ /* 0x001ee80000300800 */
[----:B------:R-:W3:Y:S04]  /*3da10*/  LDL.LU R15, [R1+0x2dc] ;  /* 0x0002dc00010f7983 */ /* 0x000ee80000300800 */
[----:B------:R-:W4:Y:S04]  /*3da20*/  LDL.LU R20, [R1+0x300] ;  /* 0x0003000001147983 */ /* 0x000f280000300800 */
[----:B------:R-:W4:Y:S04]  /*3da30*/  LDL.LU R21, [R1+0x304] ;  /* 0x0003040001157983 */ /* 0x000f280000300800 */
[----:B------:R-:W2:Y:S04]  /*3da40*/  LDL.LU R22, [R1+0x308] ;  /* 0x0003080001167983 */ /* 0x000ea80000300800 */
[----:B------:R-:W2:Y:S04]  /*3da50*/  LDL.LU R23, [R1+0x30c] ;  /* 0x00030c0001177983 */ /* 0x000ea80000300800 */
[----:B--2---:R0:W-:Y:S04]  /*3da60*/  STL.64 [R1+0x3080], R22 ;  /* 0x0030801601007387 */ /* 0x0041e80000100a00 */
[----:B----4-:R-:W-:Y:S01]  /*3da70*/  STL.64 [R1+0x3078], R20 ;  /* 0x0030781401007387 */ /* 0x010fe20000100a00 */
[----:B0-----:R-:W-:-:S02]  /*3da80*/  IMAD.MOV.U32 R23, RZ, RZ, R16 ;  /* 0x000000ffff177224 */ /* 0x001fc400078e0010 */
[----:B------:R-:W-:Y:S01]  /*3da90*/  IMAD.MOV.U32 R22, RZ, RZ, R17 ;  /* 0x000000ffff167224 */ /* 0x000fe200078e0011 */
[----:B------:R-:W2:Y:S04]  /*3daa0*/  LDL.LU R16, [R1+0x320] ;  /* 0x0003200001107983 */ /* 0x000ea80000300800 */
[----:B------:R-:W2:Y:S04]  /*3dab0*/  LDL.LU R17, [R1+0x324] ;  /* 0x0003240001117983 */ /* 0x000ea80000300800 */
[----:B------:R-:W4:Y:S04]  /*3dac0*/  LDL.LU R18, [R1+0x328] ;  /* 0x0003280001127983 */ /* 0x000f280000300800 */
[----:B------:R-:W4:Y:S04]  /*3dad0*/  LDL.LU R19, [R1+0x32c] ;  /* 0x00032c0001137983 */ /* 0x000f280000300800 */
[----:B----4-:R0:W-:Y:S04]  /*3dae0*/  STL.64 [R1+0x30b0], R18 ;  /* 0x0030b01201007387 */ /* 0x0101e80000100a00 */
[----:B--2---:R-:W-:Y:S01]  /*3daf0*/  STL.64 [R1+0x30a8], R16 ;  /* 0x0030a81001007387 */ /* 0x004fe20000100a00 */
[----:B0-----:R-:W-:-:S02]  /*3db00*/  IMAD.MOV.U32 R18, RZ, RZ, R24 ;  /* 0x000000ffff127224 */ /* 0x001fc400078e0018 */
[----:B------:R-:W-:-:S05]  /*3db10*/  IMAD.MOV.U32 R19, RZ, RZ, R3 ;  /* 0x000000ffff137224 */ /* 0x000fca00078e0003 */
[----:B------:R-:W-:Y:S04]  /*3db20*/  STL.64 [R1+0x30c0], R18 ;  /* 0x0030c01201007387 */ /* 0x000fe80000100a00 */
[----:B------:R0:W-:Y:S04]  /*3db30*/  STL.64 [R1+0x3098], R22 ;  /* 0x0030981601007387 */ /* 0x0001e80000100a00 */
[----:B0-----:R-:W2:Y:S04]  /*3db40*/  LDL.64 R22, [R1+0xf8] ;  /* 0x0000f80001167983 */ /* 0x001ea80000100a00 */
[----:B--2---:R0:W-:Y:S04]  /*3db50*/  STL.64 [R1+0x30b8], R22 ;  /* 0x0030b81601007387 */ /* 0x0041e80000100a00 */
[----:B------:R-:W2:Y:S04]  /*3db60*/  LDL.LU R20, [R1+0x330] ;  /* 0x0003300001147983 */ /* 0x000ea80000300800 */
[----:B------:R-:W2:Y:S04]  /*3db70*/  LDL.LU R21, [R1+0x334] ;  /* 0x0003340001157983 */ /* 0x000ea80000300800 */
[----:B0-----:R-:W4:Y:S04]  /*3db80*/  LDL.LU R22, [R1+0x338] ;  /* 0x0003380001167983 */ /* 0x001f280000300800 */
[----:B------:R-:W4:Y:S01]  /*3db90*/  LDL.LU R23, [R1+0x33c] ;  /* 0x00033c0001177983 */ /* 0x000f220000300800 */
[----:B------:R-:W-:-:S02]  /*3dba0*/  IMAD.MOV.U32 R18, RZ, RZ, R2 ;  /* 0x000000ffff127224 */ /* 0x000fc400078e0002 */
[----:B------:R-:W-:Y:S01]  /*3dbb0*/  IMAD.MOV.U32 R19, RZ, RZ, R0 ;  /* 0x000000ffff137224 */ /* 0x000fe200078e0000 */
[----:B------:R-:W3:Y:S04]  /*3dbc0*/  LDL.64 R26, [R1+0x128] ;  /* 0x00012800011a7983 */ /* 0x000ee80000100a00 */
[----:B----4-:R-:W-:Y:S04]  /*3dbd0*/  STL.64 [R1+0x30d0], R22 ;  /* 0x0030d01601007387 */ /* 0x010fe80000100a00 */
[----:B--2---:R-:W-:Y:S04]  /*3dbe0*/  STL.64 [R1+0x30c8], R20 ;  /* 0x0030c81401007387 */ /* 0x004fe80000100a00 */
[----:B------:R0:W-:Y:S04]  /*3dbf0*/  STL.64 [R1+0x30d8], R18 ;  /* 0x0030d81201007387 */ /* 0x0001e80000100a00 */
[----:B------:R-:W2:Y:S04]  /*3dc00*/  LDL.LU R16, [R1+0x350] ;  /* 0x0003500001107983 */ /* 0x000ea80000300800 */
[----:B------:R-:W2:Y:S04]  /*3dc10*/  LDL.LU R17, [R1+0x354] ;  /* 0x0003540001117983 */ /* 0x000ea80000300800 */
[----:B0-----:R-:W2:Y:S04]  /*3dc20*/  LDL.LU R18, [R1+0x358] ;  /* 0x0003580001127983 */ /* 0x001ea80000300800 */
[----:B------:R-:W2:Y:S04]  /*3dc30*/  LDL.LU R19, [R1+0x35c] ;  /* 0x00035c0001137983 */ /* 0x000ea80000300800 */
[----:B------:R-:W4:Y:S04]  /*3dc40*/  LDL.LU R20, [R1+0x340] ;  /* 0x0003400001147983 */ /* 0x000f280000300800 */
[----:B------:R-:W4:Y:S04]  /*3dc50*/  LDL.LU R21, [R1+0x344] ;  /* 0x0003440001157983 */ /* 0x000f280000300800 */
[----:B------:R-:W4:Y:S04]  /*3dc60*/  LDL.LU R22, [R1+0x348] ;  /* 0x0003480001167983 */ /* 0x000f280000300800 */
[----:B------:R-:W4:Y:S04]  /*3dc70*/  LDL.LU R23, [R1+0x34c] ;  /* 0x00034c0001177983 */ /* 0x000f280000300800 */
[----:B---3--:R-:W-:Y:S04]  /*3dc80*/  STL.64 [R1+0x3050], R14 ;  /* 0x0030500e01007387 */ /* 0x008fe80000100a00 */
[----:B------:R0:W-:Y:S04]  /*3dc90*/  STL.64 [R1+0x3048], R12 ;  /* 0x0030480c01007387 */ /* 0x0001e80000100a00 */
[----:B0-----:R-:W3:Y:S04]  /*3dca0*/  LDL.LU R12, [R1+0x2e0] ;  /* 0x0002e000010c7983 */ /* 0x001ee80000300800 */
[----:B------:R-:W3:Y:S04]  /*3dcb0*/  LDL.LU R13, [R1+0x2e4] ;  /* 0x0002e400010d7983 */ /* 0x000ee80000300800 */
[----:B------:R-:W2:Y:S04]  /*3dcc0*/  LDL.LU R14, [R1+0x2e8] ;  /* 0x0002e800010e7983 */ /* 0x000ea80000300800 */
[----:B------:R-:W2:Y:S04]  /*3dcd0*/  LDL.LU R15, [R1+0x2ec] ;  /* 0x0002ec00010f7983 */ /* 0x000ea80000300800 */
[----:B--2---:R-:W-:Y:S04]  /*3dce0*/  STL.64 [R1+0x3068], R14 ;  /* 0x0030680e01007387 */ /* 0x004fe80000100a00 */
[----:B---3--:R0:W-:Y:S04]  /*3dcf0*/  STL.64 [R1+0x3060], R12 ;  /* 0x0030600c01007387 */ /* 0x0081e80000100a00 */
[----:B0-----:R-:W2:Y:S04]  /*3dd00*/  LDL.LU R12, [R1+0x2f0] ;  /* 0x0002f000010c7983 */ /* 0x001ea80000300800 */
[----:B------:R-:W2:Y:S04]  /*3dd10*/  LDL.LU R13, [R1+0x2f4] ;  /* 0x0002f400010d7983 */ /* 0x000ea80000300800 */
[----:B------:R-:W3:Y:S04]  /*3dd20*/  LDL.LU R14, [R1+0x2f8] ;  /* 0x0002f800010e7983 */ /* 0x000ee80000300800 */
[----:B------:R-:W3:Y:S01]  /*3dd30*/  LDL.LU R15, [R1+0x2fc] ;  /* 0x0002fc00010f7983 */ /* 0x000ee20000300800 */
[----:B------:R-:W-:Y:S03]  /*3dd40*/  HMMA.16816.F32 R16, R8, R26, R16 ;  /* 0x0000001a0810723c */ /* 0x000fe60000001810 */
[----:B---3--:R-:W-:Y:S04]  /*3dd50*/  STL.64 [R1+0x3090], R14 ;  /* 0x0030900e01007387 */ /* 0x008fe80000100a00 */
[----:B--2---:R0:W-:Y:S04]  /*3dd60*/  STL.64 [R1+0x3088], R12 ;  /* 0x0030880c01007387 */ /* 0x0041e80000100a00 */
[----:B0-----:R-:W2:Y:S04]  /*3dd70*/  LDL.LU R12, [R1+0x310] ;  /* 0x00031000010c7983 */ /* 0x001ea80000300800 */
[----:B------:R-:W2:Y:S04]  /*3dd80*/  LDL.LU R13, [R1+0x314] ;  /* 0x00031400010d7983 */ /* 0x000ea80000300800 */
[----:B------:R-:W2:Y:S04]  /*3dd90*/  LDL.LU R14, [R1+0x318] ;  /* 0x00031800010e7983 */ /* 0x000ea80000300800 */
[----:B------:R-:W2:Y:S04]  /*3dda0*/  LDL.LU R15, [R1+0x31c] ;  /* 0x00031c00010f7983 */ /* 0x000ea80000300800 */
[----:B------:R-:W3:Y:S04]  /*3ddb0*/  LDL.64 R6, [R1+0x88] ;  /* 0x0000880001067983 */ /* 0x000ee80000100a00 */
[----:B---3--:R0:W-:Y:S04]  /*3ddc0*/  STL.64 [R1+0x3020], R6 ;  /* 0x0030200601007387 */ /* 0x0081e80000100a00 */
[----:B------:R-:W3:Y:S04]  /*3ddd0*/  LDL.LU R4, [R1+0x2c0] ;  /* 0x0002c00001047983 */ /* 0x000ee80000300800 */
[----:B------:R-:W3:Y:S04]  /*3dde0*/  LDL.LU R5, [R1+0x2c4] ;  /* 0x0002c40001057983 */ /* 0x000ee80000300800 */
[----:B0-----:R-:W3:Y:S04]  /*3ddf0*/  LDL.LU R6, [R1+0x2c8] ;  /* 0x0002c80001067983 */ /* 0x001ee80000300800 */
[----:B------:R-:W3:Y:S04]  /*3de00*/  LDL.LU R7, [R1+0x2cc] ;  /* 0x0002cc0001077983 */ /* 0x000ee80000300800 */
[----:B------:R-:W-:Y:S04]  /*3de10*/  STL.64 [R1+0xf20], R16 ;  /* 0x000f201001007387 */ /* 0x000fe80000100a00 */
[----:B------:R0:W-:Y:S04]  /*3de20*/  STL.64 [R1+0xf28], R18 ;  /* 0x000f281201007387 */ /* 0x0001e80000100a00 */
[----:B0-----:R-:W4:Y:S04]  /*3de30*/  LDL.LU.64 R18, [R1+0x30d8] ;  /* 0x0030d80001127983 */ /* 0x001f280000300a00 */
[----:B------:R-:W3:Y:S04]  /*3de40*/  LDL.LU R24, [R1+0x2a0] ;  /* 0x0002a00001187983 */ /* 0x000ee80000300800 */
[----:B------:R-:W3:Y:S01]  /*3de50*/  LDL.LU R25, [R1+0x2a4] ;  /* 0x0002a40001197983 */ /* 0x000ee20000300800 */
[----:B------:R-:W-:-:S03]  /*3de60*/  IMAD.MOV.U32 R3, RZ, RZ, R27 ;  /* 0x000000ffff037224 */ /* 0x000fc600078e001b */
        /* <DEDUP_REMOVED lines=16> */
[----:B----4-:R-:W-:-:S15]  /*3df70*/  HMMA.16816.F32 R16, R8, R22, R16 ;  /* 0x000000160810723c */ /* 0x010fde0000001810 */
[----:B------:R-:W-:-:S08]  /*3df80*/  NOP ;  /* 0x0000000000007918 */ /* 0x000fd00000000000 */
[----:B------:R0:W-:Y:S04]  /*3df90*/  STL.64 [R1+0xef0], R16 ;  /* 0x000ef01001007387 */ /* 0x0001e80000100a00 */
[----:B------:R1:W-:Y:S01]  /*3dfa0*/  STL.64 [R1+0xef8], R18 ;  /* 0x000ef81201007387 */ /* 0x0003e20000100a00 */
[----:B0-----:R-:W-:-:S03]  /*3dfb0*/  IMAD.MOV.U32 R17, RZ, RZ, R22 ;  /* 0x000000ffff117224 */ /* 0x001fc600078e0016 */
[----:B-1----:R-:W4:Y:S01]  /*3dfc0*/  LDL.LU.64 R18, [R1+0x30a0] ;  /* 0x0030a00001127983 */ /* 0x002f220000300a00 */
[----:B------:R-:W-:-:S03]  /*3dfd0*/  IMAD.MOV.U32 R16, RZ, RZ, R23 ;  /* 0x000000ffff107224 */ /* 0x000fc600078e0017 */
        /* <DEDUP_REMOVED lines=13> */
[----:B0-----:R-:W2:Y:S04]  /*3e0b0*/  LDL.LU.64 R22, [R1+0x3070] ;  /* 0x0030700001167983 */ /* 0x001ea80000300a00 */
        /* <DEDUP_REMOVED lines=8> */
[----:B------:R-:W2:Y:S04]  /*3e140*/  LDL.LU.64 R22, [R1+0x3058] ;  /* 0x0030580001167983 */ /* 0x000ea80000300a00 */
[----:B------:R-:W-:Y:S04]  /*3e150*/  STL [R1+0x2dcc], R0 ;  /* 0x002dcc0001007387 */ /* 0x000fe80000100800 */
        /* <DEDUP_REMOVED lines=8> */
[----:B--2---:R-:W-:-:S15]  /*3e1e0*/  HMMA.16816.F32 R12, R8, R22, R12 ;  /* 0x00000016080c723c */ /* 0x004fde000000180c */
[----:B------:R-:W-:-:S08]  /*3e1f0*/  NOP ;  /* 0x0000000000007918 */ /* 0x000fd00000000000 */
[----:B------:R-:W-:Y:S04]  /*3e200*/  STL.64 [R1+0xea0], R12 ;  /* 0x000ea00c01007387 */ /* 0x000fe80000100a00 */
[----:B------:R0:W-:Y:S04]  /*3e210*/  STL.64 [R1+0xea8], R14 ;  /* 0x000ea80e01007387 */ /* 0x0001e80000100a00 */
[----:B0-----:R-:W3:Y:S01]  /*3e220*/  LDL.LU.64 R14, [R1+0x3038] ;  /* 0x00303800010e7983 */ /* 0x001ee20000300a00 */
[----:B------:R-:W-:Y:S02]  /*3e230*/  IMAD.MOV.U32 R21, RZ, RZ, R23 ;  /* 0x000000ffff157224 */ /* 0x000fe400078e0017 */
[----:B------:R-:W-:-:S02]  /*3e240*/  IMAD.MOV.U32 R28, RZ, RZ, R22 ;  /* 0x000000ffff1c7224 */ /* 0x000fc400078e0016 */
[----:B------:R-:W2:Y:S04]  /*3e250*/  LDL.LU.64 R22, [R1+0x3030] ;  /* 0x0030300001167983 */ /* 0x000ea80000300a00 */
[----:B------:R-:W4:Y:S04]  /*3e260*/  LDL.LU R20, [R1+0x3028] ;  /* 0x0030280001147983 */ /* 0x000f280000300800 */
[----:B------:R-:W-:Y:S04]  /*3e270*/  STL [R1+0x2dd4], R21 ;  /* 0x002dd41501007387 */ /* 0x000fe80000100800 */
[----:B------:R-:W-:Y:S01]  /*3e280*/  STL [R1+0x2dd0], R28 ;  /* 0x002dd01c01007387 */ /* 0x000fe20000100800 */
[----:B---3--:R-:W-:Y:S06]  /*3e290*/  HMMA.16816.F32 R4, R8, R14, R4 ;  /* 0x0000000e0804723c */ /* 0x008fec0000001804 */
[----:B------:R-:W-:-:S02]  /*3e2a0*/  IMAD.MOV.U32 R0, RZ, RZ, R14 ;  /* 0x000000ffff007224 */ /* 0x000fc400078e000e */
[----:B------:R-:W-:-:S15]  /*3e2b0*/  IMAD.MOV.U32 R2, RZ, RZ, R15 ;  /* 0x000000ffff027224 */ /* 0x000fde00078e000f */
[----:B------:R-:W-:Y:S04]  /*3e2c0*/  STL.64 [R1+0xe90], R4 ;  /* 0x000e900401007387 */ /* 0x000fe80000100a00 */
[----:B------:R0:W-:Y:S04]  /*3e2d0*/  STL.64 [R1+0xe98], R6 ;  /* 0x000e980601007387 */ /* 0x0001e80000100a00 */
[----:B0-----:R-:W3:Y:S04]  /*3e2e0*/  LDL.LU.64 R6, [R1+0x3020] ;  /* 0x0030200001067983 */ /* 0x001ee80000300a00 */
[----:B------:R-:W3:Y:S04]  /*3e2f0*/  LDL.LU.64 R14, [R1+0x3018] ;  /* 0x00301800010e7983 */ /* 0x000ee80000300a00 */
[----:B------:R-:W3:Y:S04]  /*3e300*/  LDL.LU.64 R12, [R1+0x3010] ;  /* 0x00301000010c7983 */ /* 0x000ee80000300a00 */
[----:B------:R-:W-:Y:S04]  /*3e310*/  STL [R1+0x2ddc], R2 ;  /* 0x002ddc0201007387 */ /* 0x000fe80000100800 */
[----:B------:R-:W-:Y:S01]  /*3e320*/  STL [R1+0x2dd8], R0 ;  /* 0x002dd80001007387 */ /* 0x000fe20000100800 */
[----:B---3--:R-:W-:-:S15]  /*3e330*/  HMMA.16816.F32 R12, R8, R6, R12 ;  /* 0x00000006080c723c */ /* 0x008fde000000180c */
[----:B------:R-:W-:-:S08]  /*3e340*/  NOP ;  /* 0x0000000000007918 */ /* 0x000fd00000000000 */
[----:B------:R-:W-:Y:S04]  /*3e350*/  STL.64 [R1+0xe80], R12 ;  /* 0x000e800c01007387 */ /* 0x000fe80000100a00 */
[----:B------:R0:W-:Y:S04]  /*3e360*/  STL.64 [R1+0xe88], R14 ;  /* 0x000e880e01007387 */ /* 0x0001e80000100a00 */
[----:B0-----:R-:W3:Y:S01]  /*3e370*/  LDL.LU.64 R14, [R1+0x3008] ;  /* 0x00300800010e7983 */ /* 0x001ee20000300a00 */
[----:B------:R-:W-:Y:S02]  /*3e380*/  IMAD.MOV.U32 R21, RZ, RZ, R6 ;  /* 0x000000ffff157224 */ /* 0x000fe400078e0006 */
[----:B------:R-:W-:-:S05]  /*3e390*/  IMAD.MOV.U32 R28, RZ, RZ, R7 ;  /* 0x000000ffff1c7224 */ /* 0x000fca00078e0007 */
[----:B------:R-:W-:Y:S04]  /*3e3a0*/  STL [R1+0x2de4], R28 ;  /* 0x002de41c01007387 */ /* 0x000fe80000100800 */
[----:B------:R-:W-:Y:S04]  /*3e3b0*/  STL [R1+0x2de0], R21 ;  /* 0x002de01501007387 */ /* 0x000fe80000100800 */
[----:B--2---:R-:W-:Y:S01]  /*3e3c0*/  STL.64 [R1+0x2ff8], R22 ;  /* 0x002ff81601007387 */ /* 0x004fe20000100a00 */
[----:B---3--:R-:W-:-:S15]  /*3e3d0*/  HMMA.16816.F32 R4, R8, R14, R24 ;  /* 0x0000000e0804723c */ /* 0x008fde0000001818 */
[----:B------:R-:W-:-:S08]  /*3e3e0*/  NOP ;  /* 0x0000000000007918 */ /* 0x000fd00000000000 */
[----:B------:R-:W-:Y:S04]  /*3e3f0*/  STL.64 [R1+0xe70], R4 ;  /* 0x000e700401007387 */ /* 0x000fe80000100a00 */
[----:B------:R-:W-:Y:S04]  /*3e400*/  STL.64 [R1+0xe78], R6 ;  /* 0x000e780601007387 */ /* 0x000fe80000100a00 */
[----:B------:R-:W2:Y:S01]  /*3e410*/  LDL R19, [R1+0x204c] ;  /* 0x00204c0001137983 */ /* 0x000ea20000100800 */
[----:B------:R-:W-:Y:S02]  /*3e420*/  IMAD.MOV.U32 R2, RZ, RZ, R14 ;  /* 0x000000ffff027224 */ /* 0x000fe400078e000e */
[----:B------:R-:W-:Y:S01]  /*3e430*/  IMAD.MOV.U32 R0, RZ, RZ, R15 ;  /* 0x000000ffff007224 */ /* 0x000fe200078e000f */
[----:B--2---:R-:W-:Y:S04]  /*3e440*/  STL [R1+0x2f58], R19 ;  /* 0x002f581301007387 */ /* 0x004fe80000100800 */
[----:B------:R0:W-:Y:S04]  /*3e450*/  STL.64 [R1+0x2f50], R16 ;  /* 0x002f501001007387 */ /* 0x0001e80000100a00 */
        /* <DEDUP_REMOVED lines=8> */
[----:B------:R-:W3:Y:S04]  /*3e4e0*/  LDL.64 R22, [R1+0x68] ;  /* 0x0000680001167983 */ /* 0x000ee80000100a00 */
[----:B------:R-:W4:Y:S04]  /*3e4f0*/  LDL.LU R24, [R1+0x270] ;  /* 0x0002700001187983 */ /* 0x000f280000300800 */
[----:B------:R-:W4:Y:S04]  /*3e500*/  LDL.LU R25, [R1+0x274] ;  /* 0x0002740001197983 */ /* 0x000f280000300800 */
[----:B------:R-:W2:Y:S04]  /*3e510*/  LDL.LU R26, [R1+0x278] ;  /* 0x00027800011a7983 */ /* 0x000ea80000300800 */
[----:B------:R-:W2:Y:S04]  /*3e520*/  LDL.LU R27, [R1+0x27c] ;  /* 0x00027c00011b7983 */ /* 0x000ea80000300800 */
[----:B--2---:R0:W-:Y:S04]  /*3e530*/  STL.64 [R1+0x2fe8], R26 ;  /* 0x002fe81a01007387 */ /* 0x0041e80000100a00 */
[----:B----4-:R1:W-:Y:S04]  /*3e540*/  STL.64 [R1+0x2fe0], R24 ;  /* 0x002fe01801007387 */ /* 0x0103e80000100a00 */
[----:B0-----:R-:W2:Y:S04]  /*3e550*/  LDL R26, [R1+0x58] ;  /* 0x00005800011a7983 */ /* 0x001ea80000100800 */
[----:B------:R-:W2:Y:S04]  /*3e560*/  LDL R27, [R1+0x5c] ;  /* 0x00005c00011b7983 */ /* 0x000ea80000100800 */
[----:B--2---:R0:W-:Y:S04]  /*3e570*/  STL.64 [R1+0x3000], R26 ;  /* 0x0030001a01007387 */ /* 0x0041e80000100a00 */
[----:B-1----:R-:W2:Y:S04]  /*3e580*/  LDL.LU R24, [R1+0x290] ;  /* 0x0002900001187983 */ /* 0x002ea80000300800 */
[----:B------:R-:W2:Y:S04]  /*3e590*/  LDL.LU R25, [R1+0x294] ;  /* 0x0002940001197983 */ /* 0x000ea80000300800 */
[----:B0-----:R-:W2:Y:S04]  /*3e5a0*/  LDL.LU R26, [R1+0x298] ;  /* 0x00029800011a7983 */ /* 0x001ea80000300800 */
[----:B------:R-:W2:Y:S04]  /*3e5b0*/  LDL.LU R27, [R1+0x29c] ;  /* 0x00029c00011b7983 */ /* 0x000ea80000300800 */
[----:B------:R0:W-:Y:S04]  /*3e5c0*/  STL.64 [R1+0x2fd0], R14 ;  /* 0x002fd00e01007387 */ /* 0x0001e80000100a00 */
[----:B------:R1:W-:Y:S04]  /*3e5d0*/  STL.64 [R1+0x2fc8], R12 ;  /* 0x002fc80c01007387 */ /* 0x0003e80000100a00 */
[----:B0-----:R-:W4:Y:S04]  /*3e5e0*/  LDL.64 R14, [R1+0x48] ;  /* 0x00004800010e7983 */ /* 0x001f280000100a00 */
[----:B----4-:R0:W-:Y:S04]  /*3e5f0*/  STL.64 [R1+0x2ff0], R14 ;  /* 0x002ff00e01007387 */ /* 0x0101e80000100a00 */
[----:B-1----:R-:W4:Y:S04]  /*3e600*/  LDL.LU R12, [R1+0x280] ;  /* 0x00028000010c7983 */ /* 0x002f280000300800 */
[----:B------:R-:W4:Y:S04]  /*3e610*/  LDL.LU R13, [R1+0x284] ;  /* 0x00028400010d7983 */ /* 0x000f280000300800 */
[----:B0-----:R-:W4:Y:S04]  /*3e620*/  LDL.LU R14, [R1+0x288] ;  /* 0x00028800010e7983 */ /* 0x001f280000300800 */
[----:B------:R-:W4:Y:S04]  /*3e630*/  LDL.LU R15, [R1+0x28c] ;  /* 0x00028c00010f7983 */ /* 0x000f280000300800 */
[----:B------:R-:W4:Y:S04]  /*3e640*/  LDL.64 R6, [R1+0x28] ;  /* 0x0000280001067983 */ /* 0x000f280000100a00 */
[----:B---3--:R-:W-:Y:S04]  /*3e650*/  STL.64 [R1+0x2f68], R18 ;  /* 0x002f681201007387 */ /* 0x008fe80000100a00 */
[----:B------:R0:W-:Y:S04]  /*3e660*/  STL.64 [R1+0x2f60], R16 ;  /* 0x002f601001007387 */ /* 0x0001e80000100a00 */
[----:B0-----:R-:W3:Y:S04]  /*3e670*/  LDL.LU R16, [R1+0x850] ;  /* 0x0008500001107983 */ /* 0x001ee80000300800 */
[----:B------:R-:W3:Y:S04]  /*3e680*/  LDL.LU R17, [R1+0x854] ;  /* 0x0008540001117983 */ /* 0x000ee80000300800 */
[----:B------:R-:W4:Y:S04]  /*3e690*/  LDL.LU R18, [R1+0x858] ;  /* 0x0008580001127983 */ /* 0x000f280000300800 */
[----:B------:R-:W4:Y:S01]  /*3e6a0*/  LDL.LU R19, [R1+0x85c] ;  /* 0x00085c0001137983 */ /* 0x000f220000300800 */
[----:B--2---:R-:W-:Y:S03]  /*3e6b0*/  HMMA.16816.F32 R24, R8, R22, R24 ;  /* 0x000000160818723c */ /* 0x004fe60000001818 */
[----:B----4-:R0:W-:Y:S04]  /*3e6c0*/  STL.64 [R1+0x2f78], R18 ;  /* 0x002f781201007387 */ /* 0x0101e80000100a00 */
[----:B---3--:R-:W-:Y:S04]  /*3e6d0*/  STL.64 [R1+0x2f70], R16 ;  /* 0x002f701001007387 */ /* 0x008fe80000100a00 */
[----:B0-----:R-:W2:Y:S01]  /*3e6e0*/  LDL.64 R18, [R1+0x208] ;  /* 0x0002080001127983 */ /* 0x001ea20000100a00 */
[----:B------:R-:W-:-:S02]  /*3e6f0*/  IMAD.MOV.U32 R28, RZ, RZ, R22 ;  /* 0x000000ffff1c7224 */ /* 0x000fc400078e0016 */
[----:B------:R-:W-:Y:S01]  /*3e700*/  IMAD.MOV.U32 R21, RZ, RZ, R23 ;  /* 0x000000ffff157224 */ /* 0x000fe200078e0017 */
[----:B--2---:R0:W-:Y:S04]  /*3e710*/  STL.64 [R1+0x2f90], R18 ;  /* 0x002f901201007387 */ /* 0x0041e80000100a00 */
[----:B0-----:R-:W2:Y:S04]  /*3e720*/  LDL R18, [R1+0x218] ;  /* 0x0002180001127983 */ /* 0x001ea80000100800 */
[----:B------:R-:W-:Y:S04]  /*3e730*/  STL [R1+0x2dec], R0 ;  /* 0x002dec0001007387 */ /* 0x000fe80000100800 */
[----:B------:R-:W-:Y:S04]  /*3e740*/  STL [R1+0x2de8], R2 ;  /* 0x002de80201007387 */ /* 0x000fe80000100800 */
[----:B------:R-:W-:Y:S04]  /*3e750*/  STL.64 [R1+0xe60], R24 ;  /* 0x000e601801007387 */ /* 0x000fe80000100a00 */
[----:B------:R0:W-:Y:S04]  /*3e760*/  STL.64 [R1+0xe68], R26 ;  /* 0x000e681a01007387 */ /* 0x0001e80000100a00 */
[----:B0-----:R-:W3:Y:S04]  /*3e770*/  LDL.LU.64 R26, [R1+0x3000] ;  /* 0x00300000011a7983 */ /* 0x001ee80000300a00 */
[----:B------:R-:W4:Y:S01]  /*3e780*/  LDL.LU.64 R22, [R1+0x2ff8] ;  /* 0x002ff80001167983 */ /* 0x000f220000300a00 */
[----:B------:R-:W-:-:S03]  /*3e790*/  IMAD.MOV.U32 R19, RZ, RZ, R20 ;  /* 0x000000ffff137224 */ /* 0x000fc600078e0014 */
[----:B----4-:R-:W-:Y:S04]  /*3e7a0*/  STL.64 [R1+0x2f88], R22 ;  /* 0x002f881601007387 */ /* 0x010fe80000100a00 */
[----:B------:R0:W-:Y:S04]  /*3e7b0*/  STL [R1+0x2f80], R21 ;  /* 0x002f801501007387 */ /* 0x0001e80000100800 */
[----:B------:R-:W4:Y:S04]  /*3e7c0*/  LDL.LU R20, [R1+0x1380] ;  /* 0x0013800001147983 */ /* 0x000f280000300800 */
[----:B0-----:R-:W4:Y:S04]  /*3e7d0*/  LDL.LU R21, [R1+0x1384] ;  /* 0x0013840001157983 */ /* 0x001f280000300800 */
[----:B------:R-:W2:Y:S04]  /*3e7e0*/  LDL.LU R22, [R1+0x1388] ;  /* 0x0013880001167983 */ /* 0x000ea80000300800 */
[----:B------:R-:W2:Y:S01]  /*3e7f0*/  LDL.LU R23, [R1+0x138c] ;  /* 0x00138c0001177983 */ /* 0x000ea20000300800 */
[C---:B---3--:R-:W-:Y:S03]  /*3e800*/  HMMA.16816.F32 R24, R8.reuse, R26, R12 ;  /* 0x0000001a0818723c */ /* 0x048fe6000000180c */
[----:B--2---:R-:W-:Y:S04]  /*3e810*/  STL.64 [R1+0x2fa0], R22 ;  /* 0x002fa01601007387 */ /* 0x004fe80000100a00 */
[----:B----4-:R0:W-:Y:S04]  /*3e820*/  STL.64 [R1+0x2f98], R20 ;  /* 0x002f981401007387 */ /* 0x0101e80000100a00 */
[----:B0-----:R-:W2:Y:S04]  /*3e830*/  LDL.LU R20, [R1+0x15b0] ;  /* 0x0015b00001147983 */ /* 0x001ea80000300800 */
[----:B------:R-:W2:Y:S04]  /*3e840*/  LDL.LU R21, [R1+0x15b4] ;  /* 0x0015b40001157983 */ /* 0x000ea80000300800 */
[----:B------:R-:W2:Y:S04]  /*3e850*/  LDL.LU R22, [R1+0x15b8] ;  /* 0x0015b80001167983 */ /* 0x000ea80000300800 */
[----:B------:R-:W2:Y:S04]  /*3e860*/  LDL.LU R23, [R1+0x15bc] ;  /* 0x0015bc0001177983 */ /* 0x000ea80000300800 */
[----:B------:R-:W3:Y:S04]  /*3e870*/  LDL.LU.64 R14, [R1+0x2ff0] ;  /* 0x002ff000010e7983 */ /* 0x000ee80000300a00 */
[----:B------:R-:W-:Y:S04]  /*3e880*/  STL.64 [R1+0xe50], R24 ;  /* 0x000e501801007387 */ /* 0x000fe80000100a00 */
[----:B------:R0:W-:Y:S04]  /*3e890*/  STL.64 [R1+0xe58], R26 ;  /* 0x000e581a01007387 */ /* 0x0001e80000100a00 */
[----:B0-----:R-:W3:Y:S04]  /*3e8a0*/  LDL.LU.64 R26, [R1+0x2fe8] ;  /* 0x002fe800011a7983 */ /* 0x001ee80000300a00 */
[----:B------:R-:W3:Y:S02]  /*3e8b0*/  LDL.LU.64 R24, [R1+0x2fe0] ;  /* 0x002fe00001187983 */ /* 0x000ee40000300a00 */
[----:B---3--:R-:W-:-:S15]  /*3e8c0*/  HMMA.16816.F32 R24, R8, R14, R24 ;  /* 0x0000000e0818723c */ /* 0x008fde0000001818 */
[----:B------:R-:W-:-:S08]  /*3e8d0*/  NOP ;  /* 0x0000000000007918 */ /* 0x000fd00000000000 */
[----:B------:R0:W-:Y:S04]  /*3e8e0*/  STL.64 [R1+0xe40], R24 ;  /* 0x000e401801007387 */ /* 0x0001e80000100a00 */
[----:B------:R1:W-:Y:S01]  /*3e8f0*/  STL.64 [R1+0xe48], R26 ;  /* 0x000e481a01007387 */ /* 0x0003e20000100a00 */
[----:B0-----:R-:W-:-:S03]  /*3e900*/  IMAD.MOV.U32 R25, RZ, RZ, R14 ;  /* 0x000000ffff197224 */ /* 0x001fc600078e000e */
[----:B-1----:R-:W3:Y:S01]  /*3e910*/  LDL.LU.64 R26, [R1+0x2fd8] ;  /* 0x002fd800011a7983 */ /* 0x002ee20000300a00 */
[----:B------:R-:W-:-:S03]  /*3e920*/  IMAD.MOV.U32 R24, RZ, RZ, R15 ;  /* 0x000000ffff187224 */ /* 0x000fc600078e000f */
[----:B------:R-:W3:Y:S04]  /*3e930*/  LDL.LU.64 R14, [R1+0x2fd0] ;  /* 0x002fd000010e7983 */ /* 0x000ee80000300a00 */
[----:B------:R-:W3:Y:S02]  /*3e940*/  LDL.LU.64 R12, [R1+0x2fc8] ;  /* 0x002fc800010c7983 */ /* 0x000ee40000300a00 */
[----:B---3--:R-:W-:-:S15]  /*3e950*/  HMMA.16816.F32 R12, R8, R26, R12 ;  /* 0x0000001a080c723c */ /* 0x008fde000000180c */
[----:B------:R-:W-:-:S08]  /*3e960*/  NOP ;  /* 0x0000000000007918 */ /* 0x000fd00000000000 */
[----:B------:R-:W-:Y:S04]  /*3e970*/  STL.64 [R1+0xe30], R12 ;  /* 0x000e300c01007387 */ /* 0x000fe80000100a00 */
[----:B------:R0:W-:Y:S04]  /*3e980*/  STL.64 [R1+0xe38], R14 ;  /* 0x000e380e01007387 */ /* 0x0001e80000100a00 */
[----:B0-----:R-:W3:Y:S04]  /*3e990*/  LDL.LU.64 R14, [R1+0x2fc0] ;  /* 0x002fc000010e7983 */ /* 0x001ee80000300a00 */
[----:B------:R-:W3:Y:S04]  /*3e9a0*/  LDL.LU.64 R12, [R1+0x2fb8] ;  /* 0x002fb800010c7983 */ /* 0x000ee80000300a00 */
[----:B------:R0:W-:Y:S02]  /*3e9b0*/  STL.64 [R1+0x2d28], R26 ;  /* 0x002d281a01007387 */ /* 0x0001e40000100a00 */
[----:B0-----:R-:W-:-:S02]  /*3e9c0*/  IMAD.MOV.U32 R27, RZ, RZ, R6 ;  /* 0x000000ffff1b7224 */ /* 0x001fc400078e0006 */
[----:B------:R-:W-:Y:S01]  /*3e9d0*/  IMAD.MOV.U32 R26, RZ, RZ, R7 ;  /* 0x000000ffff1a7224 */ /* 0x000fe200078e0007 */
[----:B---3--:R-:W-:-:S15]  /*3e9e0*/  HMMA.16816.F32 R8, R8, R6, R12 ;  /* 0x000000060808723c */ /* 0x008fde000000180c */
[----:B------:R-:W-:-:S08]  /*3e9f0*/  NOP ;  /* 0x0000000000007918 */ /* 0x000fd00000000000 */
[----:B------:R-:W-:Y:S04]  /*3ea00*/  STL.64 [R1+0xe20], R8 ;  /* 0x000e200801007387 */ /* 0x000fe80000100a00 */
[----:B------:R0:W-:Y:S04]  /*3ea10*/  STL.64 [R1+0xe28], R10 ;  /* 0x000e280a01007387 */ /* 0x0001e80000100a00 */
[----:B------:R-:W2:Y:S04]  /*3ea20*/  LDL.LU.64 R6, [R1+0x2fb0] ;  /* 0x002fb00001067983 */ /* 0x000ea80000300a00 */
[----:B------:R-:W2:Y:S04]  /*3ea30*/  LDL.LU.64 R4, [R1+0x2fa8] ;  /* 0x002fa80001047983 */ /* 0x000ea80000300a00 */
[----:B0-----:R-:W3:Y:S04]  /*3ea40*/  LDL R10, [R1+0x1d8] ;  /* 0x0001d800010a7983 */ /* 0x001ee80000100800 */
[----:B------:R-:W3:Y:S04]  /*3ea50*/  LDL R11, [R1+0x1dc] ;  /* 0x0001dc00010b7983 */ /* 0x000ee80000100800 */
[----:B------:R-:W-:Y:S04]  /*3ea60*/  STL.64 [R1+0x2df8], R26 ;  /* 0x002df81a01007387 */ /* 0x000fe80000100a00 */
[----:B------:R0:W-:Y:S04]  /*3ea70*/  STL.64 [R1+0x2df0], R24 ;  /* 0x002df01801007387 */ /* 0x0001e80000100a00 */
[----:B0-----:R-:W3:Y:S04]  /*3ea80*/  LDL.LU R24, [R1+0x830] ;  /* 0x0008300001187983 */ /* 0x001ee80000300800 */
[----:B------:R-:W3:Y:S04]  /*3ea90*/  LDL.LU R25, [R1+0x834] ;  /* 0x0008340001197983 */ /* 0x000ee80000300800 */
[----:B------:R-:W3:Y:S04]  /*3eaa0*/  LDL.LU R26, [R1+0x838] ;  /* 0x00083800011a7983 */ /* 0x000ee80000300800 */
[----:B------:R-:W3:Y:S04]  /*3eab0*/  LDL.LU R27, [R1+0x83c] ;  /* 0x00083c00011b7983 */ /* 0x000ee80000300800 */
[----:B------:R-:W4:Y:S01]  /*3eac0*/  LDL.LU R14, [R1+0x128] ;  /* 0x00012800010e7983 */ /* 0x000f220000300800 */
[----:B------:R-:W-:Y:S01]  /*3ead0*/  IMAD.MOV.U32 R15, RZ, RZ, R3 ;  /* 0x000000ffff0f7224 */ /* 0x000fe200078e0003 */
[C---:B--2---:R-:W-:Y:S04]  /*3eae0*/  HMMA.16816.F32 R16, R4.reuse, R18, R20 ;  /* 0x000000120410723c */ /* 0x044fe80000001814 */
[----:B----4-:R0:W-:Y:S04]  /*3eaf0*/  STL.64 [R1+0x2e50], R14 ;  /* 0x002e500e01007387 */ /* 0x0101e80000100a00 */
[----:B0-----:R-:W2:Y:S04]  /*3eb00*/  LDL.64 R14, [R1+0x1e8] ;  /* 0x0001e800010e7983 */ /* 0x001ea80000100a00 */
[----:B------:R-:W4:Y:S04]  /*3eb10*/  LDL.LU.64 R22, [R1+0x2fa0] ;  /* 0x002fa00001167983 */ /* 0x000f280000300a00 */
[----:B------:R-:W4:Y:S07]  /*3eb20*/  LDL.LU.64 R20, [R1+0x2f98] ;  /* 0x002f980001147983 */ /* 0x000f2e0000300a00 */
        /* <DEDUP_REMOVED lines=9> */
[----:B------:R-:W3:Y:S04]  /*3ebc0*/  LDL.LU R21, [R1+0x2f80] ;  /* 0x002f800001157983 */ /* 0x000ee80000300800 */
[----:B------:R-:W4:Y:S04]  /*3ebd0*/  LDL.LU.64 R18, [R1+0x2f78] ;  /* 0x002f780001127983 */ /* 0x000f280000300a00 */
[----:B------:R-:W4:Y:S02]  /*3ebe0*/  LDL.LU.64 R16, [R1+0x2f70] ;  /* 0x002f700001107983 */ /* 0x000f240000300a00 */
[----:B----4-:R-:W-:-:S15]  /*3ebf0*/  HMMA.16816.F32 R16, R4, R22, R16 ;  /* 0x000000160410723c */ /* 0x010fde0000001810 */
[----:B------:R-:W-:-:S08]  /*3ec00*/  NOP ;  /* 0x0000000000007918 */ /* 0x000fd00000000000 */
[----:B------:R-:W-:Y:S04]  /*3ec10*/  STL.64 [R1+0x850], R16 ;  /* 0x0008501001007387 */ /* 0x000fe80000100a00 */
[----:B------:R0:W-:Y:S04]  /*3ec20*/  STL.64 [R1+0x858], R18 ;  /* 0x0008581201007387 */ /* 0x0001e80000100a00 */
[----:B0-----:R-:W4:Y:S04]  /*3ec30*/  LDL.LU.64 R18, [R1+0x2f68] ;  /* 0x002f680001127983 */ /* 0x001f280000300a00 */
[----:B------:R-:W4:Y:S01]  /*3ec40*/  LDL.LU.64 R16, [R1+0x2f60] ;  /* 0x002f600001107983 */ /* 0x000f220000300a00 */
[----:B--2---:R-:W-:-:S02]  /*3ec50*/  IMAD.MOV.U32 R20, RZ, RZ, R14 ;  /* 0x000000ffff147224 */ /* 0x004fc400078e000e */
[----:B------:R-:W-:Y:S01]  /*3ec60*/  IMAD.MOV.U32 R3, RZ, RZ, R15 ;  /* 0x000000ffff037224 */ /* 0x000fe200078e000f */
[----:B------:R-:W-:Y:S01]  /*3ec70*/  STL.64 [R1+0x2ca8], R22 ;  /* 0x002ca81601007387 */ /* 0x000fe20000100a00 */
[C---:B----4-:R-:W-:Y:S06]  /*3ec80*/  HMMA.16816.F32 R16, R4.reuse, R14, R16 ;  /* 0x0000000e0410723c */ /* 0x050fec0000001810 */
[----:B---3--:R-:W-:-:S15]  /*3ec90*/  HMMA.16816.F32 R12, R4, R10, R24 ;  /* 0x0000000a040c723c */ /* 0x008fde0000001818 */
[----:B------:R-:W-:-:S02]  /*3eca0*/  NOP ;  /* 0x0000000000007918 */ /* 0x000fc40000000000 */
[----:B------:R-:W-:Y:S04]  /*3ecb0*/  STL.64 [R1+0x840], R16 ;  /* 0x0008401001007387 */ /* 0x000fe80000100a00 */
[----:B------:R0:W-:Y:S04]  /*3ecc0*/  STL.64 [R1+0x848], R18 ;  /* 0x0008481201007387 */ /* 0x0001e80000100a00 */
[----:B0-----:R-:W2:Y:S04]  /*3ecd0*/  LDL.LU R19, [R1+0x2f58] ;  /* 0x002f580001137983 */ /* 0x001ea80000300800 */
[----:B------:R-:W3:Y:S04]  /*3ece0*/  LDL.LU.64 R16, [R1+0x2f50] ;  /* 0x002f500001107983 */ /* 0x000ee80000300a00 */
[----:B------:R-:W-:Y:S04]  /*3ecf0*/  STL.64 [R1+0x2e00], R20 ;  /* 0x002e001401007387 */ /* 0x000fe80000100a00 */
[----:B------:R-:W4:Y:S04]  /*3ed00*/  LDL.LU R24, [R1+0x740] ;  /* 0x0007400001187983 */ /* 0x000f280000300800 */
[----:B------:R-:W-:Y:S04]  /*3ed10*/  STL.64 [R1+0x830], R12 ;  /* 0x0008300c01007387 */ /* 0x000fe80000100a00 */
[----:B------:R-:W-:Y:S04]  /*3ed20*/  STL.64 [R1+0x838], R14 ;  /* 0x0008380e01007387 */ /* 0x000fe80000100a00 */
[----:B------:R-:W4:Y:S04]  /*3ed30*/  LDL.LU R25, [R1+0x744] ;  /* 0x0007440001197983 */ /* 0x000f280000300800 */
[----:B------:R-:W4:Y:S04]  /*3ed40*/  LDL.LU R26, [R1+0x748] ;  /* 0x00074800011a7983 */ /* 0x000f280000300800 */
[----:B------:R-:W4:Y:S04]  /*3ed50*/  LDL.LU R27, [R1+0x74c] ;  /* 0x00074c00011b7983 */ /* 0x000f280000300800 */
[----:B--2---:R-:W0:Y:S01]  /*3ed60*/  LDSM.16.MT88.4 R8, [R19+UR6+0x9080] ;  /* 0x009080061308783b */ /* 0x004e220008004200 */
[----:B---3--:R-:W-:-:S02]  /*3ed70*/  IMAD.MOV.U32 R22, RZ, RZ, R17 ;  /* 0x000000ffff167224 */ /* 0x008fc400078e0011 */
[----:B------:R-:W-:Y:S01]  /*3ed80*/  IMAD.MOV.U32 R23, RZ, RZ, R16 ;  /* 0x000000ffff177224 */ /* 0x000fe200078e0010 */
[----:B----4-:R-:W-:Y:S04]  /*3ed90*/  STL.64 [R1+0x2e10], R26 ;  /* 0x002e101a01007387 */ /* 0x010fe80000100a00 */
[----:B------:R1:W-:Y:S04]  /*3eda0*/  STL.64 [R1+0x2e08], R24 ;  /* 0x002e081801007387 */ /* 0x0003e80000100a00 */
[----:B------:R-:W-:Y:S04]  /*3edb0*/  STL.64 [R1+0x2e18], R22 ;  /* 0x002e181601007387 */ /* 0x000fe80000100a00 */
[----:B-1----:R-:W2:Y:S04]  /*3edc0*/  LDL.LU R24, [R1+0x750] ;  /* 0x0007500001187983 */ /* 0x002ea80000300800 */
[----:B------:R-:W2:Y:S04]  /*3edd0*/  LDL.LU R25, [R1+0x754] ;  /* 0x0007540001197983 */ /* 0x000ea80000300800 */
[----:B------:R-:W3:Y:S04]  /*3ede0*/  LDL.LU R26, [R1+0x758] ;  /* 0x00075800011a7983 */ /* 0x000ee80000300800 */
[----:B------:R-:W3:Y:S04]  /*3edf0*/  LDL.LU R27, [R1+0x75c] ;  /* 0x00075c00011b7983 */ /* 0x000ee80000300800 */
[----:B---3--:R1:W-:Y:S04]  /*3ee00*/  STL.64 [R1+0x2e30], R26 ;  /* 0x002e301a01007387 */ /* 0x0083e80000100a00 */
[----:B--2---:R2:W-:Y:S04]  /*3ee10*/  STL.64 [R1+0x2e28], R24 ;  /* 0x002e281801007387 */ /* 0x0045e80000100a00 */
[----:B-1----:R-:W3:Y:S04]  /*3ee20*/  LDL.64 R26, [R1+0x118] ;  /* 0x00011800011a7983 */ /* 0x002ee80000100a00 */
[----:B---3--:R1:W-:Y:S04]  /*3ee30*/  STL.64 [R1+0x2e48], R26 ;  /* 0x002e481a01007387 */ /* 0x0083e80000100a00 */
[----:B------:R-:W3:Y:S04]  /*3ee40*/  LDL.LU R16, [R1+0x760] ;  /* 0x0007600001107983 */ /* 0x000ee80000300800 */
[----:B------:R-:W3:Y:S04]  /*3ee50*/  LDL.LU R17, [R1+0x764] ;  /* 0x0007640001117983 */ /* 0x000ee80000300800 */
[----:B------:R-:W4:Y:S04]  /*3ee60*/  LDL.LU R18, [R1+0x768] ;  /* 0x0007680001127983 */ /* 0x000f280000300800 */
[----:B------:R-:W4:Y:S04]  /*3ee70*/  LDL.LU R19, [R1+0x76c] ;  /* 0x00076c0001137983 */ /* 0x000f280000300800 */
[----:B------:R-:W2:Y:S01]  /*3ee80*/  LDL R14, [R1+0x138] ;  /* 0x00013800010e7983 */ /* 0x000ea20000100800 */
[----:B------:R-:W-:-:S03]  /*3ee90*/  IMAD.MOV.U32 R15, RZ, RZ, R29 ;  /* 0x000000ffff0f7224 */ /* 0x000fc600078e001d */
[----:B------:R-:W3:Y:S04]  /*3eea0*/  LDL.LU R29, [R1+0x2f4c] ;  /* 0x002f4c00011d7983 */ /* 0x000ee80000300800 */
[----:B--2---:R2:W-:Y:S04]  /*3eeb0*/  STL.64 [R1+0x2e68], R14 ;  /* 0x002e680e01007387 */ /* 0x0045e80000100a00 */
[----:B------:R-:W4:Y:S04]  /*3eec0*/  LDL.LU R24, [R1+0x780] ;  /* 0x0007800001187983 */ /* 0x000f280000300800 */
[----:B------:R-:W4:Y:S04]  /*3eed0*/  LDL.LU R25, [R1+0x784] ;  /* 0x0007840001197983 */ /* 0x000f280000300800 */
[----:B-1----:R-:W3:Y:S04]  /*3eee0*/  LDL.LU R26, [R1+0x788] ;  /* 0x00078800011a7983 */ /* 0x002ee80000300800 */
[----:B------:R-:W3:Y:S04]  /*3eef0*/  LDL.LU R27, [R1+0x78c] ;  /* 0x00078c00011b7983 */ /* 0x000ee80000300800 */
[----:B--2---:R-:W2:Y:S04]  /*3ef00*/  LDL.64 R14, [R1+0x148] ;  /* 0x00014800010e7983 */ /* 0x004ea80000100a00 */
[----:B--2---:R-:W-:Y:S04]  /*3ef10*/  STL.64 [R1+0x2e80], R14 ;  /* 0x002e800e01007387 */ /* 0x004fe80000100a00 */
[----:B---3--:R-:W-:Y:S04]  /*3ef20*/  STL.64 [R1+0x2e60], R26 ;  /* 0x002e601a01007387 */ /* 0x008fe80000100a00 */
[----:B----4-:R1:W-:Y:S04]  /*3ef30*/  STL.64 [R1+0x2e58], R24 ;  /* 0x002e581801007387 */ /* 0x0103e80000100a00 */
[----:B-1----:R-:W2:Y:S04]  /*3ef40*/  LDL.LU R24, [R1+0x790] ;  /* 0x0007900001187983 */ /* 0x002ea80000300800 */
[----:B------:R-:W2:Y:S04]  /*3ef50*/  LDL.LU R25, [R1+0x794] ;  /* 0x0007940001197983 */ /* 0x000ea80000300800 */
[----:B------:R-:W3:Y:S04]  /*3ef60*/  LDL.LU R26, [R1+0x798] ;  /* 0x00079800011a7983 */ /* 0x000ee80000300800 */
[----:B------:R-:W3:Y:S04]  /*3ef70*/  LDL.LU R27, [R1+0x79c] ;  /* 0x00079c00011b7983 */ /* 0x000ee80000300800 */
[----:B------:R-:W4:Y:S01]  /*3ef80*/  LDL R14, [R1+0x158] ;  /* 0x00015800010e7983 */ /* 0x000f220000100800 */
[----:B------:R-:W-:-:S03]  /*3ef90*/  IMAD.MOV.U32 R15, RZ, RZ, R29 ;  /* 0x000000ffff0f7224 */ /* 0x000fc600078e001d */
[----:B------:R-:W2:Y:S04]  /*3efa0*/  LDL.LU R29, [R1+0x2f48] ;  /* 0x002f4800011d7983 */ /* 0x000ea80000300800 */
[----:B----4-:R1:W-:Y:S04]  /*3efb0*/  STL.64 [R1+0x2e98], R14 ;  /* 0x002e980e01007387 */ /* 0x0103e80000100a00 */
[----:B-1----:R-:W4:Y:S04]  /*3efc0*/  LDL.64 R14, [R1+0x168] ;  /* 0x00016800010e7983 */ /* 0x002f280000100a00 */
[----:B----4-:R-:W-:Y:S04]  /*3efd0*/  STL.64 [R1+0x2eb0], R14 ;  /* 0x002eb00e01007387 */ /* 0x010fe80000100a00 */
[----:B---3--:R-:W-:Y:S04]  /*3efe0*/  STL.64 [R1+0x2e78], R26 ;  /* 0x002e781a01007387 */ /* 0x008fe80000100a00 */
[----:B--2---:R1:W-:Y:S04]  /*3eff0*/  STL.64 [R1+0x2e70], R24 ;  /* 0x002e701801007387 */ /* 0x0043e80000100a00 */
[----:B-1----:R-:W2:Y:S04]  /*3f000*/  LDL.LU R24, [R1+0x7a0] ;  /* 0x0007a00001187983 */ /* 0x002ea80000300800 */
[----:B------:R-:W2:Y:S04]  /*3f010*/  LDL.LU R25, [R1+0x7a4] ;  /* 0x0007a40001197983 */ /* 0x000ea80000300800 */
[----:B------:R-:W3:Y:S04]  /*3f020*/  LDL.LU R26, [R1+0x7a8] ;  /* 0x0007a800011a7983 */ /* 0x000ee80000300800 */
[----:B------:R-:W3:Y:S04]  /*3f030*/  LDL.LU R27, [R1+0x7ac] ;  /* 0x0007ac00011b7983 */ /* 0x000ee80000300800 */
[----:B------:R-:W4:Y:S04]  /*3f040*/  LDL R14, [R1+0x178] ;  /* 0x00017800010e7983 */ /* 0x000f280000100800 */
[----:B------:R-:W4:Y:S04]  /*3f050*/  LDL R15, [R1+0x17c] ;  /* 0x00017c00010f7983 */ /* 0x000f280000100800 */
[----:B----4-:R-:W-:Y:S04]  /*3f060*/  STL.64 [R1+0x2ec8], R14 ;  /* 0x002ec80e01007387 */ /* 0x010fe80000100a00 */
[----:B---3--:R-:W-:Y:S04]  /*3f070*/  STL.64 [R1+0x2e90], R26 ;  /* 0x002e901a01007387 */ /* 0x008fe80000100a00 */
[----:B--2---:R1:W-:Y:S04]  /*3f080*/  STL.64 [R1+0x2e88], R24 ;  /* 0x002e881801007387 */ /* 0x0043e80000100a00 */
[----:B-1----:R-:W2:Y:S04]  /*3f090*/  LDL.LU R24, [R1+0x7b0] ;  /* 0x0007b00001187983 */ /* 0x002ea80000300800 */
[----:B------:R-:W2:Y:S04]  /*3f0a0*/  LDL.LU R25, [R1+0x7b4] ;  /* 0x0007b40001197983 */ /* 0x000ea80000300800 */
[----:B------:R-:W3:Y:S04]  /*3f0b0*/  LDL.LU R26, [R1+0x7b8] ;  /* 0x0007b800011a7983 */ /* 0x000ee80000300800 */
[----:B------:R-:W3:Y:S04]  /*3f0c0*/  LDL.LU R27, [R1+0x7bc] ;  /* 0x0007bc00011b7983 */ /* 0x000ee80000300800 */
[----:B------:R-:W4:Y:S01]  /*3f0d0*/  LDL R14, [R1+0x188] ;  /* 0x00018800010e7983 */ /* 0x000f220000100800 */
[----:B------:R-:W-:-:S03]  /*3f0e0*/  IMAD.MOV.U32 R15, RZ, RZ, R29 ;  /* 0x000000ffff0f7224 */ /* 0x000fc600078e001d */
[----:B------:R-:W2:Y:S04]  /*3f0f0*/  LDL.LU R29, [R1+0x2f44] ;  /* 0x002f4400011d7983 */ /* 0x000ea80000300800 */
[----:B----4-:R-:W-:Y:S04]  /*3f100*/  STL.64 [R1+0x2ee0], R14 ;  /* 0x002ee00e01007387 */ /* 0x010fe80000100a00 */
[----:B---3--:R-:W-:Y:S04]  /*3f110*/  STL.64 [R1+0x2ea8], R26 ;  /* 0x002ea81a01007387 */ /* 0x008fe80000100a00 */
[----:B--2---:R1:W-:Y:S04]  /*3f120*/  STL.64 [R1+0x2ea0], R24 ;  /* 0x002ea01801007387 */ /* 0x0043e80000100a00 */
[----:B-1----:R-:W2:Y:S04]  /*3f130*/  LDL.LU R24, [R1+0x7c0] ;  /* 0x0007c00001187983 */ /* 0x002ea80000300800 */
[----:B------:R-:W2:Y:S04]  /*3f140*/  LDL.LU R25, [R1+0x7c4] ;  /* 0x0007c40001197983 */ /* 0x000ea80000300800 */
[----:B------:R-:W3:Y:S04]  /*3f150*/  LDL.LU R26, [R1+0x7c8] ;  /* 0x0007c800011a7983 */ /* 0x000ee80000300800 */
[----:B------:R-:W3:Y:S04]  /*3f160*/  LDL.LU R27, [R1+0x7cc] ;  /* 0x0007cc00011b7983 */ /* 0x000ee80000300800 */
[----:B------:R-:W4:Y:S04]  /*3f170*/  LDL.64 R14, [R1+0x198] ;  /* 0x00019800010e7983 */ /* 0x000f280000100a00 */
[----:B----4-:R1:W-:Y:S04]  /*3f180*/  STL.64 [R1+0x2ef8], R14 ;  /* 0x002ef80e01007387 */ /* 0x0103e80000100a00 */
[----:B-1----:R-:W4:Y:S01]  /*3f190*/  LDL R14, [R1+0x1a8] ;  /* 0x0001a800010e7983 */ /* 0x002f220000100800 */
        /* <DEDUP_REMOVED lines=19> */
[----:B---3--:R-:W-:Y:S04]  /*3f2d0*/  STL.64 [R1+0x2ef0], R26 ;  /* 0x002ef01a01007387 */ /* 0x008fe80000100a00 */
[----:B--2---:R1:W-:Y:S04]  /*3f2e0*/  STL.64 [R1+0x2ee8], R24 ;  /* 0x002ee81801007387 */ /* 0x0043e80000100a00 */
[----:B-1----:R-:W2:Y:S04]  /*3f2f0*/  LDL.LU R24, [R1+0x7f0] ;  /* 0x0007f00001187983 */ /* 0x002ea80000300800 */
[----:B------:R-:W2:Y:S04]  /*3f300*/  LDL.LU R25, [R1+0x7f4] ;  /* 0x0007f40001197983 */ /* 0x000ea80000300800 */
[----:B------:R-:W3:Y:S04]  /*3f310*/  LDL.LU R26, [R1+0x7f8] ;  /* 0x0007f800011a7983 */ /* 0x000ee80000300800 */
[----:B------:R-:W3:Y:S04]  /*3f320*/  LDL.LU R27, [R1+0x7fc] ;  /* 0x0007fc00011b7983 */ /* 0x000ee80000300800 */
        /* <DEDUP_REMOVED lines=11> */
[----:B------:R-:W3:Y:S01]  /*3f3e0*/  LDL.LU R27, [R1+0x81c] ;  /* 0x00081c00011b7983 */ /* 0x000ee20000300800 */
[----:B------:R-:W-:-:S03]  /*3f3f0*/  IMAD.MOV.U32 R15, RZ, RZ, R29 ;  /* 0x000000ffff0f7224 */ /* 0x000fc600078e001d */
[----:B---3--:R-:W-:Y:S04]  /*3f400*/  STL.64 [R1+0x2f38], R26 ;  /* 0x002f381a01007387 */ /* 0x008fe80000100a00 */
[----:B--2---:R1:W-:Y:S04]  /*3f410*/  STL.64 [R1+0x2f30], R24 ;  /* 0x002f301801007387 */ /* 0x0043e80000100a00 */
[----:B-1----:R-:W4:Y:S04]  /*3f420*/  LDL.LU R24, [R1+0x820] ;  /* 0x0008200001187983 */ /* 0x002f280000300800 */
[----:B------:R-:W4:Y:S04]  /*3f430*/  LDL.LU R25, [R1+0x824] ;  /* 0x0008240001197983 */ /* 0x000f280000300800 */
[----:B------:R-:W4:Y:S04]  /*3f440*/  LDL.LU R26, [R1+0x828] ;  /* 0x00082800011a7983 */ /* 0x000f280000300800 */
[----:B------:R-:W4:Y:S04]  /*3f450*/  LDL.LU R27, [R1+0x82c] ;  /* 0x00082c00011b7983 */ /* 0x000f280000300800 */
[----:B------:R-:W-:Y:S04]  /*3f460*/  STL.64 [R1+0x2e40], R18 ;  /* 0x002e401201007387 */ /* 0x000fe80000100a00 */
[----:B------:R1:W-:Y:S04]  /*3f470*/  STL.64 [R1+0x2e38], R16 ;  /* 0x002e381001007387 */ /* 0x0003e80000100a00 */
[----:B-1----:R-:W2:Y:S04]  /*3f480*/  LDL.LU R16, [R1+0x770] ;  /* 0x0007700001107983 */ /* 0x002ea80000300800 */
[----:B------:R-:W2:Y:S04]  /*3f490*/  LDL.LU R17, [R1+0x774] ;  /* 0x0007740001117983 */ /* 0x000ea80000300800 */
[----:B------:R-:W2:Y:S04]  /*3f4a0*/  LDL.LU R18, [R1+0x778] ;  /* 0x0007780001127983 */ /* 0x000ea80000300800 */
[----:B------:R-:W2:Y:S04]  /*3f4b0*/  LDL.LU R19, [R1+0x77c] ;  /* 0x00077c0001137983 */ /* 0x000ea80000300800 */
[----:B------:R-:W3:Y:S04]  /*3f4c0*/  LDL.64 R22, [R1+0x108] ;  /* 0x0001080001167983 */ /* 0x000ee80000100a00 */
[----:B0-----:R-:W-:Y:S04]  /*3f4d0*/  STL.64 [R1+0x2ce0], R10 ;  /* 0x002ce00a01007387 */ /* 0x001fe80000100a00 */
[----:B------:R0:W-:Y:S04]  /*3f4e0*/  STL.64 [R1+0x2cd8], R8 ;  /* 0x002cd80801007387 */ /* 0x0001e80000100a00 */
        /* <DEDUP_REMOVED lines=18> */
[----:B------:R-:W2:Y:S01]  /*3f610*/  LDL R29, [R1+0x2048] ;  /* 0x00204800011d7983 */ /* 0x000ea20000100800 */
[----:B----4-:R-:W-:Y:S03]  /*3f620*/  HMMA.16816.F32 R12, R4, R14, R24 ;  /* 0x0000000e040c723c */ /* 0x010fe60000001818 */
[----:B--2---:R-:W-:Y:S04]  /*3f630*/  STL [R1+0x2c90], R29 ;  /* 0x002c901d01007387 */ /* 0x004fe80000100800 */
[----:B------:R-:W2:Y:S04]  /*3f640*/  LDL.LU.64 R26, [R1+0x2f08] ;  /* 0x002f0800011a7983 */ /* 0x000ea80000300a00 */
[----:B------:R-:W2:-:S12]  /*3f650*/  LDL.LU.64 R24, [R1+0x2f00] ;  /* 0x002f000001187983 */ /* 0x000e980000300a00 */
        /* <DEDUP_REMOVED lines=56> */
[----:B0-----:R-:W2:Y:S02]  /*3f9e0*/  LDL.LU.64 R14, [R1+0x2e50] ;  /* 0x002e5000010e7983 */ /* 0x001ea40000300a00 */
[----:B--2---:R-:W-:-:S15]  /*3f9f0*/  HMMA.16816.F32 R24, R4, R14, R24 ;  /* 0x0000000e0418723c */ /* 0x004fde0000001818 */
[----:B------:R-:W-:-:S08]  /*3fa00*/  NOP ;  /* 0x0000000000007918 */ /* 0x000fd00000000000 */
[----:B------:R-:W-:Y:S04]  /*3fa10*/  STL.64 [R1+0x780], R24 ;  /* 0x0007801801007387 */ /* 0x000fe80000100a00 */
[----:B------:R0:W-:Y:S04]  /*3fa20*/  STL.64 [R1+0x788], R26 ;  /* 0x0007881a01007387 */ /* 0x0001e80000100a00 */
[----:B0-----:R-:W2:Y:S02]  /*3fa30*/  LDL.LU.64 R26, [R1+0x2e48] ;  /* 0x002e4800011a7983 */ /* 0x001ea40000300a00 */
[----:B--2---:R-:W-:-:S15]  /*3fa40*/  HMMA.16816.F32 R16, R4, R26, R16 ;  /* 0x0000001a0410723c */ /* 0x004fde0000001810 */
[----:B------:R-:W-:-:S08]  /*3fa50*/  NOP ;  /* 0x0000000000007918 */ /* 0x000fd00000000000 */
[----:B------:R-:W-:Y:S04]  /*3fa60*/  STL.64 [R1+0x770], R16 ;  /* 0x0007701001007387 */ /* 0x000fe80000100a00 */
[----:B------:R0:W-:Y:S04]  /*3fa70*/  STL.64 [R1+0x778], R18 ;  /* 0x0007781201007387 */ /* 0x0001e80000100a00 */
[----:B0-----:R-:W3:Y:S04]  /*3fa80*/  LDL.LU.64 R18, [R1+0x2e40] ;  /* 0x002e400001127983 */ /* 0x001ee80000300a00 */
[----:B------:R-:W3:Y:S01]  /*3fa90*/  LDL.LU.64 R16, [R1+0x2e38] ;  /* 0x002e380001107983 */ /* 0x000ee20000300a00 */
[----:B------:R-:W-:-:S02]  /*3faa0*/  IMAD.MOV.U32 R13, RZ, RZ, R26 ;  /* 0x000000ffff0d7224 */ /* 0x000fc400078e001a */
[----:B------:R-:W-:Y:S02]  /*3fab0*/  IMAD.MOV.U32 R12, RZ, RZ, R27 ;  /* 0x000000ffff0c7224 */ /* 0x000fe400078e001b */
[----:B------:R-:W2:Y:S04]  /*3fac0*/  LDL.LU.64 R26, [R1+0x2e30] ;  /* 0x002e3000011a7983 */ /* 0x000ea80000300a00 */
[----:B------:R-:W2:Y:S04]  /*3fad0*/  LDL.LU.64 R24, [R1+0x2e28] ;  /* 0x002e280001187983 */ /* 0x000ea80000300a00 */
[----:B------:R0:W-:Y:S04]  /*3fae0*/  STL.64 [R1+0x2bc0], R14 ;  /* 0x002bc00e01007387 */ /* 0x0001e80000100a00 */
[----:B------:R-:W-:Y:S04]  /*3faf0*/  STL.64 [R1+0x2bb8], R12 ;  /* 0x002bb80c01007387 */ /* 0x000fe80000100a00 */
[----:B0-----:R-:W4:Y:S04]  /*3fb00*/  LDL R14, [R1+0xe8] ;  /* 0x0000e800010e7983 */ /* 0x001f280000100800 */
[----:B------:R-:W4:Y:S01]  /*3fb10*/  LDL R15, [R1+0xec] ;  /* 0x0000ec00010f7983 */ /* 0x000f220000100800 */
[----:B---3--:R-:W-:-:S15]  /*3fb20*/  HMMA.16816.F32 R16, R4, R22, R16 ;  /* 0x000000160410723c */ /* 0x008fde0000001810 */
[----:B------:R-:W-:-:S08]  /*3fb30*/  NOP ;  /* 0x0000000000007918 */ /* 0x000fd00000000000 */
[----:B------:R0:W-:Y:S04]  /*3fb40*/  STL.64 [R1+0x760], R16 ;  /* 0x0007601001007387 */ /* 0x0001e80000100a00 */
[----:B------:R1:W-:Y:S01]  /*3fb50*/  STL.64 [R1+0x768], R18 ;  /* 0x0007681201007387 */ /* 0x0003e20000100a00 */
[----:B0-----:R-:W-:-:S03]  /*3fb60*/  IMAD.MOV.U32 R17, RZ, RZ, R22 ;  /* 0x000000ffff117224 */ /* 0x001fc600078e0016 */
[----:B-1----:R-:W3:Y:S01]  /*3fb70*/  LDL.LU.64 R18, [R1+0x2e20] ;  /* 0x002e200001127983 */ /* 0x002ee20000300a00 */
[----:B------:R-:W-:-:S03]  /*3fb80*/  IMAD.MOV.U32 R16, RZ, RZ, R23 ;  /* 0x000000ffff107224 */ /* 0x000fc600078e0017 */
[----:B------:R-:W2:Y:S02]  /*3fb90*/  LDL.LU.64 R22, [R1+0x2e18] ;  /* 0x002e180001167983 */ /* 0x000ea40000300a00 */
[----:B--2---:R-:W-:Y:S02]  /*3fba0*/  HMMA.16816.F32 R20, R4, R22, R24 ;  /* 0x000000160414723c */ /* 0x004fe40000001818 */
[----:B------:R-:W4:Y:S04]  /*3fbb0*/  LDL.LU.64 R26, [R1+0x2e10] ;  /* 0x002e1000011a7983 */ /* 0x000f280000300a00 */
[----:B------:R-:W4:-:S15]  /*3fbc0*/  LDL.LU.64 R24, [R1+0x2e08] ;  /* 0x002e080001187983 */ /* 0x000f1e0000300a00 */
[----:B------:R-:W-:-:S02]  /*3fbd0*/  NOP ;  /* 0x0000000000007918 */ /* 0x000fc40000000000 */
[----:B------:R0:W-:Y:S04]  /*3fbe0*/  STL.64 [R1+0x750], R20 ;  /* 0x0007501401007387 */ /* 0x0001e80000100a00 */
[----:B------:R1:W-:Y:S04]  /*3fbf0*/  STL.64 [R1+0x758], R22 ;  /* 0x0007581601007387 */ /* 0x0003e80000100a00 */
[----:B0-----:R-:W2:Y:S01]  /*3fc00*/  LDL.LU.64 R20, [R1+0x2e00] ;  /* 0x002e000001147983 */ /* 0x001ea20000300a00 */
[C---:B----4-:R-:W-:Y:S03]  /*3fc10*/  HMMA.16816.F32 R12, R4.reuse, R14, R24 ;  /* 0x0000000e040c723c */ /* 0x050fe60000001818 */
[----:B------:R-:W4:Y:S03]  /*3fc20*/  LDL.LU.64 R26, [R1+0x2df8] ;  /* 0x002df800011a7983 */ /* 0x000f260000300a00 */
[----:B---3--:R-:W-:Y:S01]  /*3fc30*/  HMMA.16816.F32 R8, R4, R18, R8 ;  /* 0x000000120408723c */ /* 0x008fe20000001808 */
[----:B------:R-:W3:Y:S01]  /*3fc40*/  LDL.LU.64 R24, [R1+0x2df0] ;  /* 0x002df00001187983 */ /* 0x000ee20000300a00 */
[----:B-1----:R-:W-:-:S02]  /*3fc50*/  IMAD.MOV.U32 R22, RZ, RZ, R0 ;  /* 0x000000ffff167224 */ /* 0x002fc400078e0000 */
[----:B------:R-:W-:-:S13]  /*3fc60*/  IMAD.MOV.U32 R23, RZ, RZ, R2 ;  /* 0x000000ffff177224 */ /* 0x000fda00078e0002 */
[----:B------:R-:W-:Y:S04]  /*3fc70*/  STL.64 [R1+0x740], R12 ;  /* 0x0007400c01007387 */ /* 0x000fe80000100a00 */
[----:B------:R-:W-:Y:S04]  /*3fc80*/  STL.64 [R1+0x748], R14 ;  /* 0x0007480e01007387 */ /* 0x000fe80000100a00 */
[----:B------:R-:W2:Y:S04]  /*3fc90*/  LDL.LU R0, [R1+0x2dec] ;  /* 0x002dec0001007983 */ /* 0x000ea80000300800 */
[----:B------:R-:W-:Y:S04]  /*3fca0*/  STL.64 [R1+0x730], R8 ;  /* 0x0007300801007387 */ /* 0x000fe80000100a00 */
[----:B------:R-:W-:Y:S04]  /*3fcb0*/  STL.64 [R1+0x738], R10 ;  /* 0x0007380a01007387 */ /* 0x000fe80000100a00 */
[----:B------:R-:W2:Y:S04]  /*3fcc0*/  LDL.LU R2, [R1+0x2de8] ;  /* 0x002de80001027983 */ /* 0x000ea80000300800 */
[----:B------:R-:W-:Y:S04]  /*3fcd0*/  STL.64 [R1+0x2cc0], R22 ;  /* 0x002cc01601007387 */ /* 0x000fe80000100a00 */
[----:B------:R-:W-:Y:S04]  /*3fce0*/  STL.64 [R1+0x2b60], R18 ;  /* 0x002b601201007387 */ /* 0x000fe80000100a00 */
[----:B------:R0:W-:Y:S04]  /*3fcf0*/  STL.64 [R1+0x2ca0], R16 ;  /* 0x002ca01001007387 */ /* 0x0001e80000100a00 */
[----:B0-----:R-:W2:Y:S04]  /*3fd00*/  LDL.LU R16, [R1+0x250] ;  /* 0x0002500001107983 */ /* 0x001ea80000300800 */
[----:B------:R-:W2:Y:S04]  /*3fd10*/  LDL.LU R17, [R1+0x254] ;  /* 0x0002540001117983 */ /* 0x000ea80000300800 */
[----:B------:R-:W2:Y:S04]  /*3fd20*/  LDL.LU R18, [R1+0x258] ;  /* 0x0002580001127983 */ /* 0x000ea80000300800 */
[----:B------:R-:W2:Y:S01]  /*3fd30*/  LDL.LU R19, [R1+0x25c] ;  /* 0x00025c0001137983 */ /* 0x000ea20000300800 */
[----:B----4-:R-:W-:-:S02]  /*3fd40*/  IMAD.MOV.U32 R10, RZ, RZ, R27 ;  /* 0x000000ffff0a7224 */ /* 0x010fc400078e001b */
[----:B------:R-:W-:-:S05]  /*3fd50*/  IMAD.MOV.U32 R11, RZ, RZ, R26 ;  /* 0x000000ffff0b7224 */ /* 0x000fca00078e001a */
[----:B------:R0:W-:Y:S04]  /*3fd60*/  STL.64 [R1+0x2cf8], R10 ;  /* 0x002cf80a01007387 */ /* 0x0001e80000100a00 */
[----:B------:R-:W4:Y:S04]  /*3fd70*/  LDL.LU R8, [R1+0x690] ;  /* 0x0006900001087983 */ /* 0x000f280000300800 */
[----:B------:R-:W4:Y:S04]  /*3fd80*/  LDL.LU R9, [R1+0x694] ;  /* 0x0006940001097983 */ /* 0x000f280000300800 */
[----:B0-----:R-:W3:Y:S04]  /*3fd90*/  LDL.LU R10, [R1+0x698] ;  /* 0x00069800010a7983 */ /* 0x001ee80000300800 */
[----:B------:R-:W3:Y:S04]  /*3fda0*/  LDL.LU R11, [R1+0x69c] ;  /* 0x00069c00010b7983 */ /* 0x000ee80000300800 */
[----:B---3--:R0:W-:Y:S04]  /*3fdb0*/  STL.64 [R1+0x2d08], R10 ;  /* 0x002d080a01007387 */ /* 0x0081e80000100a00 */
[----:B----4-:R-:W-:Y:S01]  /*3fdc0*/  STL.64 [R1+0x2d00], R8 ;  /* 0x002d000801007387 */ /* 0x010fe20000100a00 */
[----:B0-----:R-:W-:-:S02]  /*3fdd0*/  IMAD.MOV.U32 R11, RZ, RZ, R24 ;  /* 0x000000ffff0b7224 */ /* 0x001fc400078e0018 */
[----:B------:R-:W-:Y:S01]  /*3fde0*/  IMAD.MOV.U32 R10, RZ, RZ, R25 ;  /* 0x000000ffff0a7224 */ /* 0x000fe200078e0019 */
[----:B------:R-:W3:Y:S04]  /*3fdf0*/  LDL.LU R24, [R1+0x6b0] ;  /* 0x0006b00001187983 */ /* 0x000ee80000300800 */
[----:B------:R-:W3:Y:S04]  /*3fe00*/  LDL.LU R25, [R1+0x6b4] ;  /* 0x0006b40001197983 */ /* 0x000ee80000300800 */
[----:B------:R-:W4:Y:S04]  /*3fe10*/  LDL.LU R26, [R1+0x6b8] ;  /* 0x0006b800011a7983 */ /* 0x000f280000300800 */
[----:B------:R-:W4:Y:S04]  /*3fe20*/  LDL.LU R27, [R1+0x6bc] ;  /* 0x0006bc00011b7983 */ /* 0x000f280000300800 */
[----:B----4-:R0:W-:Y:S04]  /*3fe30*/  STL.64 [R1+0x2d38], R26 ;  /* 0x002d381a01007387 */ /* 0x0101e80000100a00 */
[----:B---3--:R-:W-:Y:S01]  /*3fe40*/  STL.64 [R1+0x2d30], R24 ;  /* 0x002d301801007387 */ /* 0x008fe20000100a00 */
[----:B0-----:R-:W-:-:S02]  /*3fe50*/  IMAD.MOV.U32 R26, RZ, RZ, R28 ;  /* 0x000000ffff1a7224 */ /* 0x001fc400078e001c */
[----:B--2---:R-:W-:Y:S01]  /*3fe60*/  IMAD.MOV.U32 R27, RZ, RZ, R21 ;  /* 0x000000ffff1b7224 */ /* 0x004fe200078e0015 */
[----:B------:R-:W2:Y:S04]  /*3fe70*/  LDL.LU R28, [R1+0x2de4] ;  /* 0x002de400011c7983 */ /* 0x000ea80000300800 */
[----:B------:R-:W3:Y:S04]  /*3fe80*/  LDL.LU R21, [R1+0x2de0] ;  /* 0x002de00001157983 */ /* 0x000ee80000300800 */
[----:B------:R-:W-:Y:S04]  /*3fe90*/  STL.64 [R1+0x2d48], R26 ;  /* 0x002d481a01007387 */ /* 0x000fe80000100a00 */
[----:B------:R0:W-:Y:S04]  /*3fea0*/  STL.64 [R1+0x2d20], R10 ;  /* 0x002d200a01007387 */ /* 0x0001e80000100a00 */
[----:B0-----:R-:W4:Y:S04]  /*3feb0*/  LDL.64 R10, [R1+0x58] ;  /* 0x00005800010a7983 */ /* 0x001f280000100a00 */
[----:B----4-:R0:W-:Y:S04]  /*3fec0*/  STL.64 [R1+0x2d40], R10 ;  /* 0x002d400a01007387 */ /* 0x0101e80000100a00 */
[----:B------:R-:W4:Y:S04]  /*3fed0*/  LDL.LU R8, [R1+0x6c0] ;  /* 0x0006c00001087983 */ /* 0x000f280000300800 */
[----:B------:R-:W4:Y:S04]  /*3fee0*/  LDL.LU R9, [R1+0x6c4] ;  /* 0x0006c40001097983 */ /* 0x000f280000300800 */
[----:B0-----:R-:W2:Y:S04]  /*3fef0*/  LDL.LU R10, [R1+0x6c8] ;  /* 0x0006c800010a7983 */ /* 0x001ea80000300800 */
[----:B------:R-:W2:Y:S01]  /*3ff00*/  LDL.LU R11, [R1+0x6cc] ;  /* 0x0006cc00010b7983 */ /* 0x000ea20000300800 */
[----:B------:R-:W-:-:S02]  /*3ff10*/  IMAD.MOV.U32 R26, RZ, RZ, R2 ;  /* 0x000000ffff1a7224 */ /* 0x000fc400078e0002 */
[----:B------:R-:W-:Y:S01]  /*3ff20*/  IMAD.MOV.U32 R27, RZ, RZ, R0 ;  /* 0x000000ffff1b7224 */ /* 0x000fe200078e0000 */
[----:B--2---:R-:W-:Y:S04]  /*3ff30*/  STL.64 [R1+0x2d58], R10 ;  /* 0x002d580a01007387 */ /* 0x004fe80000100a00 */
[----:B----4-:R0:W-:Y:S04]  /*3ff40*/  STL.64 [R1+0x2d50], R8 ;  /* 0x002d500801007387 */ /* 0x0101e80000100a00 */
[----:B------:R-:W2:Y:S04]  /*3ff50*/  LDL.LU R2, [R1+0x2ddc] ;  /* 0x002ddc0001027983 */ /* 0x000ea80000300800 */
[----:B------:R-:W4:Y:S04]  /*3ff60*/  LDL.LU R0, [R1+0x2dd8] ;  /* 0x002dd80001007983 */ /* 0x000f280000300800 */
[----:B------:R3:W-:Y:S04]  /*3ff70*/  STL.64 [R1+0x2d60], R26 ;  /* 0x002d601a01007387 */ /* 0x0007e80000100a00 */
[----:B0-----:R-:W2:Y:S04]  /*3ff80*/  LDL.LU R8, [R1+0x6d0] ;  /* 0x0006d00001087983 */ /* 0x001ea80000300800 */
[----:B------:R-:W2:Y:S04]  /*3ff90*/  LDL.LU R9, [R1+0x6d4] ;  /* 0x0006d40001097983 */ /* 0x000ea80000300800 */
[----:B------:R-:W4:Y:S04]  /*3ffa0*/  LDL.LU R10, [R1+0x6d8] ;  /* 0x0006d800010a7983 */ /* 0x000f280000300800 */
[----:B------:R-:W4:Y:S01]  /*3ffb0*/  LDL.LU R11, [R1+0x6dc] ;  /* 0x0006dc00010b7983 */ /* 0x000f220000300800 */
[----:B---3--:R-:W-:-:S02]  /*3ffc0*/  IMAD.MOV.U32 R26, RZ, RZ, R21 ;  /* 0x000000ffff1a7224 */ /* 0x008fc400078e0015 */
[----:B------:R-:W-:Y:S01]  /*3ffd0*/  IMAD.MOV.U32 R27, RZ, RZ, R28 ;  /* 0x000000ffff1b7224 */ /* 0x000fe200078e001c */
[----:B----4-:R-:W-:Y:S04]  /*3ffe0*/  STL.64 [R1+0x2d70], R10 ;  /* 0x002d700a01007387 */ /* 0x010fe80000100a00 */
[----:B--2---:R0:W-:Y:S04]  /*3fff0*/  STL.64 [R1+0x2d68], R8 ;  /* 0x002d680801007387 */ /* 0x0041e80000100a00 */
[----:B------:R-:W2:Y:S04]  /*40000*/  LDL.LU R21, [R1+0x2dd4] ;  /* 0x002dd40001157983 */ /* 0x000ea80000300800 */
[----:B------:R-:W3:Y:S04]  /*40010*/  LDL.LU R28, [R1+0x2dd0] ;  /* 0x002dd000011c7983 */ /* 0x000ee80000300800 */
[----:B------:R1:W-:Y:S04]  /*40020*/  STL.64 [R1+0x2d78], R26 ;  /* 0x002d781a01007387 */ /* 0x0003e80000100a00 */
[----:B0-----:R-:W4:Y:S04]  /*40030*/  LDL.LU R8, [R1+0x6e0] ;  /* 0x0006e00001087983 */ /* 0x001f280000300800 */
[----:B------:R-:W4:Y:S04]  /*40040*/  LDL.LU R9, [R1+0x6e4] ;  /* 0x0006e40001097983 */ /* 0x000f280000300800 */
[----:B------:R-:W2:Y:S04]  /*40050*/  LDL.LU R10, [R1+0x6e8] ;  /* 0x0006e800010a7983 */ /* 0x000ea80000300800 */
[----:B------:R-:W2:Y:S01]  /*40060*/  LDL.LU R11, [R1+0x6ec] ;  /* 0x0006ec00010b7983 */ /* 0x000ea20000300800 */
[----:B-1----:R-:W-:-:S02]  /*40070*/  IMAD.MOV.U32 R26, RZ, RZ, R0 ;  /* 0x000000ffff1a7224 */ /* 0x002fc400078e0000 */
        /* <DEDUP_REMOVED lines=13> */
[----:B--2---:R-:W-:Y:S04]  /*40150*/  STL.64 [R1+0x2d98], R8 ;  /* 0x002d980801007387 */ /* 0x004fe80000100a00 */
[----:B------:R0:W-:Y:S04]  /*40160*/  STL.64 [R1+0x2da8], R26 ;  /* 0x002da81a01007387 */ /* 0x0001e80000100a00 */
[----:B0-----:R-:W2:Y:S04]  /*40170*/  LDL.64 R26, [R1+0xb8] ;  /* 0x0000b800011a7983 */ /* 0x001ea80000100a00 */
[----:B--2---:R0:W-:Y:S04]  /*40180*/  STL.64 [R1+0x2dc0], R26 ;  /* 0x002dc01a01007387 */ /* 0x0041e80000100a00 */
[----:B------:R-:W2:Y:S04]  /*40190*/  LDL.LU R8, [R1+0x700] ;  /* 0x0007000001087983 */ /* 0x000ea80000300800 */
[----:B------:R-:W2:Y:S04]  /*401a0*/  LDL.LU R9, [R1+0x704] ;  /* 0x0007040001097983 */ /* 0x000ea80000300800 */
[----:B------:R-:W3:Y:S04]  /*401b0*/  LDL.LU R10, [R1+0x708] ;  /* 0x00070800010a7983 */ /* 0x000ee80000300800 */
[----:B------:R-:W3:Y:S04]  /*401c0*/  LDL.LU R11, [R1+0x70c] ;  /* 0x00070c00010b7983 */ /* 0x000ee80000300800 */
[----:B------:R-:W4:Y:S04]  /*401d0*/  LDL.LU R24, [R1+0x720] ;  /* 0x0007200001187983 */ /* 0x000f280000300800 */
[----:B------:R-:W4:Y:S04]  /*401e0*/  LDL.LU R25, [R1+0x724] ;  /* 0x0007240001197983 */ /* 0x000f280000300800 */
[----:B0-----:R-:W4:Y:S04]  /*401f0*/  LDL.LU R26, [R1+0x728] ;  /* 0x00072800011a7983 */ /* 0x001f280000300800 */
[----:B------:R-:W4:Y:S04]  /*40200*/  LDL.LU R27, [R1+0x72c] ;  /* 0x00072c00011b7983 */ /* 0x000f280000300800 */
[----:B---3--:R-:W-:Y:S04]  /*40210*/  STL.64 [R1+0x2db8], R10 ;  /* 0x002db80a01007387 */ /* 0x008fe80000100a00 */
[----:B--2---:R0:W-:Y:S04]  /*40220*/  STL.64 [R1+0x2db0], R8 ;  /* 0x002db00801007387 */ /* 0x0041e80000100a00 */
[----:B0-----:R-:W2:Y:S04]  /*40230*/  LDL.LU R8, [R1+0x710] ;  /* 0x0007100001087983 */ /* 0x001ea80000300800 */
[----:B------:R-:W2:Y:S04]  /*40240*/  LDL.LU R9, [R1+0x714] ;  /* 0x0007140001097983 */ /* 0x000ea80000300800 */
[----:B------:R-:W2:Y:S04]  /*40250*/  LDL.LU R10, [R1+0x718] ;  /* 0x00071800010a7983 */ /* 0x000ea80000300800 */
[----:B------:R-:W2:Y:S04]  /*40260*/  LDL.LU R11, [R1+0x71c] ;  /* 0x00071c00010b7983 */ /* 0x000ea80000300800 */
[----:B------:R-:W3:Y:S04]  /*40270*/  LDL.64 R22, [R1+0x218] ;  /* 0x0002180001167983 */ /* 0x000ee80000100a00 */
[----:B---3--:R-:W-:Y:S04]  /*40280*/  STL.64 [R1+0x2cf0], R22 ;  /* 0x002cf01601007387 */ /* 0x008fe80000100a00 */
[----:B------:R0:W-:Y:S04]  /*40290*/  STL [R1+0x2ce8], R20 ;  /* 0x002ce81401007387 */ /* 0x0001e80000100800 */
        /* <DEDUP_REMOVED lines=14> */
[----:B------:R-:W2:Y:S04]  /*40380*/  LDL.LU R18, [R1+0x1248] ;  /* 0x0012480001127983 */ /* 0x000ea80000300800 */
[----:B------:R-:W2:Y:S01]  /*40390*/  LDL.LU R19, [R1+0x124c] ;  /* 0x00124c0001137983 */ /* 0x000ea20000300800 */
[----:B------:R-:W-:-:S02]  /*403a0*/  IMAD.MOV.U32 R14, RZ, RZ, R2 ;  /* 0x000000ffff0e7224 */ /* 0x000fc400078e0002 */
[----:B------:R-:W-:-:S07]  /*403b0*/  IMAD.MOV.U32 R15, RZ, RZ, R0 ;  /* 0x000000ffff0f7224 */ /* 0x000fce00078e0000 */
[C---:B------:R-:W-:Y:S01]  /*403c0*/  HMMA.16816.F32 R12, R4.reuse, R14, R24 ;  /* 0x0000000e040c723c */ /* 0x040fe20000001818 */
[----:B--2---:R-:W-:Y:S04]  /*403d0*/  STL.64 [R1+0x2cd0], R18 ;  /* 0x002cd01201007387 */ /* 0x004fe80000100a00 */
[----:B----4-:R0:W-:Y:S04]  /*403e0*/  STL.64 [R1+0x2cc8], R16 ;  /* 0x002cc81001007387 */ /* 0x0101e80000100a00 */
[----:B0-----:R-:W2:Y:S04]  /*403f0*/  LDL.LU R16, [R1+0x13a0] ;  /* 0x0013a00001107983 */ /* 0x001ea80000300800 */
[----:B------:R-:W2:Y:S04]  /*40400*/  LDL.LU R17, [R1+0x13a4] ;  /* 0x0013a40001117983 */ /* 0x000ea80000300800 */
[----:B------:R-:W2:Y:S04]  /*40410*/  LDL.LU R18, [R1+0x13a8] ;  /* 0x0013a80001127983 */ /* 0x000ea80000300800 */
[----:B------:R-:W2:Y:S04]  /*40420*/  LDL.LU R19, [R1+0x13ac] ;  /* 0x0013ac0001137983 */ /* 0x000ea80000300800 */
[----:B------:R-:W4:Y:S04]  /*40430*/  LDL.LU.64 R26, [R1+0x2dc0] ;  /* 0x002dc000011a7983 */ /* 0x000f280000300a00 */
[----:B------:R-:W-:Y:S04]  /*40440*/  STL.64 [R1+0x720], R12 ;  /* 0x0007200c01007387 */ /* 0x000fe80000100a00 */
[----:B------:R0:W-:Y:S04]  /*40450*/  STL.64 [R1+0x728], R14 ;  /* 0x0007280e01007387 */ /* 0x0001e80000100a00 */
[----:B0-----:R-:W2:Y:S01]  /*40460*/  LDL.64 R14, [R1+0x1d8] ;  /* 0x0001d800010e7983 */ /* 0x001ea20000100a00 */
        /* <DEDUP_REMOVED lines=50> */
[----:B------:R-:W3:Y:S02]  /*40790*/  LDL.LU.64 R10, [R1+0x2d20] ;  /* 0x002d2000010a7983 */ /* 0x000ee40000300a00 */
[----:B---3--:R-:W-:Y:S02]  /*407a0*/  HMMA.16816.F32 R8, R4, R10, R20 ;  /* 0x0000000a0408723c */ /* 0x008fe40000001814 */
[----:B------:R-:W3:Y:S04]  /*407b0*/  LDL.LU.64 R22, [R1+0x2d18] ;  /* 0x002d180001167983 */ /* 0x000ee80000300a00 */
[----:B------:R-:W3:-:S15]  /*407c0*/  LDL.LU.64 R20, [R1+0x2d10] ;  /* 0x002d100001147983 */ /* 0x000ede0000300a00 */
        /* <DEDUP_REMOVED lines=9> */
[----:B0-----:R-:W3:Y:S04]  /*40860*/  LDL.LU.64 R10, [R1+0x2cf8] ;  /* 0x002cf800010a7983 */ /* 0x001ee80000300a00 */
[----:B------:R-:W-:Y:S04]  /*40870*/  STL.64 [R1+0x2af8], R26 ;  /* 0x002af81a01007387 */ /* 0x000fe80000100a00 */
[----:B------:R0:W-:Y:S04]  /*40880*/  STL.64 [R1+0x2bc8], R24 ;  /* 0x002bc81801007387 */ /* 0x0001e80000100a00 */
[----:B0-----:R-:W4:Y:S04]  /*40890*/  LDL.LU R24, [R1] ;  /* 0x0000000001187983 */ /* 0x001f280000300800 */
[----:B------:R-:W4:Y:S04]  /*408a0*/  LDL.LU R25, [R1+0x4] ;  /* 0x0000040001197983 */ /* 0x000f280000300800 */
[----:B------:R-:W4:Y:S04]  /*408b0*/  LDL.LU R26, [R1+0x8] ;  /* 0x00000800011a7983 */ /* 0x000f280000300800 */
[----:B------:R-:W4:Y:S01]  /*408c0*/  LDL.LU R27, [R1+0xc] ;  /* 0x00000c00011b7983 */ /* 0x000f220000300800 */
[----:B---3--:R-:W-:Y:S03]  /*408d0*/  HMMA.16816.F32 R4, R4, R10, R20 ;  /* 0x0000000a0404723c */ /* 0x008fe60000001814 */
[----:B------:R-:W2:Y:S04]  /*408e0*/  LDL.LU.64 R22, [R1+0x2cf0] ;  /* 0x002cf00001167983 */ /* 0x000ea80000300a00 */
[----:B------:R-:W3:Y:S04]  /*408f0*/  LDL.LU R20, [R1+0x2ce8] ;  /* 0x002ce80001147983 */ /* 0x000ee80000300800 */
[----:B------:R-:W2:Y:S04]  /*40900*/  LDL.LU.64 R10, [R1+0x2ce0] ;  /* 0x002ce000010a7983 */ /* 0x000ea80000300a00 */
[----:B------:R-:W2:Y:S08]  /*40910*/  LDL.LU.64 R8, [R1+0x2cd8] ;  /* 0x002cd80001087983 */ /* 0x000eb00000300a00 */
[----:B------:R-:W-:Y:S04]  /*40920*/  STL.64 [R1+0x680], R4 ;  /* 0x0006800401007387 */ /* 0x000fe80000100a00 */
[----:B------:R0:W-:Y:S02]  /*40930*/  STL.64 [R1+0x688], R6 ;  /* 0x0006880601007387 */ /* 0x0001e40000100a00 */
[----:B0-----:R-:W-:Y:S01]  /*40940*/  IMAD.MOV.U32 R7, RZ, RZ, R3 ;  /* 0x000000ffff077224 */ /* 0x001fe200078e0003 */
[----:B--2---:R-:W-:Y:S06]  /*40950*/  HMMA.16816.F32 R16, R8, R22, R16 ;  /* 0x000000160810723c */ /* 0x004fec0000001810 */
[----:B------:R-:W-:-:S15]  /*40960*/  IMAD.MOV.U32 R3, RZ, RZ, R23 ;  /* 0x000000ffff037224 */ /* 0x000fde00078e0017 */
[----:B------:R-:W-:-:S02]  /*40970*/  NOP ;  /* 0x0000000000007918 */ /* 0x000fc40000000000 */
[----:B------:R-:W-:Y:S04]  /*40980*/  STL.64 [R1+0x670], R16 ;  /* 0x0006701001007387 */ /* 0x000fe80000100a00 */
[----:B------:R0:W-:Y:S04]  /*40990*/  STL.64 [R1+0x678], R18 ;  /* 0x0006781201007387 */ /* 0x0001e80000100a00 */
[----:B0-----:R-:W2:Y:S04]  /*409a0*/  LDL.LU.64 R18, [R1+0x2cd0] ;  /* 0x002cd00001127983 */ /* 0x001ea80000300a00 */
[----:B------:R-:W2:Y:S04]  /*409b0*/  LDL.LU.64 R16, [R1+0x2cc8] ;  /* 0x002cc80001107983 */ /* 0x000ea80000300a00 */
[----:B------:R-:W2:Y:S01]  /*409c0*/  LDL.LU.64 R22, [R1+0x2cc0] ;  /* 0x002cc00001167983 */ /* 0x000ea20000300a00 */
[----:B---3--:R-:W-:-:S03]  /*409d0*/  IMAD.MOV.U32 R6, RZ, RZ, R20 ;  /* 0x000000ffff067224 */ /* 0x008fc600078e0014 */
        /* <DEDUP_REMOVED lines=9> */
[----:B------:R-:W-:-:S02]  /*40a70*/  IMAD.MOV.U32 R20, RZ, RZ, R23 ;  /* 0x000000ffff147224 */ /* 0x000fc400078e0017 */
[----:B------:R-:W-:-:S15]  /*40a80*/  IMAD.MOV.U32 R3, RZ, RZ, R22 ;  /* 0x000000ffff037224 */ /* 0x000fde00078e0016 */
[----:B------:R0:W-:Y:S04]  /*40a90*/  STL.64 [R1+0xe10], R16 ;  /* 0x000e101001007387 */ /* 0x0001e80000100a00 */
[----:B------:R-:W-:Y:S04]  /*40aa0*/  STL.64 [R1+0xe18], R18 ;  /* 0x000e181201007387 */ /* 0x000fe80000100a00 */
[----:B0-----:R-:W2:Y:S04]  /*40ab0*/  LDL.LU.64 R16, [R1+0x2ca0] ;  /* 0x002ca00001107983 */ /* 0x001ea80000300a00 */
[----:B------:R0:W-:Y:S04]  /*40ac0*/  STL [R1+0x2b58], R20 ;  /* 0x002b581401007387 */ /* 0x0001e80000100800 */
[----:B0-----:R-:W3:Y:S04]  /*40ad0*/  LDL.LU R20, [R1+0x240] ;  /* 0x0002400001147983 */ /* 0x001ee80000300800 */
[----:B------:R-:W3:Y:S04]  /*40ae0*/  LDL.LU R21, [R1+0x244] ;  /* 0x0002440001157983 */ /* 0x000ee80000300800 */
[----:B------:R-:W3:Y:S04]  /*40af0*/  LDL.LU R22, [R1+0x248] ;  /* 0x0002480001167983 */ /* 0x000ee80000300800 */
[----:B------:R-:W3:Y:S02]  /*40b00*/  LDL.LU R23, [R1+0x24c] ;  /* 0x00024c0001177983 */ /* 0x000ee40000300800 */
[----:B---3--:R-:W-:Y:S02]  /*40b10*/  HMMA.16816.F32 R4, R8, R6, R20 ;  /* 0x000000060804723c */ /* 0x008fe40000001814 */
[----:B------:R-:W3:-:S15]  /*40b20*/  LDL.LU R20, [R1+0x4f0] ;  /* 0x0004f00001147983 */ /* 0x000ede0000300800 */
[----:B------:R-:W-:-:S06]  /*40b30*/  NOP ;  /* 0x0000000000007918 */ /* 0x000fcc0000000000 */
[----:B------:R-:W-:Y:S04]  /*40b40*/  STL.64 [R1+0xe00], R4 ;  /* 0x000e000401007387 */ /* 0x000fe80000100a00 */
[----:B------:R4:W-:Y:S04]  /*40b50*/  STL.64 [R1+0xe08], R6 ;  /* 0x000e080601007387 */ /* 0x0009e80000100a00 */
[----:B------:R-:W3:Y:S04]  /*40b60*/  LDL.LU R21, [R1+0x4f4] ;  /* 0x0004f40001157983 */ /* 0x000ee80000300800 */
[----:B------:R-:W2:Y:S04]  /*40b70*/  LDL.LU R22, [R1+0x4f8] ;  /* 0x0004f80001167983 */ /* 0x000ea80000300800 */
[----:B------:R-:W2:Y:S01]  /*40b80*/  LDL.LU R23, [R1+0x4fc] ;  /* 0x0004fc0001177983 */ /* 0x000ea20000300800 */
[----:B----4-:R-:W-:Y:S03]  /*40b90*/  HMMA.16816.F32 R4, R8, R14, R24 ;  /* 0x0000000e0804723c */ /* 0x010fe60000001818 */
[----:B--2---:R0:W-:Y:S04]  /*40ba0*/  STL.64 [R1+0x2bd8], R22 ;  /* 0x002bd81601007387 */ /* 0x0041e80000100a00 */
[----:B---3--:R-:W-:Y:S04]  /*40bb0*/  STL.64 [R1+0x2bd0], R20 ;  /* 0x002bd01401007387 */ /* 0x008fe80000100a00 */
[----:B------:R-:W2:Y:S01]  /*40bc0*/  LDL R14, [R1+0x148] ;  /* 0x00014800010e7983 */ /* 0x000ea20000100800 */
[----:B------:R-:W-:-:S02]  /*40bd0*/  IMAD.MOV.U32 R28, RZ, RZ, R15 ;  /* 0x000000ffff1c7224 */ /* 0x000fc400078e000f */
[----:B------:R-:W-:-:S09]  /*40be0*/  IMAD.MOV.U32 R15, RZ, RZ, R29 ;  /* 0x000000ffff0f7224 */ /* 0x000fd200078e001d */
[----:B------:R-:W-:Y:S04]  /*40bf0*/  STL.64 [R1+0xdf0], R4 ;  /* 0x000df00401007387 */ /* 0x000fe80000100a00 */
[----:B------:R-:W-:Y:S04]  /*40c00*/  STL.64 [R1+0xdf8], R6 ;  /* 0x000df80601007387 */ /* 0x000fe80000100a00 */
[----:B------:R-:W3:Y:S04]  /*40c10*/  LDL.LU R29, [R1+0x2c98] ;  /* 0x002c9800011d7983 */ /* 0x000ee80000300800 */
[----:B--2---:R-:W-:Y:S04]  /*40c20*/  STL.64 [R1+0x2be0], R14 ;  /* 0x002be00e01007387 */ /* 0x004fe80000100a00 */
[----:B------:R-:W2:Y:S04]  /*40c30*/  LDL.LU R24, [R1+0x510] ;  /* 0x0005100001187983 */ /* 0x000ea80000300800 */
[----:B------:R-:W2:Y:S04]  /*40c40*/  LDL.LU R25, [R1+0x514] ;  /* 0x0005140001197983 */ /* 0x000ea80000300800 */
[----:B------:R-:W4:Y:S04]  /*40c50*/  LDL.LU R26, [R1+0x518] ;  /* 0x00051800011a7983 */ /* 0x000f280000300800 */
[----:B------:R-:W4:Y:S04]  /*40c60*/  LDL.LU R27, [R1+0x51c] ;  /* 0x00051c00011b7983 */ /* 0x000f280000300800 */
[----:B----4-:R1:W-:Y:S04]  /*40c70*/  STL.64 [R1+0x2bf0], R26 ;  /* 0x002bf01a01007387 */ /* 0x0103e80000100a00 */
[----:B--2---:R-:W-:Y:S04]  /*40c80*/  STL.64 [R1+0x2be8], R24 ;  /* 0x002be81801007387 */ /* 0x004fe80000100a00 */
[----:B0-----:R-:W2:Y:S04]  /*40c90*/  LDL R22, [R1+0x158] ;  /* 0x0001580001167983 */ /* 0x001ea80000100800 */
[----:B------:R-:W2:Y:S04]  /*40ca0*/  LDL R23, [R1+0x15c] ;  /* 0x00015c0001177983 */ /* 0x000ea80000100800 */
[----:B--2---:R0:W-:Y:S04]  /*40cb0*/  STL.64 [R1+0x2bf8], R22 ;  /* 0x002bf81601007387 */ /* 0x0041e80000100a00 */
[----:B-1----:R-:W2:Y:S01]  /*40cc0*/  LDL R26, [R1+0x168] ;  /* 0x00016800011a7983 */ /* 0x002ea20000100800 */
[----:B---3--:R-:W-:-:S03]  /*40cd0*/  IMAD.MOV.U32 R27, RZ, RZ, R29 ;  /* 0x000000ffff1b7224 */ /* 0x008fc600078e001d */
[----:B------:R-:W3:Y:S04]  /*40ce0*/  LDL.LU R29, [R1+0x2c94] ;  /* 0x002c9400011d7983 */ /* 0x000ee80000300800 */
[----:B--2---:R-:W-:Y:S04]  /*40cf0*/  STL.64 [R1+0x2c00], R26 ;  /* 0x002c001a01007387 */ /* 0x004fe80000100a00 */
[----:B------:R-:W2:Y:S04]  /*40d00*/  LDL.LU R20, [R1+0x530] ;  /* 0x0005300001147983 */ /* 0x000ea80000300800 */
[----:B------:R-:W2:Y:S04]  /*40d10*/  LDL.LU R21, [R1+0x534] ;  /* 0x0005340001157983 */ /* 0x000ea80000300800 */
[----:B0-----:R-:W4:Y:S04]  /*40d20*/  LDL.LU R22, [R1+0x538] ;  /* 0x0005380001167983 */ /* 0x001f280000300800 */
[----:B------:R-:W4:Y:S04]  /*40d30*/  LDL.LU R23, [R1+0x53c] ;  /* 0x00053c0001177983 */ /* 0x000f280000300800 */
[----:B----4-:R-:W-:Y:S04]  /*40d40*/  STL.64 [R1+0x2c10], R22 ;  /* 0x002c101601007387 */ /* 0x010fe80000100a00 */
[----:B--2---:R0:W-:Y:S04]  /*40d50*/  STL.64 [R1+0x2c08], R20 ;  /* 0x002c081401007387 */ /* 0x0041e80000100a00 */
[----:B0-----:R-:W2:Y:S04]  /*40d60*/  LDL.LU R20, [R1+0x540] ;  /* 0x0005400001147983 */ /* 0x001ea80000300800 */
        /* <DEDUP_REMOVED lines=8> */
[----:B0-----:R-:W2:Y:S01]  /*40df0*/  LDL R22, [R1+0x198] ;  /* 0x0001980001167983 */ /* 0x001ea20000100800 */
[----:B---3--:R-:W-:-:S03]  /*40e00*/  IMAD.MOV.U32 R23, RZ, RZ, R29 ;  /* 0x000000ffff177224 */ /* 0x008fc600078e001d */
[----:B------:R-:W3:Y:S04]  /*40e10*/  LDL.LU R29, [R1+0x2c90] ;  /* 0x002c9000011d7983 */ /* 0x000ee80000300800 */
[----:B--2---:R0:W-:Y:S04]  /*40e20*/  STL.64 [R1+0x2c48], R22 ;  /* 0x002c481601007387 */ /* 0x0041e80000100a00 */
[----:B---3--:R-:W1:Y:S04]  /*40e30*/  LDSM.16.MT88.4 R4, [R29+UR6+0x9000] ;  /* 0x009000061d04783b */ /* 0x008e680008004200 */
[----:B0-----:R-:W2:Y:S04]  /*40e40*/  LDL.64 R22, [R1+0x1a8] ;  /* 0x0001a80001167983 */ /* 0x001ea80000100a00 */
[----:B--2---:R0:W-:Y:S04]  /*40e50*/  STL.64 [R1+0x2c60], R22 ;  /* 0x002c601601007387 */ /* 0x0041e80000100a00 */
        /* <DEDUP_REMOVED lines=9> */
[----:B------:R-:W4:Y:S04]  /*40ef0*/  LDL R22, [R1+0x1c8] ;  /* 0x0001c80001167983 */ /* 0x000f280000100800 */
[----:B------:R-:W4:Y:S04]  /*40f00*/  LDL R23, [R1+0x1cc] ;  /* 0x0001cc0001177983 */ /* 0x000f280000100800 */
[----:B---3--:R-:W-:Y:S04]  /*40f10*/  STL.64 [R1+0x2c40], R26 ;  /* 0x002c401a01007387 */ /* 0x008fe80000100a00 */
[----:B--2---:R0:W-:Y:S04]  /*40f20*/  STL.64 [R1+0x2c38], R24 ;  /* 0x002c381801007387 */ /* 0x0041e80000100a00 */
        /* <DEDUP_REMOVED lines=18> */
[----:B0-----:R-:W4:Y:S04]  /*41050*/  LDL.LU R24, [R1+0x590] ;  /* 0x0005900001187983 */ /* 0x001f280000300800 */
[----:B------:R-:W4:Y:S04]  /*41060*/  LDL.LU R25, [R1+0x594] ;  /* 0x0005940001197983 */ /* 0x000f280000300800 */
[----:B------:R-:W4:Y:S04]  /*41070*/  LDL.LU R26, [R1+0x598] ;  /* 0x00059800011a7983 */ /* 0x000f280000300800 */
[----:B------:R-:W4:Y:S04]  /*41080*/  LDL.LU R27, [R1+0x59c] ;  /* 0x00059c00011b7983 */ /* 0x000f280000300800 */
[----:B------:R-:W2:Y:S04]  /*41090*/  LDL.LU R12, [R1+0x520] ;  /* 0x00052000010c7983 */ /* 0x000ea80000300800 */
[----:B------:R-:W2:Y:S04]  /*410a0*/  LDL.LU R13, [R1+0x524] ;  /* 0x00052400010d7983 */ /* 0x000ea80000300800 */
[----:B------:R-:W2:Y:S04]  /*410b0*/  LDL.LU R14, [R1+0x528] ;  /* 0x00052800010e7983 */ /* 0x000ea80000300800 */
[----:B------:R-:W2:Y:S04]  /*410c0*/  LDL.LU R15, [R1+0x52c] ;  /* 0x00052c00010f7983 */ /* 0x000ea80000300800 */
[----:B------:R-:W3:Y:S01]  /*410d0*/  LDL.64 R18, [R1+0xe8] ;  /* 0x0000e80001127983 */ /* 0x000ee20000100a00 */
[C---:B----4-:R-:W-:Y:S03]  /*410e0*/  HMMA.16816.F32 R20, R8.reuse, R22, R24 ;  /* 0x000000160814723c */ /* 0x050fe60000001818 */
[----:B---3--:R-:W-:Y:S04]  /*410f0*/  STL.64 [R1+0x2b70], R18 ;  /* 0x002b701201007387 */ /* 0x008fe80000100a00 */
[----:B------:R-:W-:Y:S04]  /*41100*/  STL [R1+0x2a8c], R28 ;  /* 0x002a8c1c01007387 */ /* 0x000fe80000100800 */
[----:B-1----:R0:W-:Y:S04]  /*41110*/  STL.64 [R1+0x2aa8], R6 ;  /* 0x002aa80601007387 */ /* 0x0021e80000100a00 */
[----:B------:R-:W-:Y:S04]  /*41120*/  STL.64 [R1+0x2aa0], R4 ;  /* 0x002aa00401007387 */ /* 0x000fe80000100a00 */
[----:B0-----:R-:W3:Y:S04]  /*41130*/  LDL R6, [R1+0x138] ;  /* 0x0001380001067983 */ /* 0x001ee80000100800 */
[----:B------:R-:W3:Y:S04]  /*41140*/  LDL R7, [R1+0x13c] ;  /* 0x00013c0001077983 */ /* 0x000ee80000100800 */
[----:B------:R-:W-:Y:S04]  /*41150*/  STL [R1+0x2a88], R29 ;  /* 0x002a881d01007387 */ /* 0x000fe80000100800 */
[----:B------:R-:W4:Y:S04]  /*41160*/  LDL.LU.64 R26, [R1+0x2c88] ;  /* 0x002c8800011a7983 */ /* 0x000f280000300a00 */
[----:B------:R-:W4:Y:S04]  /*41170*/  LDL.LU.64 R24, [R1+0x2c80] ;  /* 0x002c800001187983 */ /* 0x000f280000300a00 */
        /* <DEDUP_REMOVED lines=10> */
[----:B----4-:R-:W-:Y:S06]  /*41220*/  HMMA.16816.F32 R24, R8, R22, R24 ;  /* 0x000000160818723c */ /* 0x010fec0000001818 */
[----:B------:R-:W-:-:S15]  /*41230*/  IMAD.MOV.U32 R29, RZ, RZ, R23 ;  /* 0x000000ffff1d7224 */ /* 0x000fde00078e0017 */
[----:B------:R-:W-:-:S02]  /*41240*/  NOP ;  /* 0x0000000000007918 */ /* 0x000fc40000000000 */
[----:B------:R-:W-:Y:S04]  /*41250*/  STL.64 [R1+0xdc0], R24 ;  /* 0x000dc01801007387 */ /* 0x000fe80000100a00 */
[----:B------:R0:W-:Y:S04]  /*41260*/  STL.64 [R1+0xdc8], R26 ;  /* 0x000dc81a01007387 */ /* 0x0001e80000100a00 */
[----:B0-----:R-:W4:Y:S04]  /*41270*/  LDL.LU.64 R26, [R1+0x2c58] ;  /* 0x002c5800011a7983 */ /* 0x001f280000300a00 */
[----:B------:R-:W4:Y:S04]  /*41280*/  LDL.LU.64 R24, [R1+0x2c50] ;  /* 0x002c500001187983 */ /* 0x000f280000300a00 */
[----:B------:R-:W4:Y:S04]  /*41290*/  LDL.LU.64 R22, [R1+0x2c48] ;  /* 0x002c480001167983 */ /* 0x000f280000300a00 */
[----:B------:R-:W2:Y:S04]  /*412a0*/  LDL R18, [R1+0xf8] ;  /* 0x0000f80001127983 */ /* 0x000ea80000100800 */
[----:B------:R-:W2:Y:S01]  /*412b0*/  LDL R19, [R1+0xfc] ;  /* 0x0000fc0001137983 */ /* 0x000ea20000100800 */
[C---:B----4-:R-:W-:Y:S03]  /*412c0*/  HMMA.16816.F32 R20, R8.reuse, R22, R24 ;  /* 0x000000160814723c */ /* 0x050fe60000001818 */
[----:B--2---:R-:W-:Y:S04]  /*412d0*/  STL.64 [R1+0x2b88], R18 ;  /* 0x002b881201007387 */ /* 0x004fe80000100a00 */
[----:B------:R-:W-:Y:S04]  /*412e0*/  STL [R1+0x2a90], R29 ;  /* 0x002a901d01007387 */ /* 0x000fe80000100800 */
[----:B------:R-:W2:Y:S04]  /*412f0*/  LDL.LU.64 R26, [R1+0x2c40] ;  /* 0x002c4000011a7983 */ /* 0x000ea80000300a00 */
[----:B------:R-:W2:Y:S08]  /*41300*/  LDL.LU.64 R24, [R1+0x2c38] ;  /* 0x002c380001187983 */ /* 0x000eb00000300a00 */
        /* <DEDUP_REMOVED lines=10> */
[----:B------:R-:W-:-:S02]  /*413b0*/  IMAD.MOV.U32 R18, RZ, RZ, R17 ;  /* 0x000000ffff127224 */ /* 0x000fc400078e0011 */
[----:B------:R-:W-:-:S05]  /*413c0*/  IMAD.MOV.U32 R19, RZ, RZ, R16 ;  /* 0x000000ffff137224 */ /* 0x000fca00078e0010 */
[----:B------:R0:W-:Y:S04]  /*413d0*/  STL.64 [R1+0x2ba0], R18 ;  /* 0x002ba01201007387 */ /* 0x0001e80000100a00 */
[----:B------:R-:W3:Y:S04]  /*413e0*/  LDL.LU R16, [R1+0x500] ;  /* 0x0005000001107983 */ /* 0x000ee80000300800 */
[----:B------:R-:W3:Y:S04]  /*413f0*/  LDL.LU R17, [R1+0x504] ;  /* 0x0005040001117983 */ /* 0x000ee80000300800 */
[----:B0-----:R-:W3:Y:S04]  /*41400*/  LDL.LU R18, [R1+0x508] ;  /* 0x0005080001127983 */ /* 0x001ee80000300800 */
[----:B------:R-:W3:Y:S01]  /*41410*/  LDL.LU R19, [R1+0x50c] ;  /* 0x00050c0001137983 */ /* 0x000ee20000300800 */
[----:B--2---:R-:W-:-:S02]  /*41420*/  IMAD.MOV.U32 R29, RZ, RZ, R26 ;  /* 0x000000ffff1d7224 */ /* 0x004fc400078e001a */
[----:B------:R-:W-:Y:S01]  /*41430*/  IMAD.MOV.U32 R28, RZ, RZ, R27 ;  /* 0x000000ffff1c7224 */ /* 0x000fe200078e001b */
[----:B----4-:R-:W-:-:S15]  /*41440*/  HMMA.16816.F32 R20, R8, R26, R20 ;  /* 0x0000001a0814723c */ /* 0x010fde0000001814 */
[----:B------:R-:W-:-:S08]  /*41450*/  NOP ;  /* 0x0000000000007918 */ /* 0x000fd00000000000 */
[----:B------:R-:W-:Y:S04]  /*41460*/  STL.64 [R1+0xd90], R20 ;  /* 0x000d901401007387 */ /* 0x000fe80000100a00 */
[----:B------:R0:W-:Y:S04]  /*41470*/  STL.64 [R1+0xd98], R22 ;  /* 0x000d981601007387 */ /* 0x0001e80000100a00 */
[----:B0-----:R-:W2:Y:S04]  /*41480*/  LDL.LU.64 R22, [R1+0x2c10] ;  /* 0x002c100001167983 */ /* 0x001ea80000300a00 */
[----:B------:R-:W2:Y:S04]  /*41490*/  LDL.LU.64 R20, [R1+0x2c08] ;  /* 0x002c080001147983 */ /* 0x000ea80000300a00 */
[----:B------:R-:W2:Y:S02]  /*414a0*/  LDL.LU.64 R26, [R1+0x2c00] ;  /* 0x002c0000011a7983 */ /* 0x000ea40000300a00 */
[----:B--2---:R-:W-:Y:S02]  /*414b0*/  HMMA.16816.F32 R24, R8, R26, R20 ;  /* 0x0000001a0818723c */ /* 0x004fe40000001814 */
[----:B------:R-:W2:-:S15]  /*414c0*/  LDL.LU.64 R22, [R1+0x2bf8] ;  /* 0x002bf80001167983 */ /* 0x000e9e0000300a00 */
[----:B------:R-:W-:-:S06]  /*414d0*/  NOP ;  /* 0x0000000000007918 */ /* 0x000fcc0000000000 */
[----:B------:R-:W-:Y:S04]  /*414e0*/  STL.64 [R1+0xd80], R24 ;  /* 0x000d801801007387 */ /* 0x000fe80000100a00 */
[----:B------:R0:W-:Y:S04]  /*414f0*/  STL.64 [R1+0xd88], R26 ;  /* 0x000d881a01007387 */ /* 0x0001e80000100a00 */
[----:B0-----:R-:W4:Y:S04]  /*41500*/  LDL.LU.64 R26, [R1+0x2bf0] ;  /* 0x002bf000011a7983 */ /* 0x001f280000300a00 */
[----:B------:R-:W4:Y:S01]  /*41510*/  LDL.LU.64 R24, [R1+0x2be8] ;  /* 0x002be80001187983 */ /* 0x000f220000300a00 */
[C---:B--2---:R-:W-:Y:S03]  /*41520*/  HMMA.16816.F32 R20, R8.reuse, R22, R12 ;  /* 0x000000160814723c */ /* 0x044fe6000000180c */
[----:B------:R-:W4:Y:S03]  /*41530*/  LDL.LU.64 R14, [R1+0x2be0] ;  /* 0x002be000010e7983 */ /* 0x000f260000300a00 */
[----:B---3--:R-:W-:-:S15]  /*41540*/  HMMA.16816.F32 R4, R8, R6, R16 ;  /* 0x000000060804723c */ /* 0x008fde0000001810 */
[----:B------:R-:W-:-:S02]  /*41550*/  NOP ;  /* 0x0000000000007918 */ /* 0x000fc40000000000 */
[----:B------:R-:W-:Y:S04]  /*41560*/  STL.64 [R1+0xd70], R20 ;  /* 0x000d701401007387 */ /* 0x000fe80000100a00 */
[----:B------:R0:W-:Y:S04]  /*41570*/  STL.64 [R1+0xd78], R22 ;  /* 0x000d781601007387 */ /* 0x0001e80000100a00 */
[----:B0-----:R-:W2:Y:S04]  /*41580*/  LDL.LU.64 R22, [R1+0x2bd8] ;  /* 0x002bd80001167983 */ /* 0x001ea80000300a00 */
[----:B------:R-:W2:Y:S01]  /*41590*/  LDL.LU.64 R20, [R1+0x2bd0] ;  /* 0x002bd00001147983 */ /* 0x000ea20000300a00 */
[----:B----4-:R-:W-:Y:S03]  /*415a0*/  HMMA.16816.F32 R12, R8, R14, R24 ;  /* 0x0000000e080c723c */ /* 0x010fe60000001818 */
[----:B------:R-:W3:-:S15]  /*415b0*/  LDL.LU.64 R24, [R1+0x2bc8] ;  /* 0x002bc80001187983 */ /* 0x000ede0000300a00 */
[----:B------:R-:W-:-:S05]  /*415c0*/  NOP ;  /* 0x0000000000007918 */ /* 0x000fca0000000000 */
[----:B------:R-:W-:Y:S04]  /*415d0*/  STL.64 [R1+0xd60], R12 ;  /* 0x000d600c01007387 */ /* 0x000fe80000100a00 */
[----:B------:R0:W-:Y:S04]  /*415e0*/  STL.64 [R1+0xd68], R14 ;  /* 0x000d680e01007387 */ /* 0x0001e80000100a00 */
[----:B0-----:R-:W2:Y:S04]  /*415f0*/  LDL.LU.64 R14, [R1+0x2bc0] ;  /* 0x002bc000010e7983 */ /* 0x001ea80000300a00 */
[----:B------:R-:W4:Y:S04]  /*41600*/  LDL.LU.64 R12, [R1+0x2bb8] ;  /* 0x002bb800010c7983 */ /* 0x000f280000300a00 */
[----:B------:R-:W-:Y:S04]  /*41610*/  STL.64 [R1+0xd50], R4 ;  /* 0x000d500401007387 */ /* 0x000fe80000100a00 */
[----:B------:R0:W-:Y:S04]  /*41620*/  STL.64 [R1+0xd58], R6 ;  /* 0x000d580601007387 */ /* 0x0001e80000100a00 */
[----:B0-----:R-:W3:Y:S01]  /*41630*/  LDL.64 R6, [R1+0xc8] ;  /* 0x0000c80001067983 */ /* 0x001ee20000100a00 */
[----:B--2---:R-:W-:Y:S03]  /*41640*/  HMMA.16816.F32 R20, R8, R14, R20 ;  /* 0x0000000e0814723c */ /* 0x004fe60000001814 */
[----:B---3--:R0:W-:-:S15]  /*41650*/  STL.64 [R1+0x2b68], R6 ;  /* 0x002b680601007387 */ /* 0x0081de0000100a00 */
[----:B------:R-:W-:-:S05]  /*41660*/  NOP ;  /* 0x0000000000007918 */ /* 0x000fca0000000000 */
[----:B------:R-:W-:Y:S04]  /*41670*/  STL.64 [R1+0xd40], R20 ;  /* 0x000d401401007387 */ /* 0x000fe80000100a00 */
[----:B------:R-:W-:Y:S04]  /*41680*/  STL.64 [R1+0xd48], R22 ;  /* 0x000d481601007387 */ /* 0x000fe80000100a00 */
[----:B------:R-:W2:Y:S04]  /*41690*/  LDL.LU R4, [R1+0x4b0] ;  /* 0x0004b00001047983 */ /* 0x000ea80000300800 */
[----:B------:R-:W2:Y:S04]  /*416a0*/  LDL.LU R5, [R1+0x4b4] ;  /* 0x0004b40001057983 */ /* 0x000ea80000300800 */
[----:B0-----:R-:W3:Y:S04]  /*416b0*/  LDL.LU R6, [R1+0x4b8] ;  /* 0x0004b80001067983 */ /* 0x001ee80000300800 */
        /* <DEDUP_REMOVED lines=12> */
[----:B------:R-:W3:Y:S01]  /*41780*/  LDL.LU R7, [R1+0x4dc] ;  /* 0x0004dc0001077983 */ /* 0x000ee20000300800 */
[----:B----4-:R-:W-:-:S02]  /*41790*/  IMAD.MOV.U32 R18, RZ, RZ, R13 ;  /* 0x000000ffff127224 */ /* 0x010fc400078e000d */
[----:B------:R-:W-:Y:S01]  /*417a0*/  IMAD.MOV.U32 R19, RZ, RZ, R12 ;  /* 0x000000ffff137224 */ /* 0x000fe200078e000c */
        /* <DEDUP_REMOVED lines=11> */
[----:B------:R-:W4:Y:S04]  /*41860*/  LDL.LU R12, [R1+0x4a0] ;  /* 0x0004a000010c7983 */ /* 0x000f280000300800 */
[----:B------:R-:W4:Y:S04]  /*41870*/  LDL.LU R13, [R1+0x4a4] ;  /* 0x0004a400010d7983 */ /* 0x000f280000300800 */
[----:B0-----:R-:W4:Y:S04]  /*41880*/  LDL.LU R14, [R1+0x4a8] ;  /* 0x0004a800010e7983 */ /* 0x001f280000300800 */
[----:B------:R-:W4:Y:S01]  /*41890*/  LDL.LU R15, [R1+0x4ac] ;  /* 0x0004ac00010f7983 */ /* 0x000f220000300800 */
        /* <DEDUP_REMOVED lines=20> */
[----:B0-----:R-:W2:Y:S01]  /*419e0*/  LDL.LU.64 R18, [R1+0x2b70] ;  /* 0x002b700001127983 */ /* 0x001ea20000300a00 */
[----:B------:R-:W-:Y:S02]  /*419f0*/  IMAD.MOV.U32 R26, RZ, RZ, R2 ;  /* 0x000000ffff1a7224 */ /* 0x000fe400078e0002 */
[----:B------:R-:W-:Y:S01]  /*41a00*/  IMAD.MOV.U32 R27, RZ, RZ, R0 ;  /* 0x000000ffff1b7224 */ /* 0x000fe200078e0000 */
[----:B--2---:R-:W-:Y:S06]  /*41a10*/  HMMA.16816.F32 R4, R8, R18, R4 ;  /* 0x000000120804723c */ /* 0x004fec0000001804 */
[----:B------:R-:W-:-:S02]  /*41a20*/  IMAD.MOV.U32 R2, RZ, RZ, R18 ;  /* 0x000000ffff027224 */ /* 0x000fc400078e0012 */
[----:B------:R-:W-:-:S15]  /*41a30*/  IMAD.MOV.U32 R0, RZ, RZ, R19 ;  /* 0x000000ffff007224 */ /* 0x000fde00078e0013 */
[----:B------:R-:W-:Y:S04]  /*41a40*/  STL.64 [R1+0xd00], R4 ;  /* 0x000d000401007387 */ /* 0x000fe80000100a00 */
[----:B------:R0:W-:Y:S04]  /*41a50*/  STL.64 [R1+0xd08], R6 ;  /* 0x000d080601007387 */ /* 0x0001e80000100a00 */
[----:B0-----:R-:W2:Y:S04]  /*41a60*/  LDL.LU.64 R6, [R1+0x2b68] ;  /* 0x002b680001067983 */ /* 0x001ea80000300a00 */
[----:B------:R-:W4:Y:S04]  /*41a70*/  LDL.LU.64 R18, [R1+0x2b60] ;  /* 0x002b600001127983 */ /* 0x000f280000300a00 */
[----:B------:R-:W-:Y:S04]  /*41a80*/  STL [R1+0x29c4], R0 ;  /* 0x0029c40001007387 */ /* 0x000fe80000100800 */
[----:B------:R-:W-:Y:S01]  /*41a90*/  STL [R1+0x29c0], R2 ;  /* 0x0029c00201007387 */ /* 0x000fe20000100800 */
[----:B----4-:R-:W-:-:S15]  /*41aa0*/  HMMA.16816.F32 R12, R8, R18, R12 ;  /* 0x00000012080c723c */ /* 0x010fde000000180c */
[----:B------:R-:W-:-:S08]  /*41ab0*/  NOP ;  /* 0x0000000000007918 */ /* 0x000fd00000000000 */
[----:B------:R0:W-:Y:S04]  /*41ac0*/  STL.64 [R1+0xcf0], R12 ;  /* 0x000cf00c01007387 */ /* 0x0001e80000100a00 */
[----:B------:R-:W-:Y:S04]  /*41ad0*/  STL.64 [R1+0xcf8], R14 ;  /* 0x000cf80e01007387 */ /* 0x000fe80000100a00 */
[----:B------:R-:W4:Y:S04]  /*41ae0*/  LDL.LU R16, [R1+0x400] ;  /* 0x0004000001107983 */ /* 0x000f280000300800 */
[----:B------:R-:W4:Y:S01]  /*41af0*/  LDL.LU R17, [R1+0x404] ;  /* 0x0004040001117983 */ /* 0x000f220000300800 */
[----:B0-----:R-:W-:-:S02]  /*41b00*/  IMAD.MOV.U32 R13, RZ, RZ, R18 ;  /* 0x000000ffff0d7224 */ /* 0x001fc400078e0012 */
[----:B------:R-:W-:Y:S01]  /*41b10*/  IMAD.MOV.U32 R12, RZ, RZ, R19 ;  /* 0x000000ffff0c7224 */ /* 0x000fe200078e0013 */
[----:B------:R-:W3:Y:S04]  /*41b20*/  LDL.LU R18, [R1+0x408] ;  /* 0x0004080001127983 */ /* 0x000ee80000300800 */
[----:B------:R-:W3:Y:S04]  /*41b30*/  LDL.LU R19, [R1+0x40c] ;  /* 0x00040c0001137983 */ /* 0x000ee80000300800 */
[----:B---3--:R0:W-:Y:S04]  /*41b40*/  STL.64 [R1+0x2ac8], R18 ;  /* 0x002ac81201007387 */ /* 0x0081e80000100a00 */
[----:B----4-:R-:W-:Y:S04]  /*41b50*/  STL.64 [R1+0x2ac0], R16 ;  /* 0x002ac01001007387 */ /* 0x010fe80000100a00 */
[----:B0-----:R-:W3:Y:S04]  /*41b60*/  LDL R18, [R1+0x48] ;  /* 0x0000480001127983 */ /* 0x001ee80000100800 */
[----:B------:R-:W3:Y:S04]  /*41b70*/  LDL R19, [R1+0x4c] ;  /* 0x00004c0001137983 */ /* 0x000ee80000100800 */
[----:B---3--:R0:W-:Y:S02]  /*41b80*/  STL.64 [R1+0x2ad8], R18 ;  /* 0x002ad81201007387 */ /* 0x0081e40000100a00 */
[----:B0-----:R-:W-:-:S02]  /*41b90*/  IMAD.MOV.U32 R18, RZ, RZ, R25 ;  /* 0x000000ffff127224 */ /* 0x001fc400078e0019 */
        /* <DEDUP_REMOVED lines=8> */
[----:B------:R-:W-:Y:S01]  /*41c20*/  STL [R1+0x29c8], R13 ;  /* 0x0029c80d01007387 */ /* 0x000fe20000100800 */
[C---:B---3--:R-:W-:Y:S06]  /*41c30*/  HMMA.16816.F32 R16, R8.reuse, R6, R16 ;  /* 0x000000060810723c */ /* 0x048fec0000001810 */
[----:B------:R-:W-:-:S15]  /*41c40*/  HMMA.16816.F32 R4, R8, R26, R20 ;  /* 0x0000001a0804723c */ /* 0x000fde0000001814 */
[----:B------:R-:W-:-:S02]  /*41c50*/  NOP ;  /* 0x0000000000007918 */ /* 0x000fc40000000000 */
[----:B------:R-:W-:Y:S04]  /*41c60*/  STL.64 [R1+0xce0], R16 ;  /* 0x000ce01001007387 */ /* 0x000fe80000100a00 */
[----:B------:R-:W-:Y:S04]  /*41c70*/  STL.64 [R1+0xce8], R18 ;  /* 0x000ce81201007387 */ /* 0x000fe80000100a00 */
[----:B------:R-:W-:Y:S04]  /*41c80*/  STL.64 [R1+0x2b30], R14 ;  /* 0x002b300e01007387 */ /* 0x000fe80000100a00 */
[----:B------:R0:W-:Y:S04]  /*41c90*/  STL [R1+0x2b28], R12 ;  /* 0x002b280c01007387 */ /* 0x0001e80000100800 */
[----:B------:R-:W2:Y:S04]  /*41ca0*/  LDL.LU R24, [R1+0x430] ;  /* 0x0004300001187983 */ /* 0x000ea80000300800 */
[----:B------:R-:W-:Y:S04]  /*41cb0*/  STL.64 [R1+0xcd0], R4 ;  /* 0x000cd00401007387 */ /* 0x000fe80000100a00 */
[----:B------:R-:W-:Y:S04]  /*41cc0*/  STL.64 [R1+0xcd8], R6 ;  /* 0x000cd80601007387 */ /* 0x000fe80000100a00 */
[----:B------:R-:W2:Y:S04]  /*41cd0*/  LDL.LU R25, [R1+0x434] ;  /* 0x0004340001197983 */ /* 0x000ea80000300800 */
[----:B------:R-:W3:Y:S04]  /*41ce0*/  LDL.LU R26, [R1+0x438] ;  /* 0x00043800011a7983 */ /* 0x000ee80000300800 */
[----:B------:R-:W3:Y:S04]  /*41cf0*/  LDL.LU R27, [R1+0x43c] ;  /* 0x00043c00011b7983 */ /* 0x000ee80000300800 */
[----:B0-----:R-:W4:Y:S04]  /*41d00*/  LDL.LU R12, [R1+0x450] ;  /* 0x00045000010c7983 */ /* 0x001f280000300800 */
        /* <DEDUP_REMOVED lines=10> */
[----:B--2---:R0:W-:Y:S04]  /*41db0*/  STL.64 [R1+0x2b50], R14 ;  /* 0x002b500e01007387 */ /* 0x0041e80000100a00 */
[----:B0-----:R-:W2:Y:S04]  /*41dc0*/  LDL.64 R14, [R1+0xa8] ;  /* 0x0000a800010e7983 */ /* 0x001ea80000100a00 */
[----:B---3--:R0:W-:Y:S04]  /*41dd0*/  STL.64 [R1+0x2b08], R26 ;  /* 0x002b081a01007387 */ /* 0x0081e80000100a00 */
[----:B------:R-:W-:Y:S04]  /*41de0*/  STL.64 [R1+0x2b00], R24 ;  /* 0x002b001801007387 */ /* 0x000fe80000100a00 */
[----:B0-----:R-:W3:Y:S04]  /*41df0*/  LDL R26, [R1+0x78] ;  /* 0x00007800011a7983 */ /* 0x001ee80000100800 */
[----:B------:R-:W3:Y:S04]  /*41e00*/  LDL R27, [R1+0x7c] ;  /* 0x00007c00011b7983 */ /* 0x000ee80000100800 */
[----:B---3--:R0:W-:Y:S04]  /*41e10*/  STL.64 [R1+0x2b20], R26 ;  /* 0x002b201a01007387 */ /* 0x0081e80000100a00 */
[----:B0-----:R-:W3:Y:S04]  /*41e20*/  LDL.64 R26, [R1+0x88] ;  /* 0x00008800011a7983 */ /* 0x001ee80000100a00 */
[----:B---3--:R0:W-:Y:S04]  /*41e30*/  STL.64 [R1+0x2b48], R26 ;  /* 0x002b481a01007387 */ /* 0x0081e80000100a00 */
[----:B------:R-:W3:Y:S04]  /*41e40*/  LDL.LU R24, [R1+0x460] ;  /* 0x0004600001187983 */ /* 0x000ee80000300800 */
[----:B------:R-:W3:Y:S04]  /*41e50*/  LDL.LU R25, [R1+0x464] ;  /* 0x0004640001197983 */ /* 0x000ee80000300800 */
[----:B0-----:R-:W3:Y:S04]  /*41e60*/  LDL.LU R26, [R1+0x468] ;  /* 0x00046800011a7983 */ /* 0x001ee80000300800 */
[----:B------:R-:W3:Y:S04]  /*41e70*/  LDL.LU R27, [R1+0x46c] ;  /* 0x00046c00011b7983 */ /* 0x000ee80000300800 */
[----:B------:R-:W4:Y:S04]  /*41e80*/  LDL.64 R18, [R1+0x68] ;  /* 0x0000680001127983 */ /* 0x000f280000100a00 */
[----:B----4-:R0:W-:Y:S04]  /*41e90*/  STL.64 [R1+0x2b10], R18 ;  /* 0x002b101201007387 */ /* 0x0101e80000100a00 */
[----:B------:R-:W4:Y:S04]  /*41ea0*/  LDL.LU R16, [R1+0x440] ;  /* 0x0004400001107983 */ /* 0x000f280000300800 */
[----:B------:R-:W4:Y:S04]  /*41eb0*/  LDL.LU R17, [R1+0x444] ;  /* 0x0004440001117983 */ /* 0x000f280000300800 */
[----:B0-----:R-:W4:Y:S04]  /*41ec0*/  LDL.LU R18, [R1+0x448] ;  /* 0x0004480001127983 */ /* 0x001f280000300800 */
[----:B------:R-:W4:Y:S04]  /*41ed0*/  LDL.LU R19, [R1+0x44c] ;  /* 0x00044c0001137983 */ /* 0x000f280000300800 */
[----:B------:R-:W3:Y:S01]  /*41ee0*/  LDL.64 R6, [R1+0x28] ;  /* 0x0000280001067983 */ /* 0x000ee20000100a00 */
[----:B--2---:R-:W-:Y:S03]  /*41ef0*/  HMMA.16816.F32 R20, R8, R14, R20 ;  /* 0x0000000e0814723c */ /* 0x004fe60000001814 */
[----:B---3--:R0:W-:Y:S04]  /*41f00*/  STL.64 [R1+0x2ad0], R6 ;  /* 0x002ad00601007387 */ /* 0x0081e80000100a00 */
        /* <DEDUP_REMOVED lines=8> */
[----:B------:R-:W2:Y:S04]  /*41f90*/  LDL.LU R6, [R1+0x428] ;  /* 0x0004280001067983 */ /* 0x000ea80000300800 */
[----:B------:R-:W2:Y:S04]  /*41fa0*/  LDL.LU R7, [R1+0x42c] ;  /* 0x00042c0001077983 */ /* 0x000ea80000300800 */
[----:B------:R0:W-:Y:S04]  /*41fb0*/  STL.64 [R1+0xcc0], R20 ;  /* 0x000cc01401007387 */ /* 0x0001e80000100a00 */
[----:B------:R1:W-:Y:S04]  /*41fc0*/  STL.64 [R1+0xcc8], R22 ;  /* 0x000cc81601007387 */ /* 0x0003e80000100a00 */
[----:B0-----:R-:W3:Y:S01]  /*41fd0*/  LDL.LU R20, [R1+0x2b58] ;  /* 0x002b580001147983 */ /* 0x001ee20000300800 */
[----:B-1----:R-:W-:-:S02]  /*41fe0*/  IMAD.MOV.U32 R22, RZ, RZ, R14 ;  /* 0x000000ffff167224 */ /* 0x002fc400078e000e */
[----:B------:R-:W-:Y:S02]  /*41ff0*/  IMAD.MOV.U32 R21, RZ, RZ, R15 ;  /* 0x000000ffff157224 */ /* 0x000fe400078e000f */
[----:B------:R-:W4:Y:S02]  /*42000*/  LDL.LU.64 R14, [R1+0x2b50] ;  /* 0x002b5000010e7983 */ /* 0x000f240000300a00 */
        /* <DEDUP_REMOVED lines=8> */
[----:B----4-:R-:W-:Y:S06]  /*42090*/  HMMA.16816.F32 R12, R8, R26, R12 ;  /* 0x0000001a080c723c */ /* 0x010fec000000180c */
[----:B------:R-:W-:-:S15]  /*420a0*/  IMAD.MOV.U32 R0, RZ, RZ, R27 ;  /* 0x000000ffff007224 */ /* 0x000fde00078e001b */
[----:B------:R-:W-:-:S02]  /*420b0*/  NOP ;  /* 0x0000000000007918 */ /* 0x000fc40000000000 */
[----:B------:R0:W-:Y:S04]  /*420c0*/  STL.64 [R1+0xca0], R12 ;  /* 0x000ca00c01007387 */ /* 0x0001e80000100a00 */
[----:B------:R1:W-:Y:S01]  /*420d0*/  STL.64 [R1+0xca8], R14 ;  /* 0x000ca80e01007387 */ /* 0x0003e20000100a00 */
[----:B0-----:R-:W-:-:S03]  /*420e0*/  IMAD.MOV.U32 R13, RZ, RZ, R26 ;  /* 0x000000ffff0d7224 */ /* 0x001fc600078e001a */
[----:B-1----:R-:W4:Y:S04]  /*420f0*/  LDL.LU.64 R14, [R1+0x2b30] ;  /* 0x002b3000010e7983 */ /* 0x002f280000300a00 */
[----:B------:R-:W2:Y:S04]  /*42100*/  LDL.LU R12, [R1+0x2b28] ;  /* 0x002b2800010c7983 */ /* 0x000ea80000300800 */
[----:B------:R-:W3:Y:S02]  /*42110*/  LDL.LU.64 R26, [R1+0x2b20] ;  /* 0x002b2000011a7983 */ /* 0x000ee40000300a00 */
[----:B---3--:R-:W-:Y:S02]  /*42120*/  HMMA.16816.F32 R24, R8, R26, R16 ;  /* 0x0000001a0818723c */ /* 0x008fe40000001810 */
[----:B----4-:R0:W-:Y:S04]  /*42130*/  STL.64 [R1+0x29d8], R14 ;  /* 0x0029d80e01007387 */ /* 0x0101e80000100a00 */
[----:B--2---:R1:W-:Y:S01]  /*42140*/  STL.64 [R1+0x29d0], R12 ;  /* 0x0029d00c01007387 */ /* 0x0043e20000100a00 */
[----:B0-----:R-:W-:-:S02]  /*42150*/  IMAD.MOV.U32 R14, RZ, RZ, R3 ;  /* 0x000000ffff0e7224 */ /* 0x001fc400078e0003 */
[----:B------:R-:W-:Y:S01]  /*42160*/  IMAD.MOV.U32 R15, RZ, RZ, R20 ;  /* 0x000000ffff0f7224 */ /* 0x000fe200078e0014 */
[----:B------:R-:W2:Y:S04]  /*42170*/  LDL.LU R3, [R1+0x2b18] ;  /* 0x002b180001037983 */ /* 0x000ea80000300800 */
[----:B------:R0:W-:Y:S04]  /*42180*/  STL.64 [R1+0x2a98], R14 ;  /* 0x002a980e01007387 */ /* 0x0001e80000100a00 */
[----:B-1----:R-:W3:Y:S04]  /*42190*/  LDL.LU R12, [R1+0x15d0] ;  /* 0x0015d000010c7983 */ /* 0x002ee80000300800 */
[----:B------:R-:W3:Y:S04]  /*421a0*/  LDL.LU R13, [R1+0x15d4] ;  /* 0x0015d400010d7983 */ /* 0x000ee80000300800 */
[----:B0-----:R-:W3:Y:S04]  /*421b0*/  LDL.LU R14, [R1+0x15d8] ;  /* 0x0015d800010e7983 */ /* 0x001ee80000300800 */
[----:B------:R-:W3:Y:S04]  /*421c0*/  LDL.LU R15, [R1+0x15dc] ;  /* 0x0015dc00010f7983 */ /* 0x000ee80000300800 */
[----:B------:R-:W4:Y:S04]  /*421d0*/  LDL.LU.64 R18, [R1+0x2b10] ;  /* 0x002b100001127983 */ /* 0x000f280000300a00 */
        /* <DEDUP_REMOVED lines=32> */
[----:B------:R-:W-:Y:S04]  /*423e0*/  STL.64 [R1+0x2850], R26 ;  /* 0x0028501a01007387 */ /* 0x000fe80000100a00 */
[----:B------:R0:W-:Y:S01]  /*423f0*/  STL.64 [R1+0x2890], R24 ;  /* 0x0028901801007387 */ /* 0x0001e20000100a00 */
[----:B--2---:R-:W-:-:S03]  /*42400*/  IMAD.MOV.U32 R20, RZ, RZ, R6 ;  /* 0x000000ffff147224 */ /* 0x004fc600078e0006 */
[----:B0-----:R-:W2:Y:S04]  /*42410*/  LDL.LU R24, [R1+0x630] ;  /* 0x0006300001187983 */ /* 0x001ea80000300800 */
[----:B------:R-:W2:Y:S04]  /*42420*/  LDL.LU R25, [R1+0x634] ;  /* 0x0006340001197983 */ /* 0x000ea80000300800 */
[----:B------:R-:W2:Y:S04]  /*42430*/  LDL.LU R26, [R1+0x638] ;  /* 0x00063800011a7983 */ /* 0x000ea80000300800 */
[----:B------:R-:W2:Y:S01]  /*42440*/  LDL.LU R27, [R1+0x63c] ;  /* 0x00063c00011b7983 */ /* 0x000ea20000300800 */
[----:B----4-:R-:W-:Y:S07]  /*42450*/  HMMA.16816.F32 R8, R8, R6, R16 ;  /* 0x000000060808723c */ /* 0x010fee0000001810 */
[----:B------:R-:W-:-:S15]  /*42460*/  IMAD.MOV.U32 R16, RZ, RZ, R7 ;  /* 0x000000ffff107224 */ /* 0x000fde00078e0007 */
[----:B------:R-:W-:-:S01]  /*42470*/  NOP ;  /* 0x0000000000007918 */ /* 0x000fc20000000000 */
[----:B------:R-:W-:Y:S04]  /*42480*/  STL.64 [R1+0xc40], R8 ;  /* 0x000c400801007387 */ /* 0x000fe80000100a00 */
[----:B------:R0:W-:Y:S04]  /*42490*/  STL.64 [R1+0xc48], R10 ;  /* 0x000c480a01007387 */ /* 0x0001e80000100a00 */
[----:B------:R-:W3:Y:S04]  /*424a0*/  LDL.LU.64 R6, [R1+0x2aa8] ;  /* 0x002aa80001067983 */ /* 0x000ee80000300a00 */
[----:B------:R-:W3:Y:S04]  /*424b0*/  LDL.LU.64 R4, [R1+0x2aa0] ;  /* 0x002aa00001047983 */ /* 0x000ee80000300a00 */
[----:B0-----:R-:W4:Y:S04]  /*424c0*/  LDL.64 R10, [R1+0x208] ;  /* 0x00020800010a7983 */ /* 0x001f280000100a00 */
[----:B------:R0:W-:Y:S04]  /*424d0*/  STL [R1+0x2960], R20 ;  /* 0x0029601401007387 */ /* 0x0001e80000100800 */
[----:B------:R-:W-:Y:S04]  /*424e0*/  STL.64 [R1+0x29e8], R22 ;  /* 0x0029e81601007387 */ /* 0x000fe80000100a00 */
[----:B------:R1:W-:Y:S04]  /*424f0*/  STL [R1+0x29e0], R21 ;  /* 0x0029e01501007387 */ /* 0x0003e80000100800 */
[----:B0-----:R-:W2:Y:S04]  /*42500*/  LDL.LU R20, [R1+0x13f0] ;  /* 0x0013f00001147983 */ /* 0x001ea80000300800 */
[----:B-1----:R-:W2:Y:S04]  /*42510*/  LDL.LU R21, [R1+0x13f4] ;  /* 0x0013f40001157983 */ /* 0x002ea80000300800 */
[----:B------:R-:W2:Y:S04]  /*42520*/  LDL.LU R22, [R1+0x13f8] ;  /* 0x0013f80001167983 */ /* 0x000ea80000300800 */
[----:B------:R-:W2:Y:S04]  /*42530*/  LDL.LU R23, [R1+0x13fc] ;  /* 0x0013fc0001177983 */ /* 0x000ea80000300800 */
[----:B------:R-:W3:Y:S04]  /*42540*/  LDL.LU.64 R18, [R1+0x1c8] ;  /* 0x0001c80001127983 */ /* 0x000ee80000300a00 */
[----:B---3--:R0:W-:Y:S04]  /*42550*/  STL.64 [R1+0x2a78], R18 ;  /* 0x002a781201007387 */ /* 0x0081e80000100a00 */
[----:B------:R1:W-:Y:S04]  /*42560*/  STL [R1+0x2a70], R16 ;  /* 0x002a701001007387 */ /* 0x0003e80000100800 */
[----:B0-----:R-:W1:Y:S01]  /*42570*/  LDL R18, [R1+0x218] ;  /* 0x0002180001127983 */ /* 0x001e620000100800 */
[----:B------:R-:W-:-:S07]  /*42580*/  IMAD.MOV.U32 R19, RZ, RZ, R3 ;  /* 0x000000ffff137224 */ /* 0x000fce00078e0003 */
[----:B-1----:R-:W-:Y:S01]  /*42590*/  HMMA.16816.F32 R16, R4, R18, R12 ;  /* 0x000000120410723c */ /* 0x002fe2000000180c */
[----:B------:R-:W3:Y:S01]  /*425a0*/  LDL.LU.64 R14, [R1+0x2a98] ;  /* 0x002a9800010e7983 */ /* 0x000ee20000300a00 */
[----:B----4-:R-:W-:-:S15]  /*425b0*/  IMAD.MOV.U32 R3, RZ, RZ, R11 ;  /* 0x000000ffff037224 */ /* 0x010fde00078e000b */
[----:B------:R-:W-:-:S06]  /*425c0*/  NOP ;  /* 0x0000000000007918 */ /* 0x000fcc0000000000 */
[----:B------:R-:W-:Y:S04]  /*425d0*/  STL.64 [R1+0x650], R16 ;  /* 0x0006501001007387 */ /* 0x000fe80000100a00 */
[----:B------:R2:W-:Y:S02]  /*425e0*/  STL.64 [R1+0x658], R18 ;  /* 0x0006581201007387 */ /* 0x0005e40000100a00 */
[----:B--2---:R-:W-:-:S15]  /*425f0*/  HMMA.16816.F32 R16, R4, R10, R20 ;  /* 0x0000000a0410723c */ /* 0x004fde0000001814 */
[----:B------:R-:W-:-:S08]  /*42600*/  NOP ;  /* 0x0000000000007918 */ /* 0x000fd00000000000 */
[----:B------:R-:W-:Y:S04]  /*42610*/  STL.64 [R1+0x640], R16 ;  /* 0x0006401001007387 */ /* 0x000fe80000100a00 */
[----:B------:R-:W-:Y:S04]  /*42620*/  STL.64 [R1+0x648], R18 ;  /* 0x0006481201007387 */ /* 0x000fe80000100a00 */
[----:B------:R-:W2:Y:S01]  /*42630*/  LDL.LU R20, [R1+0x5a0] ;  /* 0x0005a00001147983 */ /* 0x000ea20000300800 */
[----:B---3--:R-:W-:-:S15]  /*42640*/  HMMA.16816.F32 R8, R4, R14, R24 ;  /* 0x0000000e0408723c */ /* 0x008fde0000001818 */
[----:B------:R-:W-:-:S08]  /*42650*/  NOP ;  /* 0x0000000000007918 */ /* 0x000fd00000000000 */
[----:B------:R-:W-:Y:S04]  /*42660*/  STL.64 [R1+0x630], R8 ;  /* 0x0006300801007387 */ /* 0x000fe80000100a00 */
[----:B------:R-:W-:Y:S04]  /*42670*/  STL.64 [R1+0x638], R10 ;  /* 0x0006380a01007387 */ /* 0x000fe80000100a00 */
[----:B------:R-:W2:Y:S04]  /*42680*/  LDL.LU R21, [R1+0x5a4] ;  /* 0x0005a40001157983 */ /* 0x000ea80000300800 */
[----:B------:R-:W3:Y:S04]  /*42690*/  LDL.LU R22, [R1+0x5a8] ;  /* 0x0005a80001167983 */ /* 0x000ee80000300800 */
[----:B------:R-:W3:Y:S04]  /*426a0*/  LDL.LU R23, [R1+0x5ac] ;  /* 0x0005ac0001177983 */ /* 0x000ee80000300800 */
[----:B---3--:R0:W-:Y:S04]  /*426b0*/  STL.64 [R1+0x29f8], R22 ;  /* 0x0029f81601007387 */ /* 0x0081e80000100a00 */
[----:B--2---:R-:W-:Y:S01]  /*426c0*/  STL.64 [R1+0x29f0], R20 ;  /* 0x0029f01401007387 */ /* 0x004fe20000100a00 */
[----:B0-----:R-:W-:-:S02]  /*426d0*/  IMAD.MOV.U32 R22, RZ, RZ, R29 ;  /* 0x000000ffff167224 */ /* 0x001fc400078e001d */
[----:B------:R-:W-:Y:S01]  /*426e0*/  IMAD.MOV.U32 R23, RZ, RZ, R28 ;  /* 0x000000ffff177224 */ /* 0x000fe200078e001c */
[----:B------:R-:W2:Y:S04]  /*426f0*/  LDL.LU R29, [R1+0x2a90] ;  /* 0x002a9000011d7983 */ /* 0x000ea80000300800 */
[----:B------:R-:W3:Y:S04]  /*42700*/  LDL.LU R28, [R1+0x2a8c] ;  /* 0x002a8c00011c7983 */ /* 0x000ee80000300800 */
[----:B------:R0:W-:Y:S04]  /*42710*/  STL.64 [R1+0x2a08], R22 ;  /* 0x002a081601007387 */ /* 0x0001e80000100a00 */
[----:B0-----:R-:W4:Y:S04]  /*42720*/  LDL.64 R22, [R1+0x188] ;  /* 0x0001880001167983 */ /* 0x001f280000100a00 */
[----:B----4-:R0:W-:Y:S04]  /*42730*/  STL.64 [R1+0x2a20], R22 ;  /* 0x002a201601007387 */ /* 0x0101e80000100a00 */
[----:B0-----:R-:W4:Y:S04]  /*42740*/  LDL.64 R22, [R1+0x198] ;  /* 0x0001980001167983 */ /* 0x001f280000100a00 */
[----:B----4-:R2:W-:Y:S04]  /*42750*/  STL.64 [R1+0x2a38], R22 ;  /* 0x002a381601007387 */ /* 0x0105e80000100a00 */
[----:B------:R-:W4:Y:S01]  /*42760*/  LDL.64 R14, [R1+0x168] ;  /* 0x00016800010e7983 */ /* 0x000f220000100a00 */
[----:B--2---:R-:W-:-:S03]  /*42770*/  IMAD.MOV.U32 R23, RZ, RZ, R29 ;  /* 0x000000ffff177224 */ /* 0x004fc600078e001d */
[----:B----4-:R0:W-:Y:S04]  /*42780*/  STL.64 [R1+0x2a00], R14 ;  /* 0x002a000e01007387 */ /* 0x0101e80000100a00 */
[----:B------:R-:W2:Y:S04]  /*42790*/  LDL.LU R12, [R1+0x5b0] ;  /* 0x0005b000010c7983 */ /* 0x000ea80000300800 */
[----:B------:R-:W2:Y:S04]  /*427a0*/  LDL.LU R13, [R1+0x5b4] ;  /* 0x0005b400010d7983 */ /* 0x000ea80000300800 */
[----:B0-----:R-:W4:Y:S04]  /*427b0*/  LDL.LU R14, [R1+0x5b8] ;  /* 0x0005b800010e7983 */ /* 0x001f280000300800 */
[----:B------:R-:W4:Y:S04]  /*427c0*/  LDL.LU R15, [R1+0x5bc] ;  /* 0x0005bc00010f7983 */ /* 0x000f280000300800 */
[----:B------:R-:W2:Y:S04]  /*427d0*/  LDL R22, [R1+0x1a8] ;  /* 0x0001a80001167983 */ /* 0x000ea80000100800 */
[----:B------:R-:W4:Y:S04]  /*427e0*/  LDL.LU R29, [R1+0x2a88] ;  /* 0x002a8800011d7983 */ /* 0x000f280000300800 */
[----:B------:R-:W2:Y:S01]  /*427f0*/  LDL R10, [R1+0x1d8] ;  /* 0x0001d800010a7983 */ /* 0x000ea20000100800 */
[----:B---3--:R-:W-:-:S05]  /*42800*/  IMAD.MOV.U32 R11, RZ, RZ, R28 ;  /* 0x000000ffff0b7224 */ /* 0x008fca00078e001c */
[----:B--2---:R0:W-:Y:S04]  /*42810*/  STL.64 [R1+0x2a80], R10 ;  /* 0x002a800a01007387 */ /* 0x0041e80000100a00 */
[----:B------:R-:W2:Y:S04]  /*42820*/  LDL.LU R16, [R1+0x610] ;  /* 0x0006100001107983 */ /* 0x000ea80000300800 */
[----:B------:R-:W2:Y:S04]  /*42830*/  LDL.LU R17, [R1+0x614] ;  /* 0x0006140001117983 */ /* 0x000ea80000300800 */
[----:B------:R-:W2:Y:S04]  /*42840*/  LDL.LU R18, [R1+0x618] ;  /* 0x0006180001127983 */ /* 0x000ea80000300800 */
[----:B------:R-:W2:Y:S04]  /*42850*/  LDL.LU R19, [R1+0x61c] ;  /* 0x00061c0001137983 */ /* 0x000ea80000300800 */
[----:B------:R-:W3:Y:S04]  /*42860*/  LDL.LU R8, [R1+0x620] ;  /* 0x0006200001087983 */ /* 0x000ee80000300800 */
[----:B------:R-:W3:Y:S04]  /*42870*/  LDL.LU R9, [R1+0x624] ;  /* 0x0006240001097983 */ /* 0x000ee80000300800 */
[----:B0-----:R-:W3:Y:S04]  /*42880*/  LDL.LU R10, [R1+0x628] ;  /* 0x00062800010a7983 */ /* 0x001ee80000300800 */
[----:B------:R-:W3:Y:S04]  /*42890*/  LDL.LU R11, [R1+0x62c] ;  /* 0x00062c00010b7983 */ /* 0x000ee80000300800 */
[----:B------:R-:W3:Y:S04]  /*428a0*/  LDL.64 R26, [R1+0x1e8] ;  /* 0x0001e800011a7983 */ /* 0x000ee80000100a00 */
[----:B------:R0:W-:Y:S04]  /*428b0*/  STL.64 [R1+0x2a50], R22 ;  /* 0x002a501601007387 */ /* 0x0001e80000100a00 */
[----:B0-----:R-:W4:Y:S04]  /*428c0*/  LDL.64 R22, [R1+0x1b8] ;  /* 0x0001b80001167983 */ /* 0x001f280000100a00 */
[----:B----4-:R-:W-:Y:S04]  /*428d0*/  STL.64 [R1+0x2a68], R22 ;  /* 0x002a681601007387 */ /* 0x010fe80000100a00 */
[----:B------:R-:W-:Y:S04]  /*428e0*/  STL.64 [R1+0x2a18], R14 ;  /* 0x002a180e01007387 */ /* 0x000fe80000100a00 */
[----:B------:R0:W-:Y:S04]  /*428f0*/  STL.64 [R1+0x2a10], R12 ;  /* 0x002a100c01007387 */ /* 0x0001e80000100a00 */
        /* <DEDUP_REMOVED lines=8> */
[----:B--2---:R-:W-:Y:S04]  /*42980*/  STL.64 [R1+0x2a30], R14 ;  /* 0x002a300e01007387 */ /* 0x004fe80000100a00 */
[----:B----4-:R0:W-:Y:S04]  /*42990*/  STL.64 [R1+0x2a28], R12 ;  /* 0x002a280c01007387 */ /* 0x0101e80000100a00 */
[----:B0-----:R-:W2:Y:S04]  /*429a0*/  LDL.LU R12, [R1+0x5d0] ;  /* 0x0005d000010c7983 */ /* 0x001ea80000300800 */
[----:B------:R-:W2:Y:S04]  /*429b0*/  LDL.LU R13, [R1+0x5d4] ;  /* 0x0005d400010d7983 */ /* 0x000ea80000300800 */
[----:B------:R-:W4:Y:S04]  /*429c0*/  LDL.LU R14, [R1+0x5d8] ;  /* 0x0005d800010e7983 */ /* 0x000f280000300800 */
[----:B------:R-:W4:Y:S01]  /*429d0*/  LDL.LU R15, [R1+0x5dc] ;  /* 0x0005dc00010f7983 */ /* 0x000f220000300800 */
[----:B---3--:R-:W-:Y:S03]  /*429e0*/  HMMA.16816.F32 R8, R4, R26, R8 ;  /* 0x0000001a0408723c */ /* 0x008fe60000001808 */
[----:B----4-:R-:W-:Y:S04]  /*429f0*/  STL.64 [R1+0x2a48], R14 ;  /* 0x002a480e01007387 */ /* 0x010fe80000100a00 */
        /* <DEDUP_REMOVED lines=11> */
[----:B------:R-:W-:Y:S04]  /*42ab0*/  STL.64 [R1+0x620], R8 ;  /* 0x0006200801007387 */ /* 0x000fe80000100a00 */
[----:B------:R0:W-:Y:S04]  /*42ac0*/  STL.64 [R1+0x628], R10 ;  /* 0x0006280a01007387 */ /* 0x0001e80000100a00 */
[----:B0-----:R-:W3:Y:S01]  /*42ad0*/  LDL.LU.64 R10, [R1+0x2a80] ;  /* 0x002a8000010a7983 */ /* 0x001ee20000300a00 */
[----:B------:R-:W-:-:S03]  /*42ae0*/  IMAD.MOV.U32 R28, RZ, RZ, R27 ;  /* 0x000000ffff1c7224 */ /* 0x000fc600078e001b */
[----:B------:R-:W4:Y:S04]  /*42af0*/  LDL.64 R26, [R1+0x158] ;  /* 0x00015800011a7983 */ /* 0x000f280000100a00 */
[----:B------:R-:W-:Y:S01]  /*42b00*/  STL [R1+0x27d0], R28 ;  /* 0x0027d01c01007387 */ /* 0x000fe20000100800 */
[----:B---3--:R-:W-:Y:S03]  /*42b10*/  HMMA.16816.F32 R8, R4, R10, R16 ;  /* 0x0000000a0408723c */ /* 0x008fe60000001810 */
[----:B------:R-:W3:Y:S04]  /*42b20*/  LDL.LU.64 R18, [R1+0x2a78] ;  /* 0x002a780001127983 */ /* 0x000ee80000300a00 */
[----:B------:R-:W4:-:S15]  /*42b30*/  LDL.LU R16, [R1+0x2a70] ;  /* 0x002a700001107983 */ /* 0x000f1e0000300800 */
[----:B------:R-:W-:-:S01]  /*42b40*/  NOP ;  /* 0x0000000000007918 */ /* 0x000fc20000000000 */
[----:B------:R-:W-:Y:S04]  /*42b50*/  STL.64 [R1+0x610], R8 ;  /* 0x0006100801007387 */ /* 0x000fe80000100a00 */
[----:B------:R-:W-:Y:S04]  /*42b60*/  STL.64 [R1+0x618], R10 ;  /* 0x0006180a01007387 */ /* 0x000fe80000100a00 */
[----:B------:R-:W0:Y:S04]  /*42b70*/  LDSM.16.MT88.4 R8, [R29+UR6+0x9080] ;  /* 0x009080061d08783b */ /* 0x000e280008004200 */
[----:B0-----:R-:W-:Y:S04]  /*42b80*/  STL.64 [R1+0x2830], R10 ;  /* 0x0028300a01007387 */ /* 0x001fe80000100a00 */
[----:B------:R0:W-:Y:S04]  /*42b90*/  STL.64 [R1+0x2828], R8 ;  /* 0x0028280801007387 */ /* 0x0001e80000100a00 */
[----:B0-----:R-:W4:Y:S04]  /*42ba0*/  LDL.LU R8, [R1+0x1370] ;  /* 0x0013700001087983 */ /* 0x001f280000300800 */
[----:B------:R-:W4:Y:S04]  /*42bb0*/  LDL.LU R9, [R1+0x1374] ;  /* 0x0013740001097983 */ /* 0x000f280000300800 */
[----:B------:R-:W4:Y:S04]  /*42bc0*/  LDL.LU R10, [R1+0x1378] ;  /* 0x00137800010a7983 */ /* 0x000f280000300800 */
[----:B------:R-:W4:Y:S01]  /*42bd0*/  LDL.LU R11, [R1+0x137c] ;  /* 0x00137c00010b7983 */ /* 0x000f220000300800 */
[----:B---3--:R-:W-:-:S15]  /*42be0*/  HMMA.16816.F32 R20, R4, R18, R20 ;  /* 0x000000120414723c */ /* 0x008fde0000001814 */
[----:B------:R-:W-:-:S08]  /*42bf0*/  NOP ;  /* 0x0000000000007918 */ /* 0x000fd00000000000 */
[----:B------:R-:W-:Y:S04]  /*42c00*/  STL.64 [R1+0x600], R20 ;  /* 0x0006001401007387 */ /* 0x000fe80000100a00 */
[----:B------:R0:W-:Y:S04]  /*42c10*/  STL.64 [R1+0x608], R22 ;  /* 0x0006081601007387 */ /* 0x0001e80000100a00 */
[----:B0-----:R-:W2:Y:S02]  /*42c20*/  LDL.LU.64 R22, [R1+0x2a68] ;  /* 0x002a680001167983 */ /* 0x001ea40000300a00 */
        /* <DEDUP_REMOVED lines=9> */
[----:B------:R-:W-:Y:S04]  /*42cc0*/  STL [R1+0x27d4], R28 ;  /* 0x0027d41c01007387 */ /* 0x000fe80000100800 */
[----:B------:R-:W3:Y:S01]  /*42cd0*/  LDL R29, [R1+0x2044] ;  /* 0x00204400011d7983 */ /* 0x000ee20000100800 */
[----:B--2---:R-:W-:Y:S03]  /*42ce0*/  HMMA.16816.F32 R20, R4, R22, R12 ;  /* 0x000000160414723c */ /* 0x004fe6000000180c */
[----:B---3--:R-:W-:Y:S04]  /*42cf0*/  STL [R1+0x27dc], R29 ;  /* 0x0027dc1d01007387 */ /* 0x008fe80000100800 */
[----:B------:R-:W2:Y:S04]  /*42d00*/  LDL.LU.64 R14, [R1+0x2a48] ;  /* 0x002a4800010e7983 */ /* 0x000ea80000300a00 */
[----:B------:R-:W2:-:S12]  /*42d10*/  LDL.LU.64 R12, [R1+0x2a40] ;  /* 0x002a4000010c7983 */ /* 0x000e980000300a00 */
        /* <DEDUP_REMOVED lines=25> */
[----:B------:R-:W-:Y:S04]  /*42eb0*/  STL.64 [R1+0x5b0], R20 ;  /* 0x0005b01401007387 */ /* 0x000fe80000100a00 */
[----:B------:R0:W-:Y:S04]  /*42ec0*/  STL.64 [R1+0x5b8], R22 ;  /* 0x0005b81601007387 */ /* 0x0001e80000100a00 */
[----:B0-----:R-:W3:Y:S04]  /*42ed0*/  LDL.LU.64 R22, [R1+0x29f8] ;  /* 0x0029f80001167983 */ /* 0x001ee80000300a00 */
[----:B------:R-:W3:Y:S01]  /*42ee0*/  LDL.LU.64 R20, [R1+0x29f0] ;  /* 0x0029f00001147983 */ /* 0x000ee20000300a00 */
[----:B----4-:R-:W-:Y:S06]  /*42ef0*/  HMMA.16816.F32 R8, R4, R26, R8 ;  /* 0x0000001a0408723c */ /* 0x010fec0000001808 */
[----:B------:R-:W-:-:S02]  /*42f00*/  IMAD.MOV.U32 R29, RZ, RZ, R27 ;  /* 0x000000ffff1d7224 */ /* 0x000fc400078e001b */
[----:B--2---:R-:W-:Y:S02]  /*42f10*/  IMAD.MOV.U32 R17, RZ, RZ, R15 ;  /* 0x000000ffff117224 */ /* 0x004fe400078e000f */
[----:B------:R-:W-:Y:S01]  /*42f20*/  IMAD.MOV.U32 R28, RZ, RZ, R14 ;  /* 0x000000ffff1c7224 */ /* 0x000fe200078e000e */
[----:B---3--:R-:W-:-:S15]  /*42f30*/  HMMA.16816.F32 R20, R4, R14, R20 ;  /* 0x0000000e0414723c */ /* 0x008fde0000001814 */
[----:B------:R-:W-:-:S08]  /*42f40*/  NOP ;  /* 0x0000000000007918 */ /* 0x000fd00000000000 */
[----:B------:R-:W-:Y:S04]  /*42f50*/  STL.64 [R1+0x5a0], R20 ;  /* 0x0005a01401007387 */ /* 0x000fe80000100a00 */
[----:B------:R0:W-:Y:S04]  /*42f60*/  STL.64 [R1+0x5a8], R22 ;  /* 0x0005a81601007387 */ /* 0x0001e80000100a00 */
[----:B0-----:R-:W2:Y:S04]  /*42f70*/  LDL.LU.64 R22, [R1+0x29e8] ;  /* 0x0029e80001167983 */ /* 0x001ea80000300a00 */
[----:B------:R-:W3:Y:S04]  /*42f80*/  LDL.LU R21, [R1+0x29e0] ;  /* 0x0029e00001157983 */ /* 0x000ee80000300800 */
[----:B------:R-:W4:Y:S04]  /*42f90*/  LDL.LU.64 R14, [R1+0x29d8] ;  /* 0x0029d800010e7983 */ /* 0x000f280000300a00 */
[----:B------:R-:W2:Y:S04]  /*42fa0*/  LDL.LU.64 R12, [R1+0x29d0] ;  /* 0x0029d000010c7983 */ /* 0x000ea80000300a00 */
[----:B------:R-:W-:Y:S04]  /*42fb0*/  STL [R1+0x27f0], R17 ;  /* 0x0027f01101007387 */ /* 0x000fe80000100800 */
[----:B------:R-:W-:Y:S04]  /*42fc0*/  STL.64 [R1+0x29b8], R18 ;  /* 0x0029b81201007387 */ /* 0x000fe80000100a00 */
[----:B------:R-:W-:Y:S04]  /*42fd0*/  STL [R1+0x29b0], R16 ;  /* 0x0029b01001007387 */ /* 0x000fe80000100800 */
[----:B------:R-:W-:Y:S04]  /*42fe0*/  STL [R1+0x27ec], R28 ;  /* 0x0027ec1c01007387 */ /* 0x000fe80000100800 */
[----:B------:R-:W3:Y:S04]  /*42ff0*/  LDL.LU R24, [R1+0x1290] ;  /* 0x0012900001187983 */ /* 0x000ee80000300800 */
[----:B------:R-:W-:Y:S04]  /*43000*/  STL.64 [R1+0x590], R8 ;  /* 0x0005900801007387 */ /* 0x000fe80000100a00 */
[----:B------:R-:W-:Y:S04]  /*43010*/  STL.64 [R1+0x598], R10 ;  /* 0x0005980a01007387 */ /* 0x000fe80000100a00 */
[----:B------:R-:W3:Y:S04]  /*43020*/  LDL.LU R25, [R1+0x1294] ;  /* 0x0012940001197983 */ /* 0x000ee80000300800 */
[----:B------:R-:W4:Y:S04]  /*43030*/  LDL.LU R26, [R1+0x1298] ;  /* 0x00129800011a7983 */ /* 0x000f280000300800 */
[----:B------:R-:W4:Y:S04]  /*43040*/  LDL.LU R27, [R1+0x129c] ;  /* 0x00129c00011b7983 */ /* 0x000f280000300800 */
[----:B----4-:R2:W-:Y:S04]  /*43050*/  STL.64 [R1+0x28a0], R26 ;  /* 0x0028a01a01007387 */ /* 0x0105e80000100a00 */
[----:B---3--:R-:W-:Y:S01]  /*43060*/  STL.64 [R1+0x2898], R24 ;  /* 0x0028981801007387 */ /* 0x008fe20000100a00 */
[----:B--2---:R-:W-:-:S02]  /*43070*/  IMAD.MOV.U32 R26, RZ, RZ, R13 ;  /* 0x000000ffff1a7224 */ /* 0x004fc400078e000d */
[----:B------:R-:W-:Y:S01]  /*43080*/  IMAD.MOV.U32 R27, RZ, RZ, R0 ;  /* 0x000000ffff1b7224 */ /* 0x000fe200078e0000 */
[----:B------:R-:W2:Y:S04]  /*43090*/  LDL.LU R13, [R1+0x29c8] ;  /* 0x0029c800010d7983 */ /* 0x000ea80000300800 */
[----:B------:R-:W3:Y:S04]  /*430a0*/  LDL.LU R0, [R1+0x29c4] ;  /* 0x0029c40001007983 */ /* 0x000ee80000300800 */
[----:B------:R-:W-:Y:S04]  /*430b0*/  STL.64 [R1+0x28b0], R26 ;  /* 0x0028b01a01007387 */ /* 0x000fe80000100a00 */
[----:B------:R-:W4:Y:S04]  /*430c0*/  LDL.64 R10, [R1+0x78] ;  /* 0x00007800010a7983 */ /* 0x000f280000100a00 */
        /* <DEDUP_REMOVED lines=8> */
[----:B----4-:R-:W-:Y:S04]  /*43150*/  STL.64 [R1+0x28b8], R8 ;  /* 0x0028b80801007387 */ /* 0x010fe80000100a00 */
[----:B------:R-:W2:Y:S04]  /*43160*/  LDL.LU R2, [R1+0x29c0] ;  /* 0x0029c00001027983 */ /* 0x000ea80000300800 */
[----:B------:R0:W-:Y:S02]  /*43170*/  STL.64 [R1+0x28c8], R26 ;  /* 0x0028c81a01007387 */ /* 0x0001e40000100a00 */
[----:B0-----:R-:W-:-:S02]  /*43180*/  IMAD.MOV.U32 R26, RZ, RZ, R22 ;  /* 0x000000ffff1a7224 */ /* 0x001fc400078e0016 */
[----:B------:R-:W-:-:S05]  /*43190*/  IMAD.MOV.U32 R27, RZ, RZ, R21 ;  /* 0x000000ffff1b7224 */ /* 0x000fca00078e0015 */
[----:B------:R0:W-:Y:S04]  /*431a0*/  STL.64 [R1+0x28e0], R26 ;  /* 0x0028e01a01007387 */ /* 0x0001e80000100a00 */
[----:B------:R-:W4:Y:S04]  /*431b0*/  LDL.LU R8, [R1+0x12b0] ;  /* 0x0012b00001087983 */ /* 0x000f280000300800 */
[----:B------:R-:W4:Y:S04]  /*431c0*/  LDL.LU R9, [R1+0x12b4] ;  /* 0x0012b40001097983 */ /* 0x000f280000300800 */
[----:B------:R-:W3:Y:S04]  /*431d0*/  LDL.LU R10, [R1+0x12b8] ;  /* 0x0012b800010a7983 */ /* 0x000ee80000300800 */
[----:B------:R-:W3:Y:S04]  /*431e0*/  LDL.LU R11, [R1+0x12bc] ;  /* 0x0012bc00010b7983 */ /* 0x000ee80000300800 */
[----:B0-----:R-:W2:Y:S04]  /*431f0*/  LDL.64 R26, [R1+0xb8] ;  /* 0x0000b800011a7983 */ /* 0x001ea80000100a00 */
[----:B--2---:R0:W-:Y:S02]  /*43200*/  STL.64 [R1+0x28f8], R26 ;  /* 0x0028f81a01007387 */ /* 0x0041e40000100a00 */
[----:B0-----:R-:W-:-:S02]  /*43210*/  IMAD.MOV.U32 R26, RZ, RZ, R15 ;  /* 0x000000ffff1a7224 */ /* 0x001fc400078e000f */
[----:B------:R-:W-:-:S05]  /*43220*/  IMAD.MOV.U32 R27, RZ, RZ, R14 ;  /* 0x000000ffff1b7224 */ /* 0x000fca00078e000e */
[----:B------:R-:W-:Y:S04]  /*43230*/  STL.64 [R1+0x2910], R26 ;  /* 0x0029101a01007387 */ /* 0x000fe80000100a00 */
[----:B---3--:R-:W-:Y:S04]  /*43240*/  STL.64 [R1+0x28d8], R10 ;  /* 0x0028d80a01007387 */ /* 0x008fe80000100a00 */
[----:B----4-:R0:W-:Y:S04]  /*43250*/  STL.64 [R1+0x28d0], R8 ;  /* 0x0028d00801007387 */ /* 0x0101e80000100a00 */
[----:B0-----:R-:W2:Y:S04]  /*43260*/  LDL.LU R8, [R1+0x12c0] ;  /* 0x0012c00001087983 */ /* 0x001ea80000300800 */
[----:B------:R-:W2:Y:S04]  /*43270*/  LDL.LU R9, [R1+0x12c4] ;  /* 0x0012c40001097983 */ /* 0x000ea80000300800 */
[----:B------:R-:W3:Y:S04]  /*43280*/  LDL.LU R10, [R1+0x12c8] ;  /* 0x0012c800010a7983 */ /* 0x000ee80000300800 */
[----:B------:R-:W3:Y:S01]  /*43290*/  LDL.LU R11, [R1+0x12cc] ;  /* 0x0012cc00010b7983 */ /* 0x000ee20000300800 */
[----:B------:R-:W-:-:S02]  /*432a0*/  IMAD.MOV.U32 R26, RZ, RZ, R13 ;  /* 0x000000ffff1a7224 */ /* 0x000fc400078e000d */
[----:B------:R-:W-:-:S05]  /*432b0*/  IMAD.MOV.U32 R27, RZ, RZ, R12 ;  /* 0x000000ffff1b7224 */ /* 0x000fca00078e000c */
[----:B------:R-:W-:Y:S04]  /*432c0*/  STL.64 [R1+0x2928], R26 ;  /* 0x0029281a01007387 */ /* 0x000fe80000100a00 */
[----:B---3--:R-:W-:Y:S04]  /*432d0*/  STL.64 [R1+0x28f0], R10 ;  /* 0x0028f00a01007387 */ /* 0x008fe80000100a00 */
[----:B--2---:R0:W-:Y:S04]  /*432e0*/  STL.64 [R1+0x28e8], R8 ;  /* 0x0028e80801007387 */ /* 0x0041e80000100a00 */
        /* <DEDUP_REMOVED lines=17> */
[----:B--2---:R0:W-:Y:S04]  /*43400*/  STL.64 [R1+0x2970], R22 ;  /* 0x0029701601007387 */ /* 0x0041e80000100a00 */
[----:B----4-:R1:W-:Y:S04]  /*43410*/  STL.64 [R1+0x2968], R20 ;  /* 0x0029681401007387 */ /* 0x0103e80000100a00 */
[----:B0-----:R-:W2:Y:S04]  /*43420*/  LDL.64 R22, [R1+0x118] ;  /* 0x0001180001167983 */ /* 0x001ea80000100a00 */
[----:B--2---:R0:W-:Y:S04]  /*43430*/  STL.64 [R1+0x2980], R22 ;  /* 0x0029801601007387 */ /* 0x0041e80000100a00 */
[----:B-1----:R-:W2:Y:S04]  /*43440*/  LDL.LU R20, [R1+0x1340] ;  /* 0x0013400001147983 */ /* 0x002ea80000300800 */
        /* <DEDUP_REMOVED lines=9> */
[----:B------:R-:W3:Y:S04]  /*434e0*/  LDL.LU R16, [R1+0x1360] ;  /* 0x0013600001107983 */ /* 0x000ee80000300800 */
[----:B------:R-:W3:Y:S04]  /*434f0*/  LDL.LU R17, [R1+0x1364] ;  /* 0x0013640001117983 */ /* 0x000ee80000300800 */
[----:B------:R-:W3:Y:S04]  /*43500*/  LDL.LU R18, [R1+0x1368] ;  /* 0x0013680001127983 */ /* 0x000ee80000300800 */
[----:B------:R-:W3:Y:S04]  /*43510*/  LDL.LU R19, [R1+0x136c] ;  /* 0x00136c0001137983 */ /* 0x000ee80000300800 */
[----:B----4-:R0:W-:Y:S04]  /*43520*/  STL.64 [R1+0x29a8], R22 ;  /* 0x0029a81601007387 */ /* 0x0101e80000100a00 */
[----:B--2---:R-:W-:Y:S04]  /*43530*/  STL.64 [R1+0x29a0], R20 ;  /* 0x0029a01401007387 */ /* 0x004fe80000100a00 */
[----:B------:R-:W2:Y:S04]  /*43540*/  LDL.64 R26, [R1+0xf8] ;  /* 0x0000f800011a7983 */ /* 0x000ea80000100a00 */
[----:B------:R-:W4:Y:S04]  /*43550*/  LDL.64 R14, [R1+0x138] ;  /* 0x00013800010e7983 */ /* 0x000f280000100a00 */
[----:B0-----:R-:W4:Y:S04]  /*43560*/  LDL.64 R22, [R1+0x148] ;  /* 0x0001480001167983 */ /* 0x001f280000100a00 */
[----:B--2---:R0:W-:Y:S04]  /*43570*/  STL.64 [R1+0x2958], R26 ;  /* 0x0029581a01007387 */ /* 0x0041e80000100a00 */
[----:B0-----:R-:W2:Y:S04]  /*43580*/  LDL.64 R26, [R1+0x108] ;  /* 0x00010800011a7983 */ /* 0x001ea80000100a00 */
[----:B--2---:R0:W-:Y:S04]  /*43590*/  STL.64 [R1+0x2978], R26 ;  /* 0x0029781a01007387 */ /* 0x0041e80000100a00 */
[----:B------:R-:W2:Y:S04]  /*435a0*/  LDL.LU R24, [R1+0x1330] ;  /* 0x0013300001187983 */ /* 0x000ea80000300800 */
[----:B------:R-:W2:Y:S04]  /*435b0*/  LDL.LU R25, [R1+0x1334] ;  /* 0x0013340001197983 */ /* 0x000ea80000300800 */
[----:B0-----:R-:W2:Y:S04]  /*435c0*/  LDL.LU R26, [R1+0x1338] ;  /* 0x00133800011a7983 */ /* 0x001ea80000300800 */
[----:B------:R-:W2:Y:S04]  /*435d0*/  LDL.LU R27, [R1+0x133c] ;  /* 0x00133c00011b7983 */ /* 0x000ea80000300800 */
[----:B---3--:R-:W-:Y:S04]  /*435e0*/  STL.64 [R1+0x2920], R10 ;  /* 0x0029200a01007387 */ /* 0x008fe80000100a00 */
[----:B------:R0:W-:Y:S04]  /*435f0*/  STL.64 [R1+0x2918], R8 ;  /* 0x0029180801007387 */ /* 0x0001e80000100a00 */
[----:B0-----:R-:W3:Y:S04]  /*43600*/  LDL.LU R8, [R1+0x12f0] ;  /* 0x0012f00001087983 */ /* 0x001ee80000300800 */
[----:B------:R-:W3:Y:S04]  /*43610*/  LDL.LU R9, [R1+0x12f4] ;  /* 0x0012f40001097983 */ /* 0x000ee80000300800 */
[----:B------:R-:W2:Y:S04]  /*43620*/  LDL.LU R10, [R1+0x12f8] ;  /* 0x0012f800010a7983 */ /* 0x000ea80000300800 */
[----:B------:R-:W2:Y:S01]  /*43630*/  LDL.LU R11, [R1+0x12fc] ;  /* 0x0012fc00010b7983 */ /* 0x000ea20000300800 */
[----:B----4-:R-:W-:Y:S03]  /*43640*/  HMMA.16816.F32 R16, R4, R22, R16 ;  /* 0x000000160410723c */ /* 0x010fe60000001810 */
[----:B--2---:R-:W-:Y:S04]  /*43650*/  STL.64 [R1+0x2938], R10 ;  /* 0x0029380a01007387 */ /* 0x004fe80000100a00 */
[----:B---3--:R0:W-:Y:S04]  /*43660*/  STL.64 [R1+0x2930], R8 ;  /* 0x0029300801007387 */ /* 0x0081e80000100a00 */
[----:B0-----:R-:W2:Y:S04]  /*43670*/  LDL.LU R8, [R1+0x1300] ;  /* 0x0013000001087983 */ /* 0x001ea80000300800 */
[----:B------:R-:W2:Y:S04]  /*43680*/  LDL.LU R9, [R1+0x1304] ;  /* 0x0013040001097983 */ /* 0x000ea80000300800 */
[----:B------:R-:W3:Y:S04]  /*43690*/  LDL.LU R10, [R1+0x1308] ;  /* 0x00130800010a7983 */ /* 0x000ee80000300800 */
[----:B------:R-:W3:Y:S01]  /*436a0*/  LDL.LU R11, [R1+0x130c] ;  /* 0x00130c00010b7983 */ /* 0x000ee20000300800 */
[----:B------:R-:W-:-:S03]  /*436b0*/  IMAD.MOV.U32 R28, RZ, RZ, R23 ;  /* 0x000000ffff1c7224 */ /* 0x000fc600078e0017 */
[----:B---3--:R-:W-:Y:S04]  /*436c0*/  STL.64 [R1+0x2950], R10 ;  /* 0x0029500a01007387 */ /* 0x008fe80000100a00 */
[----:B--2---:R0:W-:Y:S04]  /*436d0*/  STL.64 [R1+0x2948], R8 ;  /* 0x0029480801007387 */ /* 0x0041e80000100a00 */
[----:B0-----:R-:W2:Y:S04]  /*436e0*/  LDL.LU R8, [R1+0x1310] ;  /* 0x0013100001087983 */ /* 0x001ea80000300800 */
[----:B------:R-:W2:Y:S04]  /*436f0*/  LDL.LU R9, [R1+0x1314] ;  /* 0x0013140001097983 */ /* 0x000ea80000300800 */
[----:B------:R-:W2:Y:S04]  /*43700*/  LDL.LU R10, [R1+0x1318] ;  /* 0x00131800010a7983 */ /* 0x000ea80000300800 */
[----:B------:R-:W2:Y:S04]  /*43710*/  LDL.LU R11, [R1+0x131c] ;  /* 0x00131c00010b7983 */ /* 0x000ea80000300800 */
[----:B------:R-:W-:Y:S04]  /*43720*/  STL [R1+0x27f4], R29 ;  /* 0x0027f41d01007387 */ /* 0x000fe80000100800 */
[----:B------:R0:W-:Y:S04]  /*43730*/  STL.64 [R1+0x580], R16 ;  /* 0x0005801001007387 */ /* 0x0001e80000100a00 */
[----:B------:R1:W-:Y:S01]  /*43740*/  STL.64 [R1+0x588], R18 ;  /* 0x0005881201007387 */ /* 0x0003e20000100a00 */
[----:B0-----:R-:W-:-:S03]  /*43750*/  IMAD.MOV.U32 R17, RZ, RZ, R22 ;  /* 0x000000ffff117224 */ /* 0x001fc600078e0016 */
[----:B-1----:R-:W3:Y:S04]  /*43760*/  LDL.LU.64 R18, [R1+0x29b8] ;  /* 0x0029b80001127983 */ /* 0x002ee80000300a00 */
[----:B------:R-:W4:Y:S04]  /*43770*/  LDL.LU R16, [R1+0x29b0] ;  /* 0x0029b00001107983 */ /* 0x000f280000300800 */
[----:B------:R-:W2:Y:S04]  /*43780*/  LDL.LU.64 R22, [R1+0x29a8] ;  /* 0x0029a80001167983 */ /* 0x000ea80000300a00 */
[----:B------:R-:W2:Y:S04]  /*43790*/  LDL.LU.64 R20, [R1+0x29a0] ;  /* 0x0029a00001147983 */ /* 0x000ea80000300a00 */
[----:B------:R-:W-:Y:S04]  /*437a0*/  STL [R1+0x27fc], R28 ;  /* 0x0027fc1c01007387 */ /* 0x000fe80000100800 */
[----:B------:R-:W-:Y:S01]  /*437b0*/  STL [R1+0x27f8], R17 ;  /* 0x0027f81101007387 */ /* 0x000fe20000100800 */
[----:B------:R-:W-:Y:S01]  /*437c0*/  IMAD.MOV.U32 R29, RZ, RZ, R15 ;  /* 0x000000ffff1d7224 */ /* 0x000fe200078e000f */
[----:B--2---:R-:W-:-:S15]  /*437d0*/  HMMA.16816.F32 R20, R4, R14, R20 ;  /* 0x0000000e0414723c */ /* 0x004fde0000001814 */
[----:B------:R-:W-:-:S08]  /*437e0*/  NOP ;  /* 0x0000000000007918 */ /* 0x000fd00000000000 */
[----:B------:R-:W-:Y:S04]  /*437f0*/  STL.64 [R1+0x570], R20 ;  /* 0x0005701401007387 */ /* 0x000fe80000100a00 */
[----:B------:R0:W-:Y:S04]  /*43800*/  STL.64 [R1+0x578], R22 ;  /* 0x0005781601007387 */ /* 0x0001e80000100a00 */
[----:B0-----:R-:W2:Y:S04]  /*43810*/  LDL.LU.64 R22, [R1+0x2998] ;  /* 0x0029980001167983 */ /* 0x001ea80000300a00 */
[----:B------:R-:W2:Y:S04]  /*43820*/  LDL.LU.64 R20, [R1+0x2990] ;  /* 0x0029900001147983 */ /* 0x000ea80000300a00 */
[----:B------:R-:W2:Y:S02]  /*43830*/  LDL.LU.64 R14, [R1+0x2988] ;  /* 0x00298800010e7983 */ /* 0x000ea40000300a00 */
[----:B--2---:R-:W-:-:S15]  /*43840*/  HMMA.16816.F32 R20, R4, R14, R20 ;  /* 0x0000000e0414723c */ /* 0x004fde0000001814 */
        /* <DEDUP_REMOVED lines=12> */
[----:B---3--:R-:W-:Y:S04]  /*43910*/  STL.64 [R1+0x2820], R18 ;  /* 0x0028201201007387 */ /* 0x008fe80000100a00 */
[----:B------:R-:W-:Y:S01]  /*43920*/  STL [R1+0x2818], R17 ;  /* 0x0028181101007387 */ /* 0x000fe20000100800 */
[----:B--2---:R-:W-:-:S15]  /*43930*/  HMMA.16816.F32 R20, R4, R26, R20 ;  /* 0x0000001a0414723c */ /* 0x004fde0000001814 */
[----:B------:R-:W-:-:S08]  /*43940*/  NOP ;  /* 0x0000000000007918 */ /* 0x000fd00000000000 */
[----:B------:R0:W-:Y:S04]  /*43950*/  STL.64 [R1+0x540], R20 ;  /* 0x0005401401007387 */ /* 0x0001e80000100a00 */
[----:B------:R1:W-:Y:S04]  /*43960*/  STL.64 [R1+0x548], R22 ;  /* 0x0005481601007387 */ /* 0x0003e80000100a00 */
[----:B0-----:R-:W2:Y:S01]  /*43970*/  LDL.LU R20, [R1+0x2960] ;  /* 0x0029600001147983 */ /* 0x001ea20000300800 */
[----:B-1----:R-:W-:Y:S02]  /*43980*/  IMAD.MOV.U32 R22, RZ, RZ, R26 ;  /* 0x000000ffff167224 */ /* 0x002fe400078e001a */
[----:B------:R-:W-:-:S02]  /*43990*/  IMAD.MOV.U32 R23, RZ, RZ, R27 ;  /* 0x000000ffff177224 */ /* 0x000fc400078e001b */
[----:B------:R-:W3:Y:S04]  /*439a0*/  LDL.LU.64 R26, [R1+0x2958] ;  /* 0x00295800011a7983 */ /* 0x000ee80000300a00 */
[----:B------:R-:W-:Y:S01]  /*439b0*/  STL.64 [R1+0x2858], R22 ;  /* 0x0028581601007387 */ /* 0x000fe20000100a00 */
[----:B---3--:R-:W-:Y:S06]  /*439c0*/  HMMA.16816.F32 R8, R4, R26, R8 ;  /* 0x0000001a0408723c */ /* 0x008fec0000001808 */
[----:B------:R-:W-:-:S02]  /*439d0*/  IMAD.MOV.U32 R2, RZ, RZ, R26 ;  /* 0x000000ffff027224 */ /* 0x000fc400078e001a */
[----:B------:R-:W-:-:S15]  /*439e0*/  IMAD.MOV.U32 R0, RZ, RZ, R27 ;  /* 0x000000ffff007224 */ /* 0x000fde00078e001b */
[----:B------:R-:W-:Y:S04]  /*439f0*/  STL.64 [R1+0x530], R8 ;  /* 0x0005300801007387 */ /* 0x000fe80000100a00 */
[----:B------:R0:W-:Y:S04]  /*43a00*/  STL.64 [R1+0x538], R10 ;  /* 0x0005380a01007387 */ /* 0x0001e80000100a00 */
[----:B0-----:R-:W3:Y:S04]  /*43a10*/  LDL.LU.64 R10, [R1+0x2950] ;  /* 0x00295000010a7983 */ /* 0x001ee80000300a00 */
[----:B------:R-:W3:Y:S04]  /*43a20*/  LDL.LU.64 R8, [R1+0x2948] ;  /* 0x0029480001087983 */ /* 0x000ee80000300a00 */
[----:B------:R-:W3:Y:S02]  /*43a30*/  LDL.LU.64 R26, [R1+0x2940] ;  /* 0x00294000011a7983 */ /* 0x000ee40000300a00 */
[----:B---3--:R-:W-:Y:S02]  /*43a40*/  HMMA.16816.F32 R24, R4, R26, R8 ;  /* 0x0000001a0418723c */ /* 0x008fe40000001808 */
[----:B------:R-:W3:Y:S04]  /*43a50*/  LDL.LU.64 R10, [R1+0x2938] ;  /* 0x00293800010a7983 */ /* 0x000ee80000300a00 */
[----:B------:R-:W3:-:S15]  /*43a60*/  LDL.LU.64 R8, [R1+0x2930] ;  /* 0x0029300001087983 */ /* 0x000ede0000300a00 */
[----:B------:R-:W-:-:S02]  /*43a70*/  NOP ;  /* 0x0000000000007918 */ /* 0x000fc40000000000 */
[----:B------:R-:W-:Y:S04]  /*43a80*/  STL.64 [R1+0x520], R24 ;  /* 0x0005201801007387 */ /* 0x000fe80000100a00 */
[----:B------:R0:W-:Y:S04]  /*43a90*/  STL.64 [R1+0x528], R26 ;  /* 0x0005281a01007387 */ /* 0x0001e80000100a00 */
[----:B0-----:R-:W3:Y:S02]  /*43aa0*/  LDL.LU.64 R26, [R1+0x2928] ;  /* 0x00292800011a7983 */ /* 0x001ee40000300a00 */
        /* <DEDUP_REMOVED lines=24> */
[----:B---3--:R-:W-:Y:S03]  /*43c30*/  HMMA.16816.F32 R24, R4, R26, R8 ;  /* 0x0000001a0418723c */ /* 0x008fe60000001808 */
[----:B------:R-:W3:Y:S04]  /*43c40*/  LDL.LU.64 R10, [R1+0x28d8] ;  /* 0x0028d800010a7983 */ /* 0x000ee80000300a00 */
[----:B------:R-:W3:-:S15]  /*43c50*/  LDL.LU.64 R8, [R1+0x28d0] ;  /* 0x0028d00001087983 */ /* 0x000ede0000300a00 */
[----:B------:R-:W-:-:S01]  /*43c60*/  NOP ;  /* 0x0000000000007918 */ /* 0x000fc20000000000 */
        /* <DEDUP_REMOVED lines=11> */
[----:B------:R-:W3:-:S15]  /*43d20*/  LDL.LU.64 R10, [R1+0x28a8] ;  /* 0x0028a800010a7983 */ /* 0x000ede0000300a00 */
[----:B------:R-:W-:-:S06]  /*43d30*/  NOP ;  /* 0x0000000000007918 */ /* 0x000fcc0000000000 */
[----:B------:R-:W-:Y:S04]  /*43d40*/  STL.64 [R1+0x4c0], R24 ;  /* 0x0004c01801007387 */ /* 0x000fe80000100a00 */
[----:B------:R0:W-:Y:S04]  /*43d50*/  STL.64 [R1+0x4c8], R26 ;  /* 0x0004c81a01007387 */ /* 0x0001e80000100a00 */
[----:B0-----:R-:W4:Y:S04]  /*43d60*/  LDL.LU.64 R26, [R1+0x28a0] ;  /* 0x0028a000011a7983 */ /* 0x001f280000300a00 */
[----:B------:R-:W4:Y:S01]  /*43d70*/  LDL.LU.64 R24, [R1+0x2898] ;  /* 0x0028980001187983 */ /* 0x000f220000300a00 */
[----:B---3--:R-:W-:Y:S01]  /*43d80*/  IMAD.MOV.U32 R12, RZ, RZ, R10 ;  /* 0x000000ffff0c7224 */ /* 0x008fe200078e000a */
[----:B----4-:R-:W-:Y:S07]  /*43d90*/  HMMA.16816.F32 R24, R4, R10, R24 ;  /* 0x0000000a0418723c */ /* 0x010fee0000001818 */
[----:B--2---:R-:W-:-:S15]  /*43da0*/  IMAD.MOV.U32 R10, RZ, RZ, R20 ;  /* 0x000000ffff0a7224 */ /* 0x004fde00078e0014 */
[----:B------:R-:W-:-:S01]  /*43db0*/  NOP ;  /* 0x0000000000007918 */ /* 0x000fc20000000000 */
[----:B------:R0:W-:Y:S04]  /*43dc0*/  STL.64 [R1+0x4b0], R24 ;  /* 0x0004b01801007387 */ /* 0x0001e80000100a00 */
[----:B------:R-:W-:Y:S04]  /*43dd0*/  STL.64 [R1+0x4b8], R26 ;  /* 0x0004b81a01007387 */ /* 0x000fe80000100a00 */
[----:B0-----:R-:W2:Y:S04]  /*43de0*/  LDL.LU.64 R24, [R1+0x2890] ;  /* 0x0028900001187983 */ /* 0x001ea80000300a00 */
[----:B------:R-:W3:Y:S04]  /*43df0*/  LDL.LU R20, [R1+0x1260] ;  /* 0x0012600001147983 */ /* 0x000ee80000300800 */
[----:B------:R-:W3:Y:S04]  /*43e00*/  LDL.LU R21, [R1+0x1264] ;  /* 0x0012640001157983 */ /* 0x000ee80000300800 */
[----:B------:R-:W4:Y:S04]  /*43e10*/  LDL.LU R22, [R1+0x1268] ;  /* 0x0012680001167983 */ /* 0x000f280000300800 */
[----:B------:R-:W4:Y:S04]  /*43e20*/  LDL.LU R23, [R1+0x126c] ;  /* 0x00126c0001177983 */ /* 0x000f280000300800 */
[----:B----4-:R0:W-:Y:S04]  /*43e30*/  STL.64 [R1+0x2868], R22 ;  /* 0x0028681601007387 */ /* 0x0101e80000100a00 */
[----:B---3--:R-:W-:Y:S04]  /*43e40*/  STL.64 [R1+0x2860], R20 ;  /* 0x0028601401007387 */ /* 0x008fe80000100a00 */
[----:B0-----:R-:W3:Y:S04]  /*43e50*/  LDL.64 R22, [R1+0x58] ;  /* 0x0000580001167983 */ /* 0x001ee80000100a00 */
[----:B---3--:R2:W-:Y:S04]  /*43e60*/  STL.64 [R1+0x2878], R22 ;  /* 0x0028781601007387 */ /* 0x0085e80000100a00 */
[----:B------:R-:W3:Y:S01]  /*43e70*/  LDL.64 R26, [R1+0x48] ;  /* 0x00004800011a7983 */ /* 0x000ee20000100a00 */
[----:B--2---:R-:W-:-:S02]  /*43e80*/  IMAD.MOV.U32 R23, RZ, RZ, R24 ;  /* 0x000000ffff177224 */ /* 0x004fc400078e0018 */
[----:B------:R-:W-:Y:S01]  /*43e90*/  IMAD.MOV.U32 R22, RZ, RZ, R25 ;  /* 0x000000ffff167224 */ /* 0x000fe200078e0019 */
[----:B---3--:R0:W-:Y:S04]  /*43ea0*/  STL.64 [R1+0x2870], R26 ;  /* 0x0028701a01007387 */ /* 0x0081e80000100a00 */
[----:B------:R-:W2:Y:S04]  /*43eb0*/  LDL.LU R24, [R1+0x1270] ;  /* 0x0012700001187983 */ /* 0x000ea80000300800 */
[----:B------:R-:W2:Y:S04]  /*43ec0*/  LDL.LU R25, [R1+0x1274] ;  /* 0x0012740001197983 */ /* 0x000ea80000300800 */
[----:B0-----:R-:W3:Y:S04]  /*43ed0*/  LDL.LU R26, [R1+0x1278] ;  /* 0x00127800011a7983 */ /* 0x001ee80000300800 */
[----:B------:R-:W3:Y:S01]  /*43ee0*/  LDL.LU R27, [R1+0x127c] ;  /* 0x00127c00011b7983 */ /* 0x000ee20000300800 */
[----:B------:R-:W-:-:S02]  /*43ef0*/  IMAD.MOV.U32 R13, RZ, RZ, R11 ;  /* 0x000000ffff0d7224 */ /* 0x000fc400078e000b */
[----:B------:R-:W-:Y:S01]  /*43f00*/  IMAD.MOV.U32 R11, RZ, RZ, R16 ;  /* 0x000000ffff0b7224 */ /* 0x000fe200078e0010 */
[----:B---3--:R-:W-:Y:S04]  /*43f10*/  STL.64 [R1+0x2888], R26 ;  /* 0x0028881a01007387 */ /* 0x008fe80000100a00 */
[----:B--2---:R0:W-:Y:S04]  /*43f20*/  STL.64 [R1+0x2880], R24 ;  /* 0x0028801801007387 */ /* 0x0041e80000100a00 */
[----:B0-----:R-:W2:Y:S04]  /*43f30*/  LDL.LU R24, [R1+0x1280] ;  /* 0x0012800001187983 */ /* 0x001ea80000300800 */
[----:B------:R-:W2:Y:S04]  /*43f40*/  LDL.LU R25, [R1+0x1284] ;  /* 0x0012840001197983 */ /* 0x000ea80000300800 */
[----:B------:R-:W2:Y:S04]  /*43f50*/  LDL.LU R26, [R1+0x1288] ;  /* 0x00128800011a7983 */ /* 0x000ea80000300800 */
[----:B------:R-:W2:Y:S04]  /*43f60*/  LDL.LU R27, [R1+0x128c] ;  /* 0x00128c00011b7983 */ /* 0x000ea80000300800 */
[----:B------:R0:W-:Y:S04]  /*43f70*/  STL.64 [R1+0x2848], R10 ;  /* 0x0028480a01007387 */ /* 0x0001e80000100a00 */
[----:B------:R-:W3:Y:S04]  /*43f80*/  LDL.LU R8, [R1+0x1250] ;  /* 0x0012500001087983 */ /* 0x000ee80000300800 */
[----:B------:R-:W3:Y:S04]  /*43f90*/  LDL.LU R9, [R1+0x1254] ;  /* 0x0012540001097983 */ /* 0x000ee80000300800 */
[----:B0-----:R-:W3:Y:S04]  /*43fa0*/  LDL.LU R10, [R1+0x1258] ;  /* 0x00125800010a7983 */ /* 0x001ee80000300800 */
[----:B------:R-:W3:Y:S04]  /*43fb0*/  LDL.LU R11, [R1+0x125c] ;  /* 0x00125c00010b7983 */ /* 0x000ee80000300800 */
[----:B------:R-:W4:Y:S04]  /*43fc0*/  LDL.LU R16, [R1+0x15c0] ;  /* 0x0015c00001107983 */ /* 0x000f280000300800 */
        /* <DEDUP_REMOVED lines=8> */
[----:B------:R-:W2:Y:S04]  /*44050*/  LDL.LU R18, [R1+0x1238] ;  /* 0x0012380001127983 */ /* 0x000ea80000300800 */
[----:B------:R-:W2:Y:S04]  /*44060*/  LDL.LU R19, [R1+0x123c] ;  /* 0x00123c0001137983 */ /* 0x000ea80000300800 */
[----:B------:R-:W-:Y:S04]  /*44070*/  STL [R1+0x268c], R13 ;  /* 0x00268c0d01007387 */ /* 0x000fe80000100800 */
[----:B------:R-:W-:Y:S04]  /*44080*/  STL [R1+0x2688], R12 ;  /* 0x0026880c01007387 */ /* 0x000fe80000100800 */
[----:B------:R-:W3:Y:S04]  /*44090*/  LDL.LU.64 R26, [R1+0x2888] ;  /* 0x00288800011a7983 */ /* 0x000ee80000300a00 */
[----:B------:R-:W3:Y:S04]  /*440a0*/  LDL.LU.64 R24, [R1+0x2880] ;  /* 0x0028800001187983 */ /* 0x000ee80000300a00 */
        /* <DEDUP_REMOVED lines=11> */
[----:B------:R0:W-:Y:S04]  /*44160*/  STL.64 [R1+0x26c8], R14 ;  /* 0x0026c80e01007387 */ /* 0x0001e80000100a00 */
[----:B------:R1:W-:Y:S04]  /*44170*/  STL.64 [R1+0x26c0], R12 ;  /* 0x0026c00c01007387 */ /* 0x0003e80000100a00 */
[----:B0-----:R-:W4:Y:S04]  /*44180*/  LDL.64 R14, [R1+0x1f8] ;  /* 0x0001f800010e7983 */ /* 0x001f280000100a00 */
[----:B----4-:R0:W-:Y:S04]  /*44190*/  STL.64 [R1+0x2800], R14 ;  /* 0x0028000e01007387 */ /* 0x0101e80000100a00 */
[----:B-1----:R-:W4:Y:S04]  /*441a0*/  LDL.LU R12, [R1+0x1400] ;  /* 0x00140000010c7983 */ /* 0x002f280000300800 */
[----:B------:R-:W4:Y:S04]  /*441b0*/  LDL.LU R13, [R1+0x1404] ;  /* 0x00140400010d7983 */ /* 0x000f280000300800 */
[----:B0-----:R-:W2:Y:S04]  /*441c0*/  LDL.LU R14, [R1+0x1408] ;  /* 0x00140800010e7983 */ /* 0x001ea80000300800 */
[----:B------:R-:W2:Y:S01]  /*441d0*/  LDL.LU R15, [R1+0x140c] ;  /* 0x00140c00010f7983 */ /* 0x000ea20000300800 */
[----:B---3--:R-:W-:Y:S03]  /*441e0*/  HMMA.16816.F32 R20, R4, R26, R20 ;  /* 0x0000001a0414723c */ /* 0x008fe60000001814 */
[----:B--2---:R0:W-:Y:S04]  /*441f0*/  STL.64 [R1+0x2810], R14 ;  /* 0x0028100e01007387 */ /* 0x0041e80000100a00 */
[----:B----4-:R-:W-:Y:S04]  /*44200*/  STL.64 [R1+0x2808], R12 ;  /* 0x0028080c01007387 */ /* 0x010fe80000100a00 */
[----:B0-----:R-:W2:-:S12]  /*44210*/  LDL.64 R14, [R1+0x218] ;  /* 0x00021800010e7983 */ /* 0x001e980000100a00 */
[----:B------:R0:W-:Y:S04]  /*44220*/  STL.64 [R1+0x480], R20 ;  /* 0x0004801401007387 */ /* 0x0001e80000100a00 */
[----:B------:R1:W-:Y:S01]  /*44230*/  STL.64 [R1+0x488], R22 ;  /* 0x0004881601007387 */ /* 0x0003e20000100a00 */
[----:B0-----:R-:W-:-:S03]  /*44240*/  IMAD.MOV.U32 R21, RZ, RZ, R26 ;  /* 0x000000ffff157224 */ /* 0x001fc600078e001a */
[----:B-1----:R-:W3:Y:S01]  /*44250*/  LDL.LU.64 R22, [R1+0x2858] ;  /* 0x0028580001167983 */ /* 0x002ee20000300a00 */
[----:B------:R-:W-:-:S03]  /*44260*/  IMAD.MOV.U32 R20, RZ, RZ, R27 ;  /* 0x000000ffff147224 */ /* 0x000fc600078e001b */
[----:B------:R-:W4:Y:S04]  /*44270*/  LDL.LU.64 R26, [R1+0x2850] ;  /* 0x00285000011a7983 */ /* 0x000f280000300a00 */
[----:B------:R-:W-:Y:S01]  /*44280*/  STL.64 [R1+0x2690], R20 ;  /* 0x0026901401007387 */ /* 0x000fe20000100a00 */
[----:B----4-:R-:W-:-:S15]  /*44290*/  HMMA.16816.F32 R8, R4, R26, R8 ;  /* 0x0000001a0408723c */ /* 0x010fde0000001808 */
[----:B------:R-:W-:-:S08]  /*442a0*/  NOP ;  /* 0x0000000000007918 */ /* 0x000fd00000000000 */
[----:B------:R-:W-:Y:S04]  /*442b0*/  STL.64 [R1+0x470], R8 ;  /* 0x0004700801007387 */ /* 0x000fe80000100a00 */
[----:B------:R0:W-:Y:S04]  /*442c0*/  STL.64 [R1+0x478], R10 ;  /* 0x0004780a01007387 */ /* 0x0001e80000100a00 */
[----:B0-----:R-:W4:Y:S04]  /*442d0*/  LDL.LU.64 R10, [R1+0x2848] ;  /* 0x00284800010a7983 */ /* 0x001f280000300a00 */
[----:B------:R0:W-:Y:S04]  /*442e0*/  STL.64 [R1+0x2598], R26 ;  /* 0x0025981a01007387 */ /* 0x0001e80000100a00 */
[----:B------:R-:W3:Y:S04]  /*442f0*/  LDL.LU R24, [R1+0x8a0] ;  /* 0x0008a00001187983 */ /* 0x000ee80000300800 */
[----:B------:R-:W3:Y:S04]  /*44300*/  LDL.LU R25, [R1+0x8a4] ;  /* 0x0008a40001197983 */ /* 0x000ee80000300800 */
[----:B0-----:R-:W3:Y:S04]  /*44310*/  LDL.LU R26, [R1+0x8a8] ;  /* 0x0008a800011a7983 */ /* 0x001ee80000300800 */
[----:B------:R-:W3:Y:S01]  /*44320*/  LDL.LU R27, [R1+0x8ac] ;  /* 0x0008ac00011b7983 */ /* 0x000ee20000300800 */
[----:B----4-:R-:W-:Y:S03]  /*44330*/  HMMA.16816.F32 R4, R4, R10, R16 ;  /* 0x0000000a0404723c */ /* 0x010fe60000001810 */
[----:B------:R-:W4:Y:S04]  /*44340*/  LDL.LU.64 R18, [R1+0x2840] ;  /* 0x0028400001127983 */ /* 0x000f280000300a00 */
[----:B------:R-:W4:Y:S04]  /*44350*/  LDL.LU.64 R16, [R1+0x2838] ;  /* 0x0028380001107983 */ /* 0x000f280000300a00 */
[----:B------:R-:W4:Y:S04]  /*44360*/  LDL.LU.64 R10, [R1+0x2830] ;  /* 0x00283000010a7983 */ /* 0x000f280000300a00 */
[----:B------:R-:W4:Y:S08]  /*44370*/  LDL.LU.64 R8, [R1+0x2828] ;  /* 0x0028280001087983 */ /* 0x000f300000300a00 */
[----:B------:R-:W-:Y:S04]  /*44380*/  STL.64 [R1+0x460], R4 ;  /* 0x0004600401007387 */ /* 0x000fe80000100a00 */
[----:B------:R0:W-:Y:S04]  /*44390*/  STL.64 [R1+0x468], R6 ;  /* 0x0004680601007387 */ /* 0x0001e80000100a00 */
[----:B0-----:R-:W3:Y:S01]  /*443a0*/  LDL R6, [R1+0x208] ;  /* 0x0002080001067983 */ /* 0x001ee20000100800 */
[----:B------:R-:W-:-:S02]  /*443b0*/  IMAD.MOV.U32 R7, RZ, RZ, R3 ;  /* 0x000000ffff077224 */ /* 0x000fc400078e0003 */
[----:B--2---:R-:W-:Y:S01]  /*443c0*/  IMAD.MOV.U32 R3, RZ, RZ, R15 ;  /* 0x000000ffff037224 */ /* 0x004fe200078e000f */
[----:B----4-:R-:W-:-:S15]  /*443d0*/  HMMA.16816.F32 R16, R8, R14, R16 ;  /* 0x0000000e0810723c */ /* 0x010fde0000001810 */
[----:B------:R-:W-:-:S08]  /*443e0*/  NOP ;  /* 0x0000000000007918 */ /* 0x000fd00000000000 */
[----:B------:R0:W-:Y:S04]  /*443f0*/  STL.64 [R1+0x450], R16 ;  /* 0x0004501001007387 */ /* 0x0001e80000100a00 */
[----:B------:R1:W-:Y:S01]  /*44400*/  STL.64 [R1+0x458], R18 ;  /* 0x0004581201007387 */ /* 0x0003e20000100a00 */
[----:B0-----:R-:W-:-:S03]  /*44410*/  IMAD.MOV.U32 R16, RZ, RZ, R14 ;  /* 0x000000ffff107224 */ /* 0x001fc600078e000e */
[----:B-1----:R-:W2:Y:S04]  /*44420*/  LDL.LU.64 R18, [R1+0x2820] ;  /* 0x0028200001127983 */ /* 0x002ea80000300a00 */
[----:B------:R-:W4:Y:S04]  /*44430*/  LDL.LU R17, [R1+0x2818] ;  /* 0x0028180001117983 */ /* 0x000f280000300800 */
[----:B------:R-:W3:Y:S04]  /*44440*/  LDL.LU.64 R14, [R1+0x2810] ;  /* 0x00281000010e7983 */ /* 0x000ee80000300a00 */
[----:B------:R-:W3:Y:S04]  /*44450*/  LDL.LU.64 R12, [R1+0x2808] ;  /* 0x00280800010c7983 */ /* 0x000ee80000300a00 */
[----:B--2---:R-:W-:Y:S04]  /*44460*/  STL.64 [R1+0x27b0], R18 ;  /* 0x0027b01201007387 */ /* 0x004fe80000100a00 */
[----:B------:R-:W-:Y:S01]  /*44470*/  STL [R1+0x27a8], R16 ;  /* 0x0027a81001007387 */ /* 0x000fe20000100800 */
[----:B---3--:R-:W-:Y:S03]  /*44480*/  HMMA.16816.F32 R4, R8, R6, R12 ;  /* 0x000000060804723c */ /* 0x008fe6000000180c */
[----:B------:R-:W2:-:S15]  /*44490*/  LDL.LU.64 R14, [R1+0x2800] ;  /* 0x00280000010e7983 */ /* 0x000e9e0000300a00 */
[----:B------:R-:W-:-:S05]  /*444a0*/  NOP ;  /* 0x0000000000007918 */ /* 0x000fca0000000000 */
[----:B------:R-:W-:Y:S04]  /*444b0*/  STL.64 [R1+0x440], R4 ;  /* 0x0004400401007387 */ /* 0x000fe80000100a00 */
[----:B------:R2:W-:Y:S02]  /*444c0*/  STL.64 [R1+0x448], R6 ;  /* 0x0004480601007387 */ /* 0x0005e40000100a00 */
[----:B--2---:R-:W-:Y:S07]  /*444d0*/  HMMA.16816.F32 R4, R8, R14, R24 ;  /* 0x0000000e0804723c */ /* 0x004fee0000001818 */
[----:B------:R-:W-:-:S02]  /*444e0*/  IMAD.MOV.U32 R25, RZ, RZ, R14 ;  /* 0x000000ffff197224 */ /* 0x000fc400078e000e */
[----:B------:R-:W-:-:S14]  /*444f0*/  IMAD.MOV.U32 R24, RZ, RZ, R15 ;  /* 0x000000ffff187224 */ /* 0x000fdc00078e000f */
[----:B------:R-:W-:Y:S04]  /*44500*/  STL.64 [R1+0x8a0], R4 ;  /* 0x0008a00401007387 */ /* 0x000fe80000100a00 */
[----:B------:R-:W-:Y:S04]  /*44510*/  STL.64 [R1+0x8a8], R6 ;  /* 0x0008a80601007387 */ /* 0x000fe80000100a00 */
[----:B------:R-:W-:Y:S04]  /*44520*/  STL.64 [R1+0x2698], R24 ;  /* 0x0026981801007387 */ /* 0x000fe80000100a00 */
[----:B------:R0:W-:Y:S02]  /*44530*/  STL.64 [R1+0x26a0], R22 ;  /* 0x0026a01601007387 */ /* 0x0001e40000100a00 */
[----:B0-----:R-:W-:-:S02]  /*44540*/  IMAD.MOV.U32 R22, RZ, RZ, R28 ;  /* 0x000000ffff167224 */ /* 0x001fc400078e001c */
[----:B----4-:R-:W-:Y:S01]  /*44550*/  IMAD.MOV.U32 R23, RZ, RZ, R17 ;  /* 0x000000ffff177224 */ /* 0x010fe200078e0011 */
[----:B------:R-:W2:Y:S04]  /*44560*/  LDL.LU R28, [R1+0x27fc] ;  /* 0x0027fc00011c7983 */ /* 0x000ea80000300800 */
[----:B------:R-:W3:Y:S04]  /*44570*/  LDL.LU R17, [R1+0x27f8] ;  /* 0x0027f80001117983 */ /* 0x000ee80000300800 */
[----:B------:R0:W-:Y:S04]  /*44580*/  STL.64 [R1+0x26b8], R22 ;  /* 0x0026b81601007387 */ /* 0x0001e80000100a00 */
[----:B------:R-:W4:Y:S04]  /*44590*/  LDL.LU R24, [R1+0x980] ;  /* 0x0009800001187983 */ /* 0x000f280000300800 */
[----:B------:R-:W4:Y:S04]  /*445a0*/  LDL.LU R25, [R1+0x984] ;  /* 0x0009840001197983 */ /* 0x000f280000300800 */
[----:B------:R-:W4:Y:S04]  /*445b0*/  LDL.LU R26, [R1+0x988] ;  /* 0x00098800011a7983 */ /* 0x000f280000300800 */
[----:B------:R-:W4:Y:S04]  /*445c0*/  LDL.LU R27, [R1+0x98c] ;  /* 0x00098c00011b7983 */ /* 0x000f280000300800 */
[----:B------:R-:W2:Y:S04]  /*445d0*/  LDL.LU R20, [R1+0x9a0] ;  /* 0x0009a00001147983 */ /* 0x000ea80000300800 */
[----:B------:R-:W2:Y:S04]  /*445e0*/  LDL.LU R21, [R1+0x9a4] ;  /* 0x0009a40001157983 */ /* 0x000ea80000300800 */
[----:B0-----:R-:W3:Y:S04]  /*445f0*/  LDL.LU R22, [R1+0x9a8] ;  /* 0x0009a80001167983 */ /* 0x001ee80000300800 */
[----:B------:R-:W3:Y:S01]  /*44600*/  LDL.LU R23, [R1+0x9ac] ;  /* 0x0009ac0001177983 */ /* 0x000ee20000300800 */
[----:B------:R-:W-:-:S03]  /*44610*/  IMAD.MOV.U32 R15, RZ, RZ, R29 ;  /* 0x000000ffff0f7224 */ /* 0x000fc600078e001d */
[----:B---3--:R-:W-:Y:S04]  /*44620*/  STL.64 [R1+0x26d8], R22 ;  /* 0x0026d81601007387 */ /* 0x008fe80000100a00 */
[----:B--2---:R0:W-:Y:S04]  /*44630*/  STL.64 [R1+0x26d0], R20 ;  /* 0x0026d01401007387 */ /* 0x0041e80000100a00 */
[----:B------:R-:W2:Y:S04]  /*44640*/  LDL R14, [R1+0x138] ;  /* 0x00013800010e7983 */ /* 0x000ea80000100800 */
[----:B------:R-:W3:Y:S04]  /*44650*/  LDL.LU R29, [R1+0x27f4] ;  /* 0x0027f400011d7983 */ /* 0x000ee80000300800 */
[----:B--2---:R1:W-:Y:S04]  /*44660*/  STL.64 [R1+0x26e0], R14 ;  /* 0x0026e00e01007387 */ /* 0x0043e80000100a00 */
[----:B0-----:R-:W2:Y:S04]  /*44670*/  LDL.LU R20, [R1+0x9b0] ;  /* 0x0009b00001147983 */ /* 0x001ea80000300800 */
[----:B------:R-:W2:Y:S04]  /*44680*/  LDL.LU R21, [R1+0x9b4] ;  /* 0x0009b40001157983 */ /* 0x000ea80000300800 */
[----:B------:R-:W4:Y:S04]  /*44690*/  LDL.LU R22, [R1+0x9b8] ;  /* 0x0009b80001167983 */ /* 0x000f280000300800 */
[----:B------:R-:W4:Y:S01]  /*446a0*/  LDL.LU R23, [R1+0x9bc] ;  /* 0x0009bc0001177983 */ /* 0x000f220000300800 */
[----:B-1----:R-:W-:-:S02]  /*446b0*/  IMAD.MOV.U32 R14, RZ, RZ, R17 ;  /* 0x000000ffff0e7224 */ /* 0x002fc400078e0011 */
[----:B------:R-:W-:Y:S01]  /*446c0*/  IMAD.MOV.U32 R15, RZ, RZ, R28 ;  /* 0x000000ffff0f7224 */ /* 0x000fe200078e001c */
[----:B----4-:R-:W-:Y:S04]  /*446d0*/  STL.64 [R1+0x26f0], R22 ;  /* 0x0026f01601007387 */ /* 0x010fe80000100a00 */
[----:B--2---:R0:W-:Y:S04]  /*446e0*/  STL.64 [R1+0x26e8], R20 ;  /* 0x0026e81401007387 */ /* 0x0041e80000100a00 */
[----:B------:R-:W2:Y:S04]  /*446f0*/  LDL.LU R17, [R1+0x27f0] ;  /* 0x0027f00001117983 */ /* 0x000ea80000300800 */
[----:B------:R-:W4:Y:S04]  /*44700*/  LDL.LU R28, [R1+0x27ec] ;  /* 0x0027ec00011c7983 */ /* 0x000f280000300800 */
[----:B------:R3:W-:Y:S04]  /*44710*/  STL.64 [R1+0x26f8], R14 ;  /* 0x0026f80e01007387 */ /* 0x0007e80000100a00 */
[----:B0-----:R-:W2:Y:S04]  /*44720*/  LDL.LU R20, [R1+0x9c0] ;  /* 0x0009c00001147983 */ /* 0x001ea80000300800 */
[----:B------:R-:W2:Y:S04]  /*44730*/  LDL.LU R21, [R1+0x9c4] ;  /* 0x0009c40001157983 */ /* 0x000ea80000300800 */
[----:B------:R-:W4:Y:S04]  /*44740*/  LDL.LU R22, [R1+0x9c8] ;  /* 0x0009c80001167983 */ /* 0x000f280000300800 */
[----:B------:R-:W4:Y:S01]  /*44750*/  LDL.LU R23, [R1+0x9cc] ;  /* 0x0009cc0001177983 */ /* 0x000f220000300800 */
[----:B---3--:R-:W-:-:S03]  /*44760*/  IMAD.MOV.U32 R15, RZ, RZ, R29 ;  /* 0x000000ffff0f7224 */ /* 0x008fc600078e001d */
[----:B----4-:R-:W-:Y:S04]  /*44770*/  STL.64 [R1+0x2708], R22 ;  /* 0x0027081601007387 */ /* 0x010fe80000100a00 */
[----:B--2---:R-:W-:Y:S04]  /*44780*/  STL.64 [R1+0x2700], R20 ;  /* 0x0027001401007387 */ /* 0x004fe80000100a00 */
[----:B------:R-:W2:Y:S04]  /*44790*/  LDL R14, [R1+0x158] ;  /* 0x00015800010e7983 */ /* 0x000ea80000100800 */
[----:B------:R-:W3:Y:S04]  /*447a0*/  LDL.LU R29, [R1+0x27e8] ;  /* 0x0027e800011d7983 */ /* 0x000ee80000300800 */
[----:B--2---:R0:W-:Y:S02]  /*447b0*/  STL.64 [R1+0x2710], R14 ;  /* 0x0027100e01007387 */ /* 0x0041e40000100a00 */
[----:B0-----:R-:W-:-:S02]  /*447c0*/  IMAD.MOV.U32 R14, RZ, RZ, R28 ;  /* 0x000000ffff0e7224 */ /* 0x001fc400078e001c */
[----:B------:R-:W-:Y:S01]  /*447d0*/  IMAD.MOV.U32 R15, RZ, RZ, R17 ;  /* 0x000000ffff0f7224 */ /* 0x000fe200078e0011 */
[----:B------:R-:W2:Y:S04]  /*447e0*/  LDL.LU R28, [R1+0x27e4] ;  /* 0x0027e400011c7983 */ /* 0x000ea80000300800 */
[----:B------:R-:W4:Y:S04]  /*447f0*/  LDL.LU R17, [R1+0x27e0] ;  /* 0x0027e00001117983 */ /* 0x000f280000300800 */
[----:B------:R0:W-:Y:S04]  /*44800*/  STL.64 [R1+0x2728], R14 ;  /* 0x0027280e01007387 */ /* 0x0001e80000100a00 */
[----:B------:R-:W3:Y:S04]  /*44810*/  LDL.LU R20, [R1+0x9d0] ;  /* 0x0009d00001147983 */ /* 0x000ee80000300800 */
[----:B------:R-:W3:Y:S04]  /*44820*/  LDL.LU R21, [R1+0x9d4] ;  /* 0x0009d40001157983 */ /* 0x000ee80000300800 */
[----:B------:R-:W2:Y:S04]  /*44830*/  LDL.LU R22, [R1+0x9d8] ;  /* 0x0009d80001167983 */ /* 0x000ea80000300800 */
[----:B------:R-:W2:Y:S04]  /*44840*/  LDL.LU R23, [R1+0x9dc] ;  /* 0x0009dc0001177983 */ /* 0x000ea80000300800 */
[----:B0-----:R-:W4:Y:S04]  /*44850*/  LDL.64 R14, [R1+0x178] ;  /* 0x00017800010e7983 */ /* 0x001f280000100a00 */
[----:B----4-:R-:W-:Y:S04]  /*44860*/  STL.64 [R1+0x2740], R14 ;  /* 0x0027400e01007387 */ /* 0x010fe80000100a00 */
[----:B--2---:R-:W-:Y:S04]  /*44870*/  STL.64 [R1+0x2720], R22 ;  /* 0x0027201601007387 */ /* 0x004fe80000100a00 */
[----:B---3--:R0:W-:Y:S04]  /*44880*/  STL.64 [R1+0x2718], R20 ;  /* 0x0027181401007387 */ /* 0x0081e80000100a00 */
[----:B0-----:R-:W2:Y:S04]  /*44890*/  LDL.LU R20, [R1+0x9e0] ;  /* 0x0009e00001147983 */ /* 0x001ea80000300800 */
[----:B------:R-:W2:Y:S04]  /*448a0*/  LDL.LU R21, [R1+0x9e4] ;  /* 0x0009e40001157983 */ /* 0x000ea80000300800 */
[----:B------:R-:W3:Y:S04]  /*448b0*/  LDL.LU R22, [R1+0x9e8] ;  /* 0x0009e80001167983 */ /* 0x000ee80000300800 */
[----:B------:R-:W3:Y:S04]  /*448c0*/  LDL.LU R23, [R1+0x9ec] ;  /* 0x0009ec0001177983 */ /* 0x000ee80000300800 */
[----:B------:R-:W4:Y:S01]  /*448d0*/  LDL R14, [R1+0x188] ;  /* 0x00018800010e7983 */ /* 0x000f220000100800 */
[----:B------:R-:W-:-:S03]  /*448e0*/  IMAD.MOV.U32 R15, RZ, RZ, R29 ;  /* 0x000000ffff0f7224 */ /* 0x000fc600078e001d */
[----:B------:R-:W2:Y:S04]  /*448f0*/  LDL.LU R29, [R1+0x27dc] ;  /* 0x0027dc00011d7983 */ /* 0x000ea80000300800 */
[----:B----4-:R0:W-:Y:S04]  /*44900*/  STL.64 [R1+0x2758], R14 ;  /* 0x0027580e01007387 */ /* 0x0101e80000100a00 */
[----:B---3--:R-:W-:Y:S04]  /*44910*/  STL.64 [R1+0x2738], R22 ;  /* 0x0027381601007387 */ /* 0x008fe80000100a00 */
[----:B--2---:R1:W-:Y:S01]  /*44920*/  STL.64 [R1+0x2730], R20 ;  /* 0x0027301401007387 */ /* 0x0043e20000100a00 */
        /* <DEDUP_REMOVED lines=9> */
[----:B0-----:R-:W2:Y:S04]  /*449c0*/  LDL R14, [R1+0x1a8] ;  /* 0x0001a800010e7983 */ /* 0x001ea80000100800 */
[----:B------:R-:W2:Y:S04]  /*449d0*/  LDL R15, [R1+0x1ac] ;  /* 0x0001ac00010f7983 */ /* 0x000ea80000100800 */
        /* <DEDUP_REMOVED lines=10> */
[----:B------:R-:W2:Y:S04]  /*44a80*/  LDL.LU R16, [R1+0x880] ;  /* 0x0008800001107983 */ /* 0x000ea80000300800 */
[----:B------:R-:W2:Y:S04]  /*44a90*/  LDL.LU R17, [R1+0x884] ;  /* 0x0008840001117983 */ /* 0x000ea80000300800 */
[----:B------:R-:W3:Y:S04]  /*44aa0*/  LDL.LU R18, [R1+0x888] ;  /* 0x0008880001127983 */ /* 0x000ee80000300800 */
[----:B------:R-:W3:Y:S04]  /*44ab0*/  LDL.LU R19, [R1+0x88c] ;  /* 0x00088c0001137983 */ /* 0x000ee80000300800 */
[----:B---3--:R0:W-:Y:S04]  /*44ac0*/  STL.64 [R1+0x27c0], R18 ;  /* 0x0027c01201007387 */ /* 0x0081e80000100a00 */
[----:B--2---:R-:W-:Y:S04]  /*44ad0*/  STL.64 [R1+0x27b8], R16 ;  /* 0x0027b81001007387 */ /* 0x004fe80000100a00 */
[----:B------:R-:W2:Y:S04]  /*44ae0*/  LDL.64 R6, [R1+0x1d8] ;  /* 0x0001d80001067983 */ /* 0x000ea80000100a00 */
[----:B0-----:R-:W3:Y:S04]  /*44af0*/  LDL R18, [R1+0x1e8] ;  /* 0x0001e80001127983 */ /* 0x001ee80000100800 */
[----:B--2---:R0:W-:Y:S04]  /*44b00*/  STL.64 [R1+0x27c8], R6 ;  /* 0x0027c80601007387 */ /* 0x0041e80000100a00 */
[----:B------:R-:W3:Y:S04]  /*44b10*/  LDL.LU R4, [R1+0x890] ;  /* 0x0008900001047983 */ /* 0x000ee80000300800 */
[----:B------:R-:W3:Y:S04]  /*44b20*/  LDL.LU R5, [R1+0x894] ;  /* 0x0008940001057983 */ /* 0x000ee80000300800 */
[----:B0-----:R-:W3:Y:S04]  /*44b30*/  LDL.LU R6, [R1+0x898] ;  /* 0x0008980001067983 */ /* 0x001ee80000300800 */
[----:B------:R-:W3:Y:S04]  /*44b40*/  LDL.LU R7, [R1+0x89c] ;  /* 0x00089c0001077983 */ /* 0x000ee80000300800 */
[----:B------:R0:W-:Y:S04]  /*44b50*/  STL.64 [R1+0x27a0], R14 ;  /* 0x0027a00e01007387 */ /* 0x0001e80000100a00 */
[----:B------:R-:W2:Y:S04]  /*44b60*/  LDL.LU R12, [R1+0xa40] ;  /* 0x000a4000010c7983 */ /* 0x000ea80000300800 */
[----:B------:R-:W2:Y:S04]  /*44b70*/  LDL.LU R13, [R1+0xa44] ;  /* 0x000a4400010d7983 */ /* 0x000ea80000300800 */
[----:B0-----:R-:W2:Y:S04]  /*44b80*/  LDL.LU R14, [R1+0xa48] ;  /* 0x000a4800010e7983 */ /* 0x001ea80000300800 */
[----:B------:R-:W2:Y:S04]  /*44b90*/  LDL.LU R15, [R1+0xa4c] ;  /* 0x000a4c00010f7983 */ /* 0x000ea80000300800 */
[----:B------:R-:W-:Y:S04]  /*44ba0*/  STL.64 [R1+0x2768], R22 ;  /* 0x0027681601007387 */ /* 0x000fe80000100a00 */
[----:B------:R0:W-:Y:S04]  /*44bb0*/  STL.64 [R1+0x2760], R20 ;  /* 0x0027601401007387 */ /* 0x0001e80000100a00 */
[----:B0-----:R-:W3:Y:S04]  /*44bc0*/  LDL.LU R20, [R1+0xa10] ;  /* 0x000a100001147983 */ /* 0x001ee80000300800 */
[----:B------:R-:W3:Y:S04]  /*44bd0*/  LDL.LU R21, [R1+0xa14] ;  /* 0x000a140001157983 */ /* 0x000ee80000300800 */
[----:B------:R-:W2:Y:S04]  /*44be0*/  LDL.LU R22, [R1+0xa18] ;  /* 0x000a180001167983 */ /* 0x000ea80000300800 */
[----:B------:R-:W2:Y:S01]  /*44bf0*/  LDL.LU R23, [R1+0xa1c] ;  /* 0x000a1c0001177983 */ /* 0x000ea20000300800 */
[----:B----4-:R-:W-:-:S03]  /*44c00*/  IMAD.MOV.U32 R19, RZ, RZ, R28 ;  /* 0x000000ffff137224 */ /* 0x010fc600078e001c */
[----:B--2---:R-:W-:Y:S04]  /*44c10*/  STL.64 [R1+0x2780], R22 ;  /* 0x0027801601007387 */ /* 0x004fe80000100a00 */
[----:B---3--:R0:W-:Y:S04]  /*44c20*/  STL.64 [R1+0x2778], R20 ;  /* 0x0027781401007387 */ /* 0x0081e80000100a00 */
[----:B0-----:R-:W2:Y:S04]  /*44c30*/  LDL.LU R20, [R1+0xa20] ;  /* 0x000a200001147983 */ /* 0x001ea80000300800 */
[----:B------:R-:W2:Y:S04]  /*44c40*/  LDL.LU R21, [R1+0xa24] ;  /* 0x000a240001157983 */ /* 0x000ea80000300800 */
[----:B------:R-:W3:Y:S04]  /*44c50*/  LDL.LU R22, [R1+0xa28] ;  /* 0x000a280001167983 */ /* 0x000ee80000300800 */
[----:B------:R-:W3:Y:S01]  /*44c60*/  LDL.LU R23, [R1+0xa2c] ;  /* 0x000a2c0001177983 */ /* 0x000ee20000300800 */
[C---:B------:R-:W-:Y:S03]  /*44c70*/  HMMA.16816.F32 R16, R8.reuse, R18, R4 ;  /* 0x000000120810723c */ /* 0x040fe60000001804 */
        /* <DEDUP_REMOVED lines=10> */
[----:B------:R-:W3:Y:S04]  /*44d20*/  LDL.LU R26, [R1+0x998] ;  /* 0x00099800011a7983 */ /* 0x000ee80000300800 */
        /* <DEDUP_REMOVED lines=10> */
[----:B0-----:R-:W4:Y:S01]  /*44dd0*/  LDL.LU.64 R18, [R1+0x27b0] ;  /* 0x0027b00001127983 */ /* 0x001f220000300a00 */
[----:B------:R-:W-:Y:S02]  /*44de0*/  IMAD.MOV.U32 R28, RZ, RZ, R6 ;  /* 0x000000ffff1c7224 */ /* 0x000fe400078e0006 */
[----:B------:R-:W-:Y:S01]  /*44df0*/  IMAD.MOV.U32 R17, RZ, RZ, R7 ;  /* 0x000000ffff117224 */ /* 0x000fe200078e0007 */
[----:B------:R-:W2:Y:S04]  /*44e00*/  LDL.LU R16, [R1+0x27a8] ;  /* 0x0027a80001107983 */ /* 0x000ea80000300800 */
[----:B------:R-:W0:Y:S04]  /*44e10*/  LDSM.16.MT88.4 R4, [R29+UR6+0x9000] ;  /* 0x009000061d04783b */ /* 0x000e280008004200 */
[----:B0-----:R-:W-:Y:S04]  /*44e20*/  STL.64 [R1+0x2580], R6 ;  /* 0x0025800601007387 */ /* 0x001fe80000100a00 */
[----:B------:R-:W-:Y:S01]  /*44e30*/  STL.64 [R1+0x2578], R4 ;  /* 0x0025780401007387 */ /* 0x000fe20000100a00 */
[----:B----4-:R-:W-:-:S15]  /*44e40*/  HMMA.16816.F32 R12, R8, R18, R12 ;  /* 0x00000012080c723c */ /* 0x010fde000000180c */
[----:B------:R-:W-:-:S08]  /*44e50*/  NOP ;  /* 0x0000000000007918 */ /* 0x000fd00000000000 */
[----:B------:R-:W-:Y:S04]  /*44e60*/  STL.64 [R1+0xa40], R12 ;  /* 0x000a400c01007387 */ /* 0x000fe80000100a00 */
[----:B------:R0:W-:Y:S04]  /*44e70*/  STL.64 [R1+0xa48], R14 ;  /* 0x000a480e01007387 */ /* 0x0001e80000100a00 */
[----:B0-----:R-:W4:Y:S04]  /*44e80*/  LDL.LU.64 R14, [R1+0x27a0] ;  /* 0x0027a000010e7983 */ /* 0x001f280000300a00 */
[----:B------:R-:W-:Y:S04]  /*44e90*/  STL.64 [R1+0x2538], R18 ;  /* 0x0025381201007387 */ /* 0x000fe80000100a00 */
[----:B--2---:R0:W-:Y:S04]  /*44ea0*/  STL.64 [R1+0x2640], R16 ;  /* 0x0026401001007387 */ /* 0x0041e80000100a00 */
[----:B0-----:R-:W2:Y:S04]  /*44eb0*/  LDL.LU R16, [R1+0x970] ;  /* 0x0009700001107983 */ /* 0x001ea80000300800 */
[----:B------:R-:W2:Y:S04]  /*44ec0*/  LDL.LU R17, [R1+0x974] ;  /* 0x0009740001117983 */ /* 0x000ea80000300800 */
        /* <DEDUP_REMOVED lines=29> */
[----:B0-----:R-:W4:Y:S01]  /*450a0*/  LDL.LU.64 R14, [R1+0x2740] ;  /* 0x00274000010e7983 */ /* 0x001f220000300a00 */
[----:B------:R-:W-:Y:S02]  /*450b0*/  IMAD.MOV.U32 R6, RZ, RZ, R2 ;  /* 0x000000ffff067224 */ /* 0x000fe400078e0002 */
[----:B------:R-:W-:Y:S01]  /*450c0*/  IMAD.MOV.U32 R7, RZ, RZ, R0 ;  /* 0x000000ffff077224 */ /* 0x000fe200078e0000 */
        /* <DEDUP_REMOVED lines=36> */
[----:B------:R-:W2:Y:S01]  /*45310*/  LDL.LU.64 R12, [R1+0x26c0] ;  /* 0x0026c000010c7983 */ /* 0x000ea20000300a00 */
[----:B----4-:R-:W-:-:S15]  /*45320*/  HMMA.16816.F32 R20, R8, R14, R20 ;  /* 0x0000000e0814723c */ /* 0x010fde0000001814 */
[----:B------:R-:W-:-:S08]  /*45330*/  NOP ;  /* 0x0000000000007918 */ /* 0x000fd00000000000 */
[----:B------:R-:W-:Y:S04]  /*45340*/  STL.64 [R1+0x9a0], R20 ;  /* 0x0009a01401007387 */ /* 0x000fe80000100a00 */
[----:B------:R0:W-:Y:S04]  /*45350*/  STL.64 [R1+0x9a8], R22 ;  /* 0x0009a81601007387 */ /* 0x0001e80000100a00 */
[----:B0-----:R-:W3:Y:S04]  /*45360*/  LDL.LU.64 R22, [R1+0x26b8] ;  /* 0x0026b80001167983 */ /* 0x001ee80000300a00 */
[----:B------:R-:W-:Y:S01]  /*45370*/  STL.64 [R1+0x24f0], R14 ;  /* 0x0024f00e01007387 */ /* 0x000fe20000100a00 */
        /* <DEDUP_REMOVED lines=8> */
[----:B------:R-:W3:-:S15]  /*45400*/  LDL.LU.64 R24, [R1+0x2698] ;  /* 0x0026980001187983 */ /* 0x000ede0000300a00 */
[----:B------:R-:W-:-:S06]  /*45410*/  NOP ;  /* 0x0000000000007918 */ /* 0x000fcc0000000000 */
[----:B------:R0:W-:Y:S04]  /*45420*/  STL.64 [R1+0x980], R20 ;  /* 0x0009801401007387 */ /* 0x0001e80000100a00 */
[----:B------:R1:W-:Y:S04]  /*45430*/  STL.64 [R1+0x988], R22 ;  /* 0x0009881601007387 */ /* 0x0003e80000100a00 */
[----:B0-----:R-:W4:Y:S01]  /*45440*/  LDL.LU.64 R20, [R1+0x2690] ;  /* 0x0026900001147983 */ /* 0x001f220000300a00 */
[----:B--2---:R-:W-:-:S15]  /*45450*/  HMMA.16816.F32 R4, R8, R6, R16 ;  /* 0x000000060804723c */ /* 0x004fde0000001810 */
[----:B------:R-:W-:-:S08]  /*45460*/  NOP ;  /* 0x0000000000007918 */ /* 0x000fd00000000000 */
[----:B------:R-:W-:Y:S04]  /*45470*/  STL.64 [R1+0x970], R4 ;  /* 0x0009700401007387 */ /* 0x000fe80000100a00 */
[----:B------:R-:W-:Y:S01]  /*45480*/  STL.64 [R1+0x978], R6 ;  /* 0x0009780601007387 */ /* 0x000fe20000100a00 */
[----:B----4-:R-:W-:Y:S02]  /*45490*/  IMAD.MOV.U32 R26, RZ, RZ, R21 ;  /* 0x000000ffff1a7224 */ /* 0x010fe400078e0015 */
[----:B------:R-:W-:-:S05]  /*454a0*/  IMAD.MOV.U32 R27, RZ, RZ, R20 ;  /* 0x000000ffff1b7224 */ /* 0x000fca00078e0014 */
[----:B------:R0:W-:Y:S04]  /*454b0*/  STL.64 [R1+0x25b0], R26 ;  /* 0x0025b01a01007387 */ /* 0x0001e80000100a00 */
[----:B------:R-:W2:Y:S04]  /*454c0*/  LDL.LU R20, [R1+0x8b0] ;  /* 0x0008b00001147983 */ /* 0x000ea80000300800 */
[----:B------:R-:W2:Y:S04]  /*454d0*/  LDL.LU R21, [R1+0x8b4] ;  /* 0x0008b40001157983 */ /* 0x000ea80000300800 */
[----:B-1----:R-:W4:Y:S04]  /*454e0*/  LDL.LU R22, [R1+0x8b8] ;  /* 0x0008b80001167983 */ /* 0x002f280000300800 */
[----:B------:R-:W4:Y:S01]  /*454f0*/  LDL.LU R23, [R1+0x8bc] ;  /* 0x0008bc0001177983 */ /* 0x000f220000300800 */
[----:B0-----:R-:W-:-:S02]  /*45500*/  IMAD.MOV.U32 R26, RZ, RZ, R13 ;  /* 0x000000ffff1a7224 */ /* 0x001fc400078e000d */
[----:B------:R-:W-:Y:S01]  /*45510*/  IMAD.MOV.U32 R27, RZ, RZ, R12 ;  /* 0x000000ffff1b7224 */ /* 0x000fe200078e000c */
[----:B------:R-:W3:Y:S04]  /*45520*/  LDL.LU R13, [R1+0x268c] ;  /* 0x00268c00010d7983 */ /* 0x000ee80000300800 */
[----:B------:R-:W3:Y:S04]  /*45530*/  LDL.LU R12, [R1+0x2688] ;  /* 0x00268800010c7983 */ /* 0x000ee80000300800 */
[----:B------:R-:W-:Y:S04]  /*45540*/  STL.64 [R1+0x25c8], R26 ;  /* 0x0025c81a01007387 */ /* 0x000fe80000100a00 */
[----:B----4-:R-:W-:Y:S04]  /*45550*/  STL.64 [R1+0x25a8], R22 ;  /* 0x0025a81601007387 */ /* 0x010fe80000100a00 */
[----:B--2---:R0:W-:Y:S04]  /*45560*/  STL.64 [R1+0x25a0], R20 ;  /* 0x0025a01401007387 */ /* 0x0041e80000100a00 */
[----:B0-----:R-:W2:Y:S04]  /*45570*/  LDL.LU R20, [R1+0x8c0] ;  /* 0x0008c00001147983 */ /* 0x001ea80000300800 */
[----:B------:R-:W2:Y:S04]  /*45580*/  LDL.LU R21, [R1+0x8c4] ;  /* 0x0008c40001157983 */ /* 0x000ea80000300800 */
[----:B------:R-:W4:Y:S04]  /*45590*/  LDL.LU R22, [R1+0x8c8] ;  /* 0x0008c80001167983 */ /* 0x000f280000300800 */
[----:B------:R-:W4:Y:S04]  /*455a0*/  LDL.LU R23, [R1+0x8cc] ;  /* 0x0008cc0001177983 */ /* 0x000f280000300800 */
[----:B------:R-:W3:Y:S04]  /*455b0*/  LDL R26, [R1+0x68] ;  /* 0x00006800011a7983 */ /* 0x000ee80000100800 */
[----:B------:R-:W3:Y:S04]  /*455c0*/  LDL R27, [R1+0x6c] ;  /* 0x00006c00011b7983 */ /* 0x000ee80000100800 */
[----:B---3--:R-:W-:Y:S04]  /*455d0*/  STL.64 [R1+0x25e0], R26 ;  /* 0x0025e01a01007387 */ /* 0x008fe80000100a00 */
[----:B----4-:R-:W-:Y:S04]  /*455e0*/  STL.64 [R1+0x25c0], R22 ;  /* 0x0025c01601007387 */ /* 0x010fe80000100a00 */
[----:B--2---:R0:W-:Y:S04]  /*455f0*/  STL.64 [R1+0x25b8], R20 ;  /* 0x0025b81401007387 */ /* 0x0041e80000100a00 */
[----:B0-----:R-:W2:Y:S04]  /*45600*/  LDL.LU R20, [R1+0x8d0] ;  /* 0x0008d00001147983 */ /* 0x001ea80000300800 */
[----:B------:R-:W2:Y:S04]  /*45610*/  LDL.LU R21, [R1+0x8d4] ;  /* 0x0008d40001157983 */ /* 0x000ea80000300800 */
[----:B------:R-:W3:Y:S04]  /*45620*/  LDL.LU R22, [R1+0x8d8] ;  /* 0x0008d80001167983 */ /* 0x000ee80000300800 */
[----:B------:R-:W3:Y:S01]  /*45630*/  LDL.LU R23, [R1+0x8dc] ;  /* 0x0008dc0001177983 */ /* 0x000ee20000300800 */
[----:B------:R-:W-:-:S02]  /*45640*/  IMAD.MOV.U32 R26, RZ, RZ, R12 ;  /* 0x000000ffff1a7224 */ /* 0x000fc400078e000c */
[----:B------:R-:W-:Y:S01]  /*45650*/  IMAD.MOV.U32 R27, RZ, RZ, R13 ;  /* 0x000000ffff1b7224 */ /* 0x000fe200078e000d */
[----:B------:R-:W4:Y:S04]  /*45660*/  LDL.LU R12, [R1+0x2684] ;  /* 0x00268400010c7983 */ /* 0x000f280000300800 */
[----:B------:R-:W4:Y:S04]  /*45670*/  LDL.LU R13, [R1+0x2680] ;  /* 0x00268000010d7983 */ /* 0x000f280000300800 */
[----:B------:R-:W-:Y:S04]  /*45680*/  STL.64 [R1+0x25f8], R26 ;  /* 0x0025f81a01007387 */ /* 0x000fe80000100a00 */
[----:B---3--:R-:W-:Y:S04]  /*45690*/  STL.64 [R1+0x25d8], R22 ;  /* 0x0025d81601007387 */ /* 0x008fe80000100a00 */
[----:B--2---:R0:W-:Y:S01]  /*456a0*/  STL.64 [R1+0x25d0], R20 ;  /* 0x0025d01401007387 */ /* 0x0041e20000100a00 */
[----:B----4-:R-:W-:-:S02]  /*456b0*/  IMAD.MOV.U32 R6, RZ, RZ, R13 ;  /* 0x000000ffff067224 */ /* 0x010fc400078e000d */
[----:B------:R-:W-:Y:S01]  /*456c0*/  IMAD.MOV.U32 R7, RZ, RZ, R12 ;  /* 0x000000ffff077224 */ /* 0x000fe200078e000c */
[----:B0-----:R-:W2:Y:S04]  /*456d0*/  LDL.LU R20, [R1+0x8e0] ;  /* 0x0008e00001147983 */ /* 0x001ea80000300800 */
[----:B------:R-:W2:Y:S04]  /*456e0*/  LDL.LU R21, [R1+0x8e4] ;  /* 0x0008e40001157983 */ /* 0x000ea80000300800 */
[----:B------:R-:W3:Y:S04]  /*456f0*/  LDL.LU R22, [R1+0x8e8] ;  /* 0x0008e80001167983 */ /* 0x000ee80000300800 */
[----:B------:R-:W3:Y:S04]  /*45700*/  LDL.LU R23, [R1+0x8ec] ;  /* 0x0008ec0001177983 */ /* 0x000ee80000300800 */
[----:B------:R-:W4:Y:S04]  /*45710*/  LDL R26, [R1+0x88] ;  /* 0x00008800011a7983 */ /* 0x000f280000100800 */
[----:B------:R-:W4:Y:S04]  /*45720*/  LDL R27, [R1+0x8c] ;  /* 0x00008c00011b7983 */ /* 0x000f280000100800 */
[----:B------:R0:W-:Y:S04]  /*45730*/  STL.64 [R1+0x2648], R6 ;  /* 0x0026480601007387 */ /* 0x0001e80000100a00 */
[----:B------:R-:W2:Y:S04]  /*45740*/  LDL.LU R12, [R1+0x930] ;  /* 0x00093000010c7983 */ /* 0x000ea80000300800 */
[----:B------:R-:W2:Y:S04]  /*45750*/  LDL.LU R13, [R1+0x934] ;  /* 0x00093400010d7983 */ /* 0x000ea80000300800 */
[----:B------:R-:W3:Y:S04]  /*45760*/  LDL.LU R14, [R1+0x938] ;  /* 0x00093800010e7983 */ /* 0x000ee80000300800 */
[----:B------:R-:W3:Y:S04]  /*45770*/  LDL.LU R15, [R1+0x93c] ;  /* 0x00093c00010f7983 */ /* 0x000ee80000300800 */
[----:B---3--:R1:W-:Y:S04]  /*45780*/  STL.64 [R1+0x2658], R14 ;  /* 0x0026580e01007387 */ /* 0x0083e80000100a00 */
[----:B--2---:R-:W-:Y:S04]  /*45790*/  STL.64 [R1+0x2650], R12 ;  /* 0x0026500c01007387 */ /* 0x004fe80000100a00 */
[----:B------:R-:W2:Y:S04]  /*457a0*/  LDL R18, [R1+0xc8] ;  /* 0x0000c80001127983 */ /* 0x000ea80000100800 */
[----:B------:R-:W2:Y:S04]  /*457b0*/  LDL R19, [R1+0xcc] ;  /* 0x0000cc0001137983 */ /* 0x000ea80000100800 */
[----:B--2---:R2:W-:Y:S04]  /*457c0*/  STL.64 [R1+0x2660], R18 ;  /* 0x0026601201007387 */ /* 0x0045e80000100a00 */
[----:B------:R-:W3:Y:S04]  /*457d0*/  LDL.LU R4, [R1+0x940] ;  /* 0x0009400001047983 */ /* 0x000ee80000300800 */
[----:B------:R-:W3:Y:S04]  /*457e0*/  LDL.LU R5, [R1+0x944] ;  /* 0x0009440001057983 */ /* 0x000ee80000300800 */
[----:B0-----:R-:W4:Y:S04]  /*457f0*/  LDL.LU R6, [R1+0x948] ;  /* 0x0009480001067983 */ /* 0x001f280000300800 */
[----:B------:R-:W4:Y:S04]  /*45800*/  LDL.LU R7, [R1+0x94c] ;  /* 0x00094c0001077983 */ /* 0x000f280000300800 */
[----:B----4-:R0:W-:Y:S04]  /*45810*/  STL.64 [R1+0x2670], R6 ;  /* 0x0026700601007387 */ /* 0x0101e80000100a00 */
[----:B---3--:R-:W-:Y:S04]  /*45820*/  STL.64 [R1+0x2668], R4 ;  /* 0x0026680401007387 */ /* 0x008fe80000100a00 */
[----:B-1----:R-:W3:Y:S04]  /*45830*/  LDL R14, [R1+0xd8] ;  /* 0x0000d800010e7983 */ /* 0x002ee80000100800 */
[----:B------:R-:W3:Y:S04]  /*45840*/  LDL R15, [R1+0xdc] ;  /* 0x0000dc00010f7983 */ /* 0x000ee80000100800 */
[----:B---3--:R1:W-:Y:S04]  /*45850*/  STL.64 [R1+0x2678], R14 ;  /* 0x0026780e01007387 */ /* 0x0083e80000100a00 */
[----:B------:R-:W3:Y:S04]  /*45860*/  LDL.LU R16, [R1+0x950] ;  /* 0x0009500001107983 */ /* 0x000ee80000300800 */
[----:B------:R-:W3:Y:S04]  /*45870*/  LDL.LU R17, [R1+0x954] ;  /* 0x0009540001117983 */ /* 0x000ee80000300800 */
[----:B--2---:R-:W3:Y:S04]  /*45880*/  LDL.LU R18, [R1+0x958] ;  /* 0x0009580001127983 */ /* 0x004ee80000300800 */
[----:B------:R-:W3:Y:S04]  /*45890*/  LDL.LU R19, [R1+0x95c] ;  /* 0x00095c0001137983 */ /* 0x000ee80000300800 */
[----:B0-----:R-:W2:Y:S04]  /*458a0*/  LDL R6, [R1+0xe8] ;  /* 0x0000e80001067983 */ /* 0x001ea80000100800 */
[----:B------:R-:W2:Y:S04]  /*458b0*/  LDL R7, [R1+0xec] ;  /* 0x0000ec0001077983 */ /* 0x000ea80000100800 */
[----:B------:R-:W2:Y:S04]  /*458c0*/  LDL.LU R12, [R1+0x960] ;  /* 0x00096000010c7983 */ /* 0x000ea80000300800 */
[----:B------:R-:W2:Y:S04]  /*458d0*/  LDL.LU R13, [R1+0x964] ;  /* 0x00096400010d7983 */ /* 0x000ea80000300800 */
[----:B-1----:R-:W2:Y:S04]  /*458e0*/  LDL.LU R14, [R1+0x968] ;  /* 0x00096800010e7983 */ /* 0x002ea80000300800 */
[----:B------:R-:W2:Y:S04]  /*458f0*/  LDL.LU R15, [R1+0x96c] ;  /* 0x00096c00010f7983 */ /* 0x000ea80000300800 */
[----:B------:R-:W-:Y:S04]  /*45900*/  STL.64 [R1+0x2610], R26 ;  /* 0x0026101a01007387 */ /* 0x000fe80000100a00 */
[----:B------:R-:W-:Y:S04]  /*45910*/  STL.64 [R1+0x25f0], R22 ;  /* 0x0025f01601007387 */ /* 0x000fe80000100a00 */
[----:B------:R0:W-:Y:S04]  /*45920*/  STL.64 [R1+0x25e8], R20 ;  /* 0x0025e81401007387 */ /* 0x0001e80000100a00 */
[----:B0-----:R-:W4:Y:S04]  /*45930*/  LDL.LU R20, [R1+0x8f0] ;  /* 0x0008f00001147983 */ /* 0x001f280000300800 */
[----:B------:R-:W4:Y:S04]  /*45940*/  LDL.LU R21, [R1+0x8f4] ;  /* 0x0008f40001157983 */ /* 0x000f280000300800 */
[----:B------:R-:W3:Y:S04]  /*45950*/  LDL.LU R22, [R1+0x8f8] ;  /* 0x0008f80001167983 */ /* 0x000ee80000300800 */
[----:B------:R-:W3:Y:S04]  /*45960*/  LDL.LU R23, [R1+0x8fc] ;  /* 0x0008fc0001177983 */ /* 0x000ee80000300800 */
[----:B------:R-:W2:Y:S04]  /*45970*/  LDL R26, [R1+0x98] ;  /* 0x00009800011a7983 */ /* 0x000ea80000100800 */
[----:B------:R-:W2:Y:S04]  /*45980*/  LDL R27, [R1+0x9c] ;  /* 0x00009c00011b7983 */ /* 0x000ea80000100800 */
[----:B--2---:R0:W-:Y:S04]  /*45990*/  STL.64 [R1+0x2628], R26 ;  /* 0x0026281a01007387 */ /* 0x0041e80000100a00 */
[----:B0-----:R-:W2:Y:S04]  /*459a0*/  LDL R26, [R1+0xa8] ;  /* 0x0000a800011a7983 */ /* 0x001ea80000100800 */
[----:B------:R-:W2:Y:S04]  /*459b0*/  LDL R27, [R1+0xac] ;  /* 0x0000ac00011b7983 */ /* 0x000ea80000100800 */
[----:B---3--:R-:W-:Y:S04]  /*459c0*/  STL.64 [R1+0x2608], R22 ;  /* 0x0026081601007387 */ /* 0x008fe80000100a00 */
[----:B----4-:R0:W-:Y:S04]  /*459d0*/  STL.64 [R1+0x2600], R20 ;  /* 0x0026001401007387 */ /* 0x0101e80000100a00 */
        /* <DEDUP_REMOVED lines=10> */
[C---:B------:R-:W-:Y:S03]  /*45a80*/  HMMA.16816.F32 R4, R8.reuse, R6, R12 ;  /* 0x000000060804723c */ /* 0x040fe6000000180c */
[----:B----4-:R-:W-:Y:S04]  /*45a90*/  STL.64 [R1+0x2638], R22 ;  /* 0x0026381601007387 */ /* 0x010fe80000100a00 */
[----:B---3--:R0:W-:Y:S04]  /*45aa0*/  STL.64 [R1+0x2630], R20 ;  /* 0x0026301401007387 */ /* 0x0081e80000100a00 */
[----:B0-----:R-:W2:Y:S04]  /*45ab0*/  LDL.LU R20, [R1+0x920] ;  /* 0x0009200001147983 */ /* 0x001ea80000300800 */
[----:B------:R-:W2:Y:S04]  /*45ac0*/  LDL.LU R21, [R1+0x924] ;  /* 0x0009240001157983 */ /* 0x000ea80000300800 */
[----:B------:R-:W2:Y:S04]  /*45ad0*/  LDL.LU R22, [R1+0x928] ;  /* 0x0009280001167983 */ /* 0x000ea80000300800 */
[----:B------:R-:W2:Y:S04]  /*45ae0*/  LDL.LU R23, [R1+0x92c] ;  /* 0x00092c0001177983 */ /* 0x000ea80000300800 */
[----:B------:R-:W3:Y:S04]  /*45af0*/  LDL.LU.64 R14, [R1+0x2678] ;  /* 0x00267800010e7983 */ /* 0x000ee80000300a00 */
[----:B------:R-:W-:Y:S04]  /*45b00*/  STL.64 [R1+0x960], R4 ;  /* 0x0009600401007387 */ /* 0x000fe80000100a00 */
[----:B------:R0:W-:Y:S04]  /*45b10*/  STL.64 [R1+0x968], R6 ;  /* 0x0009680601007387 */ /* 0x0001e80000100a00 */
[----:B0-----:R-:W4:Y:S04]  /*45b20*/  LDL.LU.64 R6, [R1+0x2670] ;  /* 0x0026700001067983 */ /* 0x001f280000300a00 */
[----:B------:R-:W4:Y:S01]  /*45b30*/  LDL.LU.64 R4, [R1+0x2668] ;  /* 0x0026680001047983 */ /* 0x000f220000300a00 */
[----:B---3--:R-:W-:Y:S03]  /*45b40*/  HMMA.16816.F32 R12, R8, R14, R16 ;  /* 0x0000000e080c723c */ /* 0x008fe60000001810 */
[----:B------:R-:W4:-:S15]  /*45b50*/  LDL.LU.64 R18, [R1+0x2660] ;  /* 0x0026600001127983 */ /* 0x000f1e0000300a00 */
[----:B------:R-:W-:-:S05]  /*45b60*/  NOP ;  /* 0x0000000000007918 */ /* 0x000fca0000000000 */
[----:B------:R-:W-:Y:S04]  /*45b70*/  STL.64 [R1+0x950], R12 ;  /* 0x0009500c01007387 */ /* 0x000fe80000100a00 */
[----:B------:R0:W-:Y:S04]  /*45b80*/  STL.64 [R1+0x958], R14 ;  /* 0x0009580e01007387 */ /* 0x0001e80000100a00 */
[----:B0-----:R-:W3:Y:S04]  /*45b90*/  LDL.LU.64 R14, [R1+0x2658] ;  /* 0x00265800010e7983 */ /* 0x001ee80000300a00 */
[----:B------:R-:W3:Y:S01]  /*45ba0*/  LDL.LU.64 R12, [R1+0x2650] ;  /* 0x00265000010c7983 */ /* 0x000ee20000300a00 */
[----:B----4-:R-:W-:Y:S03]  /*45bb0*/  HMMA.16816.F32 R16, R8, R18, R4 ;  /* 0x000000120810723c */ /* 0x010fe60000001804 */
[----:B------:R-:W3:-:S15]  /*45bc0*/  LDL.LU.64 R6, [R1+0x2648] ;  /* 0x0026480001067983 */ /* 0x000ede0000300a00 */
[----:B------:R-:W-:-:S05]  /*45bd0*/  NOP ;  /* 0x0000000000007918 */ /* 0x000fca0000000000 */
[----:B------:R0:W-:Y:S04]  /*45be0*/  STL.64 [R1+0x940], R16 ;  /* 0x0009401001007387 */ /* 0x0001e80000100a00 */
[----:B------:R1:W-:Y:S04]  /*45bf0*/  STL.64 [R1+0x948], R18 ;  /* 0x0009481201007387 */ /* 0x0003e80000100a00 */
[----:B0-----:R-:W4:Y:S04]  /*45c00*/  LDL.LU.64 R16, [R1+0x2640] ;  /* 0x0026400001107983 */ /* 0x001f280000300a00 */
[----:B-1----:R-:W2:Y:S01]  /*45c10*/  LDL.LU.64 R18, [R1+0x1e8] ;  /* 0x0001e80001127983 */ /* 0x002ea20000300a00 */
[----:B---3--:R-:W-:Y:S03]  /*45c20*/  HMMA.16816.F32 R4, R8, R6, R12 ;  /* 0x000000060804723c */ /* 0x008fe6000000180c */
[----:B--2---:R-:W-:-:S15]  /*45c30*/  STL.64 [R1+0x2540], R18 ;  /* 0x0025401201007387 */ /* 0x004fde0000100a00 */
[----:B------:R-:W-:-:S05]  /*45c40*/  NOP ;  /* 0x0000000000007918 */ /* 0x000fca0000000000 */
[----:B------:R-:W-:Y:S04]  /*45c50*/  STL.64 [R1+0x930], R4 ;  /* 0x0009300401007387 */ /* 0x000fe80000100a00 */
[----:B------:R0:W-:Y:S04]  /*45c60*/  STL.64 [R1+0x938], R6 ;  /* 0x0009380601007387 */ /* 0x0001e80000100a00 */
[----:B------:R-:W2:Y:S04]  /*45c70*/  LDL.LU R12, [R1+0x15a0] ;  /* 0x0015a000010c7983 */ /* 0x000ea80000300800 */
[----:B------:R-:W2:Y:S04]  /*45c80*/  LDL.LU R13, [R1+0x15a4] ;  /* 0x0015a400010d7983 */ /* 0x000ea80000300800 */
[----:B------:R-:W3:Y:S04]  /*45c90*/  LDL.LU R14, [R1+0x15a8] ;  /* 0x0015a800010e7983 */ /* 0x000ee80000300800 */
[----:B------:R-:W3:Y:S04]  /*45ca0*/  LDL.LU R15, [R1+0x15ac] ;  /* 0x0015ac00010f7983 */ /* 0x000ee80000300800 */
[----:B0-----:R-:W4:Y:S01]  /*45cb0*/  LDL.LU.64 R6, [R1+0x28] ;  /* 0x0000280001067983 */ /* 0x001f220000300a00 */
[----:B------:R-:W-:-:S02]  /*45cc0*/  IMAD.MOV.U32 R18, RZ, RZ, R25 ;  /* 0x000000ffff127224 */ /* 0x000fc400078e0019 */
[----:B------:R-:W-:Y:S02]  /*45cd0*/  IMAD.MOV.U32 R19, RZ, RZ, R24 ;  /* 0x000000ffff137224 */ /* 0x000fe400078e0018 */
[C---:B------:R-:W-:Y:S01]  /*45ce0*/  HMMA.16816.F32 R24, R8.reuse, R26, R20 ;  /* 0x0000001a0818723c */ /* 0x040fe20000001814 */
[----:B---3--:R-:W-:Y:S04]  /*45cf0*/  STL.64 [R1+0x2550], R14 ;  /* 0x0025500e01007387 */ /* 0x008fe80000100a00 */
[----:B--2---:R0:W-:Y:S04]  /*45d00*/  STL.64 [R1+0x2548], R12 ;  /* 0x0025480c01007387 */ /* 0x0041e80000100a00 */
[----:B0-----:R-:W2:Y:S04]  /*45d10*/  LDL.LU R12, [R1+0x13e0] ;  /* 0x0013e000010c7983 */ /* 0x001ea80000300800 */
[----:B------:R-:W2:Y:S04]  /*45d20*/  LDL.LU R13, [R1+0x13e4] ;  /* 0x0013e400010d7983 */ /* 0x000ea80000300800 */
[----:B------:R-:W3:Y:S04]  /*45d30*/  LDL.LU R14, [R1+0x13e8] ;  /* 0x0013e800010e7983 */ /* 0x000ee80000300800 */
[----:B------:R-:W3:Y:S04]  /*45d40*/  LDL.LU R15, [R1+0x13ec] ;  /* 0x0013ec00010f7983 */ /* 0x000ee80000300800 */
[----:B---3--:R-:W-:Y:S04]  /*45d50*/  STL.64 [R1+0x2560], R14 ;  /* 0x0025600e01007387 */ /* 0x008fe80000100a00 */
[----:B--2---:R-:W-:Y:S04]  /*45d60*/  STL.64 [R1+0x2558], R12 ;  /* 0x0025580c01007387 */ /* 0x004fe80000100a00 */
[----:B------:R-:W2:Y:S04]  /*45d70*/  LDL.LU.64 R22, [R1+0x2638] ;  /* 0x0026380001167983 */ /* 0x000ea80000300a00 */
[----:B------:R-:W2:Y:S04]  /*45d80*/  LDL.LU.64 R20, [R1+0x2630] ;  /* 0x0026300001147983 */ /* 0x000ea80000300a00 */
        /* <DEDUP_REMOVED lines=49> */
[----:B0-----:R-:W2:Y:S04]  /*460a0*/  LDL.LU.64 R22, [R1+0x2590] ;  /* 0x0025900001167983 */ /* 0x001ea80000300a00 */
[----:B------:R-:W2:Y:S04]  /*460b0*/  LDL.LU.64 R20, [R1+0x2588] ;  /* 0x0025880001147983 */ /* 0x000ea80000300a00 */
[----:B------:R0:W-:Y:S04]  /*460c0*/  STL [R1+0x23d4], R26 ;  /* 0x0023d41a01007387 */ /* 0x0001e80000100800 */
[----:B------:R1:W-:Y:S04]  /*460d0*/  STL [R1+0x23d0], R27 ;  /* 0x0023d01b01007387 */ /* 0x0003e80000100800 */
[----:B------:R-:W3:Y:S04]  /*460e0*/  LDL.LU R24, [R1+0x15e0] ;  /* 0x0015e00001187983 */ /* 0x000ee80000300800 */
[----:B------:R-:W3:Y:S04]  /*460f0*/  LDL.LU R25, [R1+0x15e4] ;  /* 0x0015e40001197983 */ /* 0x000ee80000300800 */
[----:B0-----:R-:W3:Y:S04]  /*46100*/  LDL.LU R26, [R1+0x15e8] ;  /* 0x0015e800011a7983 */ /* 0x001ee80000300800 */
[----:B-1----:R-:W3:Y:S01]  /*46110*/  LDL.LU R27, [R1+0x15ec] ;  /* 0x0015ec00011b7983 */ /* 0x002ee20000300800 */
[----:B----4-:R-:W-:-:S02]  /*46120*/  IMAD.MOV.U32 R14, RZ, RZ, R16 ;  /* 0x000000ffff0e7224 */ /* 0x010fc400078e0010 */
[----:B------:R-:W-:Y:S02]  /*46130*/  IMAD.MOV.U32 R15, RZ, RZ, R3 ;  /* 0x000000ffff0f7224 */ /* 0x000fe400078e0003 */
[----:B------:R-:W-:Y:S02]  /*46140*/  IMAD.MOV.U32 R16, RZ, RZ, R6 ;  /* 0x000000ffff107224 */ /* 0x000fe400078e0006 */
[----:B------:R-:W-:Y:S01]  /*46150*/  IMAD.MOV.U32 R3, RZ, RZ, R7 ;  /* 0x000000ffff037224 */ /* 0x000fe200078e0007 */
[----:B--2---:R-:W-:Y:S01]  /*46160*/  HMMA.16816.F32 R8, R8, R6, R20 ;  /* 0x000000060808723c */ /* 0x004fe20000001814 */
[----:B---3--:R-:W-:Y:S04]  /*46170*/  STL.64 [R1+0x2570], R26 ;  /* 0x0025701a01007387 */ /* 0x008fe80000100a00 */
[----:B------:R0:W-:Y:S04]  /*46180*/  STL.64 [R1+0x2568], R24 ;  /* 0x0025681801007387 */ /* 0x0001e80000100a00 */
[----:B0-----:R-:W2:Y:S04]  /*46190*/  LDL.LU R24, [R1+0x15f0] ;  /* 0x0015f00001187983 */ /* 0x001ea80000300800 */
[----:B------:R-:W2:Y:S04]  /*461a0*/  LDL.LU R25, [R1+0x15f4] ;  /* 0x0015f40001197983 */ /* 0x000ea80000300800 */
[----:B------:R-:W2:Y:S04]  /*461b0*/  LDL.LU R26, [R1+0x15f8] ;  /* 0x0015f800011a7983 */ /* 0x000ea80000300800 */
[----:B------:R-:W2:Y:S04]  /*461c0*/  LDL.LU R27, [R1+0x15fc] ;  /* 0x0015fc00011b7983 */ /* 0x000ea80000300800 */
[----:B------:R-:W-:Y:S04]  /*461d0*/  STL.64 [R1+0xae0], R8 ;  /* 0x000ae00801007387 */ /* 0x000fe80000100a00 */
[----:B------:R-:W-:Y:S04]  /*461e0*/  STL.64 [R1+0xae8], R10 ;  /* 0x000ae80a01007387 */ /* 0x000fe80000100a00 */
[----:B------:R-:W2:Y:S04]  /*461f0*/  LDL.LU.64 R6, [R1+0x2580] ;  /* 0x0025800001067983 */ /* 0x000ea80000300a00 */
[----:B------:R-:W2:Y:S04]  /*46200*/  LDL.LU.64 R4, [R1+0x2578] ;  /* 0x0025780001047983 */ /* 0x000ea80000300a00 */
[----:B------:R-:W3:Y:S01]  /*46210*/  LDL.LU.64 R22, [R1+0x208] ;  /* 0x0002080001167983 */ /* 0x000ee20000300a00 */
[----:B--2---:R-:W-:Y:S03]  /*46220*/  HMMA.16816.F32 R12, R4, R14, R24 ;  /* 0x0000000e040c723c */ /* 0x004fe60000001818 */
[----:B------:R-:W3:Y:S04]  /*46230*/  LDL.LU.64 R26, [R1+0x2570] ;  /* 0x00257000011a7983 */ /* 0x000ee80000300a00 */
[----:B------:R-:W3:-:S15]  /*46240*/  LDL.LU.64 R24, [R1+0x2568] ;  /* 0x0025680001187983 */ /* 0x000ede0000300a00 */
[----:B------:R-:W-:-:S01]  /*46250*/  NOP ;  /* 0x0000000000007918 */ /* 0x000fc20000000000 */
[----:B------:R-:W-:Y:S04]  /*46260*/  STL.64 [R1+0x430], R12 ;  /* 0x0004300c01007387 */ /* 0x000fe80000100a00 */
[----:B------:R0:W-:Y:S04]  /*46270*/  STL.64 [R1+0x438], R14 ;  /* 0x0004380e01007387 */ /* 0x0001e80000100a00 */
[----:B0-----:R-:W2:Y:S04]  /*46280*/  LDL.LU.64 R14, [R1+0x2560] ;  /* 0x00256000010e7983 */ /* 0x001ea80000300a00 */
[----:B------:R-:W2:Y:S01]  /*46290*/  LDL.LU.64 R12, [R1+0x2558] ;  /* 0x00255800010c7983 */ /* 0x000ea20000300a00 */
[----:B------:R-:W-:Y:S01]  /*462a0*/  IMAD.MOV.U32 R11, RZ, RZ, R17 ;  /* 0x000000ffff0b7224 */ /* 0x000fe200078e0011 */
[----:B---3--:R-:W-:-:S15]  /*462b0*/  HMMA.16816.F32 R24, R4, R22, R24 ;  /* 0x000000160418723c */ /* 0x008fde0000001818 */
[----:B------:R-:W-:-:S08]  /*462c0*/  NOP ;  /* 0x0000000000007918 */ /* 0x000fd00000000000 */
[----:B------:R-:W-:Y:S04]  /*462d0*/  STL.64 [R1+0x420], R24 ;  /* 0x0004201801007387 */ /* 0x000fe80000100a00 */
[----:B------:R0:W-:Y:S02]  /*462e0*/  STL.64 [R1+0x428], R26 ;  /* 0x0004281a01007387 */ /* 0x0001e40000100a00 */
[----:B0-----:R-:W-:Y:S02]  /*462f0*/  IMAD.MOV.U32 R26, RZ, RZ, R22 ;  /* 0x000000ffff1a7224 */ /* 0x001fe400078e0016 */
[----:B------:R-:W-:Y:S02]  /*46300*/  IMAD.MOV.U32 R22, RZ, RZ, R16 ;  /* 0x000000ffff167224 */ /* 0x000fe400078e0010 */
[----:B--2---:R-:W-:Y:S01]  /*46310*/  HMMA.16816.F32 R16, R4, R18, R12 ;  /* 0x000000120410723c */ /* 0x004fe2000000180c */
[----:B------:R-:W-:-:S02]  /*46320*/  IMAD.MOV.U32 R27, RZ, RZ, R23 ;  /* 0x000000ffff1b7224 */ /* 0x000fc400078e0017 */
[----:B------:R-:W-:-:S03]  /*46330*/  IMAD.MOV.U32 R23, RZ, RZ, R3 ;  /* 0x000000ffff177224 */ /* 0x000fc600078e0003 */
[----:B------:R-:W-:Y:S04]  /*46340*/  STL [R1+0x23dc], R27 ;  /* 0x0023dc1b01007387 */ /* 0x000fe80000100800 */
[----:B------:R0:W-:Y:S04]  /*46350*/  STL [R1+0x23d8], R26 ;  /* 0x0023d81a01007387 */ /* 0x0001e80000100800 */
[----:B------:R-:W2:Y:S04]  /*46360*/  LDL.LU R24, [R1+0x13d0] ;  /* 0x0013d00001187983 */ /* 0x000ea80000300800 */
[----:B------:R-:W2:Y:S04]  /*46370*/  LDL.LU R25, [R1+0x13d4] ;  /* 0x0013d40001197983 */ /* 0x000ea80000300800 */
[----:B0-----:R-:W2:Y:S04]  /*46380*/  LDL.LU R26, [R1+0x13d8] ;  /* 0x0013d800011a7983 */ /* 0x001ea80000300800 */
[----:B------:R-:W2:Y:S04]  /*46390*/  LDL.LU R27, [R1+0x13dc] ;  /* 0x0013dc00011b7983 */ /* 0x000ea80000300800 */
[----:B------:R0:W-:Y:S04]  /*463a0*/  STL.64 [R1+0x24d0], R22 ;  /* 0x0024d01601007387 */ /* 0x0001e80000100a00 */
[----:B------:R-:W3:Y:S04]  /*463b0*/  LDL.LU R20, [R1+0x13c0] ;  /* 0x0013c00001147983 */ /* 0x000ee80000300800 */
[----:B------:R-:W3:Y:S04]  /*463c0*/  LDL.LU R21, [R1+0x13c4] ;  /* 0x0013c40001157983 */ /* 0x000ee80000300800 */
[----:B0-----:R-:W3:Y:S04]  /*463d0*/  LDL.LU R22, [R1+0x13c8] ;  /* 0x0013c80001167983 */ /* 0x001ee80000300800 */
[----:B------:R-:W3:Y:S04]  /*463e0*/  LDL.LU R23, [R1+0x13cc] ;  /* 0x0013cc0001177983 */ /* 0x000ee80000300800 */
[----:B------:R-:W4:Y:S04]  /*463f0*/  LDL.LU.64 R14, [R1+0x2550] ;  /* 0x00255000010e7983 */ /* 0x000f280000300a00 */
[----:B------:R-:W4:Y:S04]  /*46400*/  LDL.LU.64 R12, [R1+0x2548] ;  /* 0x00254800010c7983 */ /* 0x000f280000300a00 */
[----:B------:R-:W-:Y:S04]  /*46410*/  STL.64 [R1+0x410], R16 ;  /* 0x0004101001007387 */ /* 0x000fe80000100a00 */
[----:B------:R0:W-:Y:S04]  /*46420*/  STL.64 [R1+0x418], R18 ;  /* 0x0004181201007387 */ /* 0x0001e80000100a00 */
[----:B0-----:R-:W2:Y:S01]  /*46430*/  LDL.LU.64 R18, [R1+0x2540] ;  /* 0x0025400001127983 */ /* 0x001ea20000300a00 */
[----:B------:R-:W-:Y:S01]  /*46440*/  IMAD.MOV.U32 R10, RZ, RZ, R28 ;  /* 0x000000ffff0a7224 */ /* 0x000fe200078e001c */
[----:B--2---:R-:W-:-:S15]  /*46450*/  HMMA.16816.F32 R24, R4, R18, R24 ;  /* 0x000000120418723c */ /* 0x004fde0000001818 */
[----:B------:R-:W-:-:S08]  /*46460*/  NOP ;  /* 0x0000000000007918 */ /* 0x000fd00000000000 */
[----:B------:R-:W-:Y:S04]  /*46470*/  STL.64 [R1+0x400], R24 ;  /* 0x0004001801007387 */ /* 0x000fe80000100a00 */
[----:B------:R0:W-:Y:S02]  /*46480*/  STL.64 [R1+0x408], R26 ;  /* 0x0004081a01007387 */ /* 0x0001e40000100a00 */
[----:B0-----:R-:W-:Y:S02]  /*46490*/  IMAD.MOV.U32 R27, RZ, RZ, R18 ;  /* 0x000000ffff1b7224 */ /* 0x001fe400078e0012 */
[----:B------:R-:W-:Y:S02]  /*464a0*/  IMAD.MOV.U32 R26, RZ, RZ, R19 ;  /* 0x000000ffff1a7224 */ /* 0x000fe400078e0013 */
[----:B------:R-:W4:Y:S01]  /*464b0*/  LDL.LU.64 R18, [R1+0x2538] ;  /* 0x0025380001127983 */ /* 0x000f220000300a00 */
[C---:B---3--:R-:W-:Y:S03]  /*464c0*/  HMMA.16816.F32 R20, R4.reuse, R10, R20 ;  /* 0x0000000a0414723c */ /* 0x048fe60000001814 */
[----:B------:R-:W0:Y:S04]  /*464d0*/  LDSM.16.MT88.4 R8, [R29+UR6+0x9080] ;  /* 0x009080061d08783b */ /* 0x000e280008004200 */
[----:B------:R-:W-:Y:S04]  /*464e0*/  STL [R1+0x23e4], R26 ;  /* 0x0023e41a01007387 */ /* 0x000fe80000100800 */
[----:B------:R-:W-:Y:S04]  /*464f0*/  STL [R1+0x23e0], R27 ;  /* 0x0023e01b01007387 */ /* 0x000fe80000100800 */
[----:B0-----:R-:W-:Y:S08]  /*46500*/  STL.64 [R1+0x23b8], R10 ;  /* 0x0023b80a01007387 */ /* 0x001ff00000100a00 */
[----:B------:R-:W-:Y:S04]  /*46510*/  STL.64 [R1+0x3f0], R20 ;  /* 0x0003f01401007387 */ /* 0x000fe80000100a00 */
[----:B------:R-:W-:Y:S04]  /*46520*/  STL.64 [R1+0x3f8], R22 ;  /* 0x0003f81601007387 */ /* 0x000fe80000100a00 */
[----:B------:R0:W-:Y:S01]  /*46530*/  STL.64 [R1+0x23b0], R8 ;  /* 0x0023b00801007387 */ /* 0x0001e20000100a00 */
[----:B----4-:R-:W-:Y:S06]  /*46540*/  HMMA.16816.F32 R12, R4, R18, R12 ;  /* 0x00000012040c723c */ /* 0x010fec000000180c */
[----:B0-----:R-:W-:-:S02]  /*46550*/  IMAD.MOV.U32 R9, RZ, RZ, R18 ;  /* 0x000000ffff097224 */ /* 0x001fc400078e0012 */
[----:B------:R-:W-:-:S15]  /*46560*/  IMAD.MOV.U32 R8, RZ, RZ, R19 ;  /* 0x000000ffff087224 */ /* 0x000fde00078e0013 */
[----:B------:R0:W-:Y:S04]  /*46570*/  STL.64 [R1+0x3e0], R12 ;  /* 0x0003e00c01007387 */ /* 0x0001e80000100a00 */
[----:B------:R1:W-:Y:S04]  /*46580*/  STL.64 [R1+0x3e8], R14 ;  /* 0x0003e80e01007387 */ /* 0x0003e80000100a00 */
[----:B------:R-:W2:Y:S04]  /*46590*/  LDL.LU R16, [R1+0x1530] ;  /* 0x0015300001107983 */ /* 0x000ea80000300800 */
[----:B------:R-:W2:Y:S04]  /*465a0*/  LDL.LU R17, [R1+0x1534] ;  /* 0x0015340001117983 */ /* 0x000ea80000300800 */
[----:B------:R-:W3:Y:S04]  /*465b0*/  LDL.LU R18, [R1+0x1538] ;  /* 0x0015380001127983 */ /* 0x000ee80000300800 */
[----:B------:R-:W3:Y:S04]  /*465c0*/  LDL.LU R19, [R1+0x153c] ;  /* 0x00153c0001137983 */ /* 0x000ee80000300800 */
[----:B------:R-:W4:Y:S04]  /*465d0*/  LDL.LU.64 R22, [R1+0x188] ;  /* 0x0001880001167983 */ /* 0x000f280000300a00 */
[----:B----4-:R-:W-:Y:S04]  /*465e0*/  STL.64 [R1+0x2518], R22 ;  /* 0x0025181601007387 */ /* 0x010fe80000100a00 */
[----:B0-----:R-:W4:Y:S04]  /*465f0*/  LDL.LU R12, [R1+0x1540] ;  /* 0x00154000010c7983 */ /* 0x001f280000300800 */
[----:B------:R-:W4:Y:S04]  /*46600*/  LDL.LU R13, [R1+0x1544] ;  /* 0x00154400010d7983 */ /* 0x000f280000300800 */
[----:B-1----:R-:W2:Y:S04]  /*46610*/  LDL.LU R14, [R1+0x1548] ;  /* 0x00154800010e7983 */ /* 0x002ea80000300800 */
[----:B------:R-:W2:Y:S04]  /*46620*/  LDL.LU R15, [R1+0x154c] ;  /* 0x00154c00010f7983 */ /* 0x000ea80000300800 */
[----:B------:R-:W3:Y:S04]  /*46630*/  LDL.LU R24, [R1+0x1580] ;  /* 0x0015800001187983 */ /* 0x000ee80000300800 */
[----:B------:R-:W3:Y:S04]  /*46640*/  LDL.LU R25, [R1+0x1584] ;  /* 0x0015840001197983 */ /* 0x000ee80000300800 */
[----:B------:R-:W4:Y:S04]  /*46650*/  LDL.LU R26, [R1+0x1588] ;  /* 0x00158800011a7983 */ /* 0x000f280000300800 */
[----:B------:R-:W4:Y:S04]  /*46660*/  LDL.LU R27, [R1+0x158c] ;  /* 0x00158c00011b7983 */ /* 0x000f280000300800 */
[----:B----4-:R0:W-:Y:S04]  /*46670*/  STL.64 [R1+0x2530], R26 ;  /* 0x0025301a01007387 */ /* 0x0101e80000100a00 */
[----:B---3--:R-:W-:Y:S04]  /*46680*/  STL.64 [R1+0x2528], R24 ;  /* 0x0025281801007387 */ /* 0x008fe80000100a00 */
[----:B0-----:R-:W3:Y:S04]  /*46690*/  LDL.LU.64 R26, [R1+0x1b8] ;  /* 0x0001b800011a7983 */ /* 0x001ee80000300a00 */
[----:B------:R-:W4:Y:S04]  /*466a0*/  LDL.LU.64 R22, [R1+0x198] ;  /* 0x0001980001167983 */ /* 0x000f280000300a00 */
[----:B----4-:R0:W-:Y:S04]  /*466b0*/  STL.64 [R1+0x2520], R22 ;  /* 0x0025201601007387 */ /* 0x0101e80000100a00 */
[----:B0-----:R-:W4:Y:S04]  /*466c0*/  LDL.LU.64 R22, [R1+0x1a8] ;  /* 0x0001a80001167983 */ /* 0x001f280000300a00 */
[----:B--2---:R0:W-:Y:S04]  /*466d0*/  STL.64 [R1+0x2500], R14 ;  /* 0x0025000e01007387 */ /* 0x0041e80000100a00 */
[----:B------:R1:W-:Y:S01]  /*466e0*/  STL.64 [R1+0x24f8], R12 ;  /* 0x0024f80c01007387 */ /* 0x0003e20000100a00 */
[----:B0-----:R-:W-:-:S02]  /*466f0*/  IMAD.MOV.U32 R14, RZ, RZ, R2 ;  /* 0x000000ffff0e7224 */ /* 0x001fc400078e0002 */
[----:B------:R-:W-:-:S05]  /*46700*/  IMAD.MOV.U32 R15, RZ, RZ, R0 ;  /* 0x000000ffff0f7224 */ /* 0x000fca00078e0000 */
[----:B------:R0:W-:Y:S04]  /*46710*/  STL.64 [R1+0x2510], R14 ;  /* 0x0025100e01007387 */ /* 0x0001e80000100a00 */
[----:B-1----:R-:W2:Y:S04]  /*46720*/  LDL.LU R12, [R1+0x1560] ;  /* 0x00156000010c7983 */ /* 0x002ea80000300800 */
[----:B------:R-:W2:Y:S04]  /*46730*/  LDL.LU R13, [R1+0x1564] ;  /* 0x00156400010d7983 */ /* 0x000ea80000300800 */
[----:B0-----:R-:W2:Y:S04]  /*46740*/  LDL.LU R14, [R1+0x1568] ;  /* 0x00156800010e7983 */ /* 0x001ea80000300800 */
[----:B------:R-:W2:Y:S04]  /*46750*/  LDL.LU R15, [R1+0x156c] ;  /* 0x00156c00010f7983 */ /* 0x000ea80000300800 */
[----:B------:R0:W-:Y:S04]  /*46760*/  STL.64 [R1+0x24e8], R18 ;  /* 0x0024e81201007387 */ /* 0x0001e80000100a00 */
[----:B------:R1:W-:Y:S04]  /*46770*/  STL.64 [R1+0x24e0], R16 ;  /* 0x0024e01001007387 */ /* 0x0003e80000100a00 */
[----:B0-----:R-:W3:Y:S04]  /*46780*/  LDL.LU.64 R18, [R1+0x168] ;  /* 0x0001680001127983 */ /* 0x001ee80000300a00 */
[----:B---3--:R0:W-:Y:S04]  /*46790*/  STL.64 [R1+0x2508], R18 ;  /* 0x0025081201007387 */ /* 0x0081e80000100a00 */
[----:B-1----:R-:W3:Y:S04]  /*467a0*/  LDL.LU R16, [R1+0x1550] ;  /* 0x0015500001107983 */ /* 0x002ee80000300800 */
[----:B------:R-:W3:Y:S04]  /*467b0*/  LDL.LU R17, [R1+0x1554] ;  /* 0x0015540001117983 */ /* 0x000ee80000300800 */
[----:B0-----:R-:W3:Y:S04]  /*467c0*/  LDL.LU R18, [R1+0x1558] ;  /* 0x0015580001127983 */ /* 0x001ee80000300800 */
[----:B------:R-:W3:Y:S04]  /*467d0*/  LDL.LU R19, [R1+0x155c] ;  /* 0x00155c0001137983 */ /* 0x000ee80000300800 */
[----:B------:R0:W-:Y:S04]  /*467e0*/  STL [R1+0x23ec], R8 ;  /* 0x0023ec0801007387 */ /* 0x0001e80000100800 */
[----:B------:R1:W-:Y:S04]  /*467f0*/  STL [R1+0x23e8], R9 ;  /* 0x0023e80901007387 */ /* 0x0003e80000100800 */
[----:B0-----:R-:W4:Y:S04]  /*46800*/  LDL.LU R8, [R1+0x1590] ;  /* 0x0015900001087983 */ /* 0x001f280000300800 */
[----:B-1----:R-:W4:Y:S04]  /*46810*/  LDL.LU R9, [R1+0x1594] ;  /* 0x0015940001097983 */ /* 0x002f280000300800 */
[----:B------:R-:W4:Y:S04]  /*46820*/  LDL.LU R10, [R1+0x1598] ;  /* 0x00159800010a7983 */ /* 0x000f280000300800 */
[----:B------:R-:W4:Y:S02]  /*46830*/  LDL.LU R11, [R1+0x159c] ;  /* 0x00159c00010b7983 */ /* 0x000f240000300800 */
[----:B----4-:R-:W-:-:S15]  /*46840*/  HMMA.16816.F32 R8, R4, R26, R8 ;  /* 0x0000001a0408723c */ /* 0x010fde0000001808 */
[----:B------:R-:W-:-:S08]  /*46850*/  NOP ;  /* 0x0000000000007918 */ /* 0x000fd00000000000 */
[----:B------:R-:W-:Y:S04]  /*46860*/  STL.64 [R1+0x3d0], R8 ;  /* 0x0003d00801007387 */ /* 0x000fe80000100a00 */
[----:B------:R0:W-:Y:S02]  /*46870*/  STL.64 [R1+0x3d8], R10 ;  /* 0x0003d80a01007387 */ /* 0x0001e40000100a00 */
[----:B0-----:R-:W-:Y:S02]  /*46880*/  IMAD.MOV.U32 R11, RZ, RZ, R26 ;  /* 0x000000ffff0b7224 */ /* 0x001fe400078e001a */
[----:B------:R-:W-:Y:S02]  /*46890*/  IMAD.MOV.U32 R10, RZ, RZ, R27 ;  /* 0x000000ffff0a7224 */ /* 0x000fe400078e001b */
[----:B------:R-:W4:Y:S04]  /*468a0*/  LDL.LU.64 R26, [R1+0x2530] ;  /* 0x00253000011a7983 */ /* 0x000f280000300a00 */
[----:B------:R-:W4:Y:S04]  /*468b0*/  LDL.LU.64 R24, [R1+0x2528] ;  /* 0x0025280001187983 */ /* 0x000f280000300a00 */
[----:B------:R0:W-:Y:S04]  /*468c0*/  STL [R1+0x23f4], R10 ;  /* 0x0023f40a01007387 */ /* 0x0001e80000100800 */
[----:B------:R1:W-:Y:S04]  /*468d0*/  STL [R1+0x23f0], R11 ;  /* 0x0023f00b01007387 */ /* 0x0003e80000100800 */
[----:B------:R-:W2:Y:S04]  /*468e0*/  LDL.LU R8, [R1+0x1570] ;  /* 0x0015700001087983 */ /* 0x000ea80000300800 */
[----:B------:R-:W2:Y:S04]  /*468f0*/  LDL.LU R9, [R1+0x1574] ;  /* 0x0015740001097983 */ /* 0x000ea80000300800 */
[----:B0-----:R-:W2:Y:S04]  /*46900*/  LDL.LU R10, [R1+0x1578] ;  /* 0x00157800010a7983 */ /* 0x001ea80000300800 */
[----:B-1----:R-:W2:Y:S01]  /*46910*/  LDL.LU R11, [R1+0x157c] ;  /* 0x00157c00010b7983 */ /* 0x002ea20000300800 */
[----:B----4-:R-:W-:-:S15]  /*46920*/  HMMA.16816.F32 R24, R4, R22, R24 ;  /* 0x000000160418723c */ /* 0x010fde0000001818 */
[----:B------:R-:W-:-:S08]  /*46930*/  NOP ;  /* 0x0000000000007918 */ /* 0x000fd00000000000 */
[----:B------:R-:W-:Y:S04]  /*46940*/  STL.64 [R1+0x3c0], R24 ;  /* 0x0003c01801007387 */ /* 0x000fe80000100a00 */
[----:B------:R0:W-:Y:S02]  /*46950*/  STL.64 [R1+0x3c8], R26 ;  /* 0x0003c81a01007387 */ /* 0x0001e40000100a00 */
[----:B0-----:R-:W-:Y:S02]  /*46960*/  IMAD.MOV.U32 R26, RZ, RZ, R22 ;  /* 0x000000ffff1a7224 */ /* 0x001fe400078e0016 */
[----:B------:R-:W-:Y:S02]  /*46970*/  IMAD.MOV.U32 R27, RZ, RZ, R23 ;  /* 0x000000ffff1b7224 */ /* 0x000fe400078e0017 */
[----:B------:R-:W2:Y:S04]  /*46980*/  LDL.LU.64 R22, [R1+0x2520] ;  /* 0x0025200001167983 */ /* 0x000ea80000300a00 */
[----:B------:R0:W-:Y:S04]  /*46990*/  STL.64 [R1+0x24b0], R26 ;  /* 0x0024b01a01007387 */ /* 0x0001e80000100a00 */
[----:B0-----:R-:W4:Y:S01]  /*469a0*/  LDL.LU.64 R26, [R1+0x148] ;  /* 0x00014800011a7983 */ /* 0x001f220000300a00 */
[----:B--2---:R-:W-:Y:S03]  /*469b0*/  HMMA.16816.F32 R8, R4, R22, R8 ;  /* 0x000000160408723c */ /* 0x004fe60000001808 */
[----:B----4-:R0:W-:Y:S04]  /*469c0*/  STL.64 [R1+0x24d8], R26 ;  /* 0x0024d81a01007387 */ /* 0x0101e80000100a00 */
[----:B0-----:R-:W2:-:S15]  /*469d0*/  LDL.LU.64 R26, [R1+0x158] ;  /* 0x00015800011a7983 */ /* 0x001e9e0000300a00 */
[----:B------:R-:W-:-:S01]  /*469e0*/  NOP ;  /* 0x0000000000007918 */ /* 0x000fc20000000000 */
[----:B------:R0:W-:Y:S04]  /*469f0*/  STL.64 [R1+0x3b0], R8 ;  /* 0x0003b00801007387 */ /* 0x0001e80000100a00 */
[----:B------:R-:W-:Y:S01]  /*46a00*/  STL.64 [R1+0x3b8], R10 ;  /* 0x0003b80a01007387 */ /* 0x000fe20000100a00 */
[----:B0-----:R-:W-:Y:S02]  /*46a10*/  IMAD.MOV.U32 R8, RZ, RZ, R22 ;  /* 0x000000ffff087224 */ /* 0x001fe400078e0016 */
[----:B------:R-:W-:Y:S02]  /*46a20*/  IMAD.MOV.U32 R9, RZ, RZ, R23 ;  /* 0x000000ffff097224 */ /* 0x000fe400078e0017 */
[----:B------:R-:W4:Y:S02]  /*46a30*/  LDL.LU.64 R22, [R1+0x2518] ;  /* 0x0025180001167983 */ /* 0x000f240000300a00 */
[----:B----4-:R-:W-:-:S15]  /*46a40*/  HMMA.16816.F32 R12, R4, R22, R12 ;  /* 0x00000016040c723c */ /* 0x010fde000000180c */
[----:B------:R-:W-:-:S08]  /*46a50*/  NOP ;  /* 0x0000000000007918 */ /* 0x000fd00000000000 */
[----:B------:R-:W-:Y:S04]  /*46a60*/  STL.64 [R1+0x3a0], R12 ;  /* 0x0003a00c01007387 */ /* 0x000fe80000100a00 */
[----:B------:R0:W-:Y:S04]  /*46a70*/  STL.64 [R1+0x3a8], R14 ;  /* 0x0003a80e01007387 */ /* 0x0001e80000100a00 */
[----:B0-----:R-:W3:Y:S01]  /*46a80*/  LDL.LU.64 R14, [R1+0x2510] ;  /* 0x00251000010e7983 */ /* 0x001ee20000300a00 */
[----:B------:R-:W-:Y:S02]  /*46a90*/  IMAD.MOV.U32 R10, RZ, RZ, R22 ;  /* 0x000000ffff0a7224 */ /* 0x000fe400078e0016 */
[----:B------:R-:W-:Y:S01]  /*46aa0*/  IMAD.MOV.U32 R11, RZ, RZ, R23 ;  /* 0x000000ffff0b7224 */ /* 0x000fe200078e0017 */
[----:B------:R-:W4:Y:S04]  /*46ab0*/  LDL.LU R20, [R1+0x1510] ;  /* 0x0015100001147983 */ /* 0x000f280000300800 */
[----:B------:R-:W4:Y:S04]  /*46ac0*/  LDL.LU R21, [R1+0x1514] ;  /* 0x0015140001157983 */ /* 0x000f280000300800 */
[----:B------:R-:W4:Y:S04]  /*46ad0*/  LDL.LU R22, [R1+0x1518] ;  /* 0x0015180001167983 */ /* 0x000f280000300800 */
[----:B------:R-:W4:Y:S04]  /*46ae0*/  LDL.LU R23, [R1+0x151c] ;  /* 0x00151c0001177983 */ /* 0x000f280000300800 */
[----:B------:R0:W-:Y:S04]  /*46af0*/  STL.64 [R1+0x2400], R10 ;  /* 0x0024000a01007387 */ /* 0x0001e80000100a00 */
[----:B------:R-:W-:Y:S04]  /*46b00*/  STL.64 [R1+0x23f8], R8 ;  /* 0x0023f80801007387 */ /* 0x000fe80000100a00 */
[----:B0-----:R-:W4:Y:S01]  /*46b10*/  LDL.LU.64 R10, [R1+0x138] ;  /* 0x00013800010a7983 */ /* 0x001f220000300a00 */
[----:B---3--:R-:W-:Y:S03]  /*46b20*/  HMMA.16816.F32 R12, R4, R14, R16 ;  /* 0x0000000e040c723c */ /* 0x008fe60000001810 */
[----:B------:R-:W3:-:S15]  /*46b30*/  LDL.LU.64 R18, [R1+0x2508] ;  /* 0x0025080001127983 */ /* 0x000ede0000300a00 */
[----:B------:R-:W-:-:S05]  /*46b40*/  NOP ;  /* 0x0000000000007918 */ /* 0x000fca0000000000 */
        /* <DEDUP_REMOVED lines=11> */
[----:B------:R-:W2:Y:S04]  /*46c00*/  LDL.LU.64 R18, [R1+0x24e8] ;  /* 0x0024e80001127983 */ /* 0x000ea80000300a00 */
[----:B------:R-:W2:Y:S04]  /*46c10*/  LDL.LU.64 R16, [R1+0x24e0] ;  /* 0x0024e00001107983 */ /* 0x000ea80000300a00 */
[----:B------:R-:W-:Y:S04]  /*46c20*/  STL [R1+0x2270], R12 ;  /* 0x0022700c01007387 */ /* 0x000fe80000100800 */
[----:B------:R-:W-:Y:S01]  /*46c30*/  STL [R1+0x226c], R13 ;  /* 0x00226c0d01007387 */ /* 0x000fe20000100800 */
[----:B--2---:R-:W-:-:S15]  /*46c40*/  HMMA.16816.F32 R16, R4, R26, R16 ;  /* 0x0000001a0410723c */ /* 0x004fde0000001810 */
[----:B------:R-:W-:-:S08]  /*46c50*/  NOP ;  /* 0x0000000000007918 */ /* 0x000fd00000000000 */
[----:B------:R0:W-:Y:S04]  /*46c60*/  STL.64 [R1+0x370], R16 ;  /* 0x0003701001007387 */ /* 0x0001e80000100a00 */
[----:B------:R-:W-:Y:S01]  /*46c70*/  STL.64 [R1+0x378], R18 ;  /* 0x0003781201007387 */ /* 0x000fe20000100a00 */
[----:B0-----:R-:W-:Y:S02]  /*46c80*/  IMAD.MOV.U32 R16, RZ, RZ, R27 ;  /* 0x000000ffff107224 */ /* 0x001fe400078e001b */
[----:B------:R-:W-:Y:S02]  /*46c90*/  IMAD.MOV.U32 R17, RZ, RZ, R26 ;  /* 0x000000ffff117224 */ /* 0x000fe400078e001a */
[----:B------:R-:W2:Y:S04]  /*46ca0*/  LDL.LU.64 R26, [R1+0x24d8] ;  /* 0x0024d800011a7983 */ /* 0x000ea80000300a00 */
[----:B------:R0:W-:Y:S04]  /*46cb0*/  STL [R1+0x2278], R16 ;  /* 0x0022781001007387 */ /* 0x0001e80000100800 */
[----:B------:R1:W-:Y:S04]  /*46cc0*/  STL [R1+0x2274], R17 ;  /* 0x0022741101007387 */ /* 0x0003e80000100800 */
[----:B0-----:R-:W2:Y:S04]  /*46cd0*/  LDL.LU R16, [R1+0x1520] ;  /* 0x0015200001107983 */ /* 0x001ea80000300800 */
[----:B-1----:R-:W2:Y:S04]  /*46ce0*/  LDL.LU R17, [R1+0x1524] ;  /* 0x0015240001117983 */ /* 0x002ea80000300800 */
[----:B------:R-:W2:Y:S04]  /*46cf0*/  LDL.LU R18, [R1+0x1528] ;  /* 0x0015280001127983 */ /* 0x000ea80000300800 */
[----:B------:R-:W2:Y:S02]  /*46d00*/  LDL.LU R19, [R1+0x152c] ;  /* 0x00152c0001137983 */ /* 0x000ea40000300800 */
[----:B--2---:R-:W-:-:S15]  /*46d10*/  HMMA.16816.F32 R16, R4, R26, R16 ;  /* 0x0000001a0410723c */ /* 0x004fde0000001810 */
[----:B------:R-:W-:-:S08]  /*46d20*/  NOP ;  /* 0x0000000000007918 */ /* 0x000fd00000000000 */
[----:B------:R-:W-:Y:S04]  /*46d30*/  STL.64 [R1+0x360], R16 ;  /* 0x0003601001007387 */ /* 0x000fe80000100a00 */
[----:B------:R0:W-:Y:S04]  /*46d40*/  STL.64 [R1+0x368], R18 ;  /* 0x0003681201007387 */ /* 0x0001e80000100a00 */
[----:B------:R-:W2:Y:S04]  /*46d50*/  LDL.LU R24, [R1+0x14e0] ;  /* 0x0014e00001187983 */ /* 0x000ea80000300800 */
[----:B------:R-:W2:Y:S01]  /*46d60*/  LDL.LU R25, [R1+0x14e4] ;  /* 0x0014e40001197983 */ /* 0x000ea20000300800 */
[----:B0-----:R-:W-:-:S02]  /*46d70*/  IMAD.MOV.U32 R19, RZ, RZ, R26 ;  /* 0x000000ffff137224 */ /* 0x001fc400078e001a */
[----:B------:R-:W-:Y:S01]  /*46d80*/  IMAD.MOV.U32 R18, RZ, RZ, R27 ;  /* 0x000000ffff127224 */ /* 0x000fe200078e001b */
[----:B------:R-:W3:Y:S04]  /*46d90*/  LDL.LU R26, [R1+0x14e8] ;  /* 0x0014e800011a7983 */ /* 0x000ee80000300800 */
[----:B------:R-:W3:Y:S01]  /*46da0*/  LDL.LU R27, [R1+0x14ec] ;  /* 0x0014ec00011b7983 */ /* 0x000ee20000300800 */
[----:B----4-:R-:W-:Y:S03]  /*46db0*/  HMMA.16816.F32 R20, R4, R10, R20 ;  /* 0x0000000a0414723c */ /* 0x010fe60000001814 */
[----:B---3--:R0:W-:Y:S04]  /*46dc0*/  STL.64 [R1+0x24c0], R26 ;  /* 0x0024c01a01007387 */ /* 0x0081e80000100a00 */
[----:B--2---:R1:W-:Y:S04]  /*46dd0*/  STL.64 [R1+0x24b8], R24 ;  /* 0x0024b81801007387 */ /* 0x0043e80000100a00 */
[----:B0-----:R-:W2:Y:S04]  /*46de0*/  LDL.LU.64 R26, [R1+0x118] ;  /* 0x00011800011a7983 */ /* 0x001ea80000300a00 */
[----:B--2---:R0:W-:Y:S04]  /*46df0*/  STL.64 [R1+0x24c8], R26 ;  /* 0x0024c81a01007387 */ /* 0x0041e80000100a00 */
[----:B-1----:R-:W2:Y:S04]  /*46e00*/  LDL.LU R24, [R1+0x1500] ;  /* 0x0015000001187983 */ /* 0x002ea80000300800 */
[----:B------:R-:W2:Y:S04]  /*46e10*/  LDL.LU R25, [R1+0x1504] ;  /* 0x0015040001197983 */ /* 0x000ea80000300800 */
[----:B0-----:R-:W2:Y:S04]  /*46e20*/  LDL.LU R26, [R1+0x1508] ;  /* 0x00150800011a7983 */ /* 0x001ea80000300800 */
[----:B------:R-:W2:Y:S04]  /*46e30*/  LDL.LU R27, [R1+0x150c] ;  /* 0x00150c00011b7983 */ /* 0x000ea80000300800 */
[----:B------:R-:W-:Y:S04]  /*46e40*/  STL [R1+0x2280], R18 ;  /* 0x0022801201007387 */ /* 0x000fe80000100800 */
[----:B------:R0:W-:Y:S04]  /*46e50*/  STL [R1+0x227c], R19 ;  /* 0x00227c1301007387 */ /* 0x0001e80000100800 */
[----:B0-----:R-:W3:Y:S04]  /*46e60*/  LDL.LU.64 R18, [R1+0x108] ;  /* 0x0001080001127983 */ /* 0x001ee80000300a00 */
[----:B------:R0:W-:Y:S04]  /*46e70*/  STL.64 [R1+0x350], R20 ;  /* 0x0003501401007387 */ /* 0x0001e80000100a00 */
[----:B------:R1:W-:Y:S01]  /*46e80*/  STL.64 [R1+0x358], R22 ;  /* 0x0003581601007387 */ /* 0x0003e20000100a00 */
[----:B0-----:R-:W-:-:S03]  /*46e90*/  IMAD.MOV.U32 R21, RZ, RZ, R10 ;  /* 0x000000ffff157224 */ /* 0x001fc600078e000a */
[----:B-1----:R-:W4:Y:S01]  /*46ea0*/  LDL.LU.64 R22, [R1+0x24d0] ;  /* 0x0024d00001167983 */ /* 0x002f220000300a00 */
[----:B------:R-:W-:-:S03]  /*46eb0*/  IMAD.MOV.U32 R20, RZ, RZ, R11 ;  /* 0x000000ffff147224 */ /* 0x000fc600078e000b */
[----:B------:R-:W2:Y:S04]  /*46ec0*/  LDL.LU.64 R10, [R1+0xe8] ;  /* 0x0000e800010a7983 */ /* 0x000ea80000300a00 */
[----:B--2---:R0:W-:Y:S04]  /*46ed0*/  STL.64 [R1+0x2498], R10 ;  /* 0x0024980a01007387 */ /* 0x0041e80000100a00 */
[----:B0-----:R-:W2:Y:S04]  /*46ee0*/  LDL.LU.64 R10, [R1+0xf8] ;  /* 0x0000f800010a7983 */ /* 0x001ea80000300a00 */
[----:B------:R0:W-:Y:S04]  /*46ef0*/  STL [R1+0x2288], R20 ;  /* 0x0022881401007387 */ /* 0x0001e80000100800 */
[----:B------:R1:W-:Y:S04]  /*46f00*/  STL [R1+0x2284], R21 ;  /* 0x0022841501007387 */ /* 0x0003e80000100800 */
[----:B----4-:R4:W-:Y:S04]  /*46f10*/  STL.64 [R1+0x2480], R22 ;  /* 0x0024801601007387 */ /* 0x0109e80000100a00 */
[----:B0-----:R-:W3:Y:S04]  /*46f20*/  LDL.LU R20, [R1+0x14c0] ;  /* 0x0014c00001147983 */ /* 0x001ee80000300800 */
[----:B-1----:R-:W3:Y:S04]  /*46f30*/  LDL.LU R21, [R1+0x14c4] ;  /* 0x0014c40001157983 */ /* 0x002ee80000300800 */
[----:B----4-:R-:W4:Y:S04]  /*46f40*/  LDL.LU R22, [R1+0x14c8] ;  /* 0x0014c80001167983 */ /* 0x010f280000300800 */
        /* <DEDUP_REMOVED lines=10> */
[----:B0-----:R-:W3:Y:S04]  /*46ff0*/  LDL.LU.64 R26, [R1+0x24c8] ;  /* 0x0024c800011a7983 */ /* 0x001ee80000300a00 */
[----:B------:R0:W-:Y:S04]  /*47000*/  STL.64 [R1+0x21f0], R14 ;  /* 0x0021f00e01007387 */ /* 0x0001e80000100a00 */
[----:B------:R-:W3:Y:S04]  /*47010*/  LDL.LU R12, [R1+0x14f0] ;  /* 0x0014f000010c7983 */ /* 0x000ee80000300800 */
[----:B------:R-:W3:Y:S04]  /*47020*/  LDL.LU R13, [R1+0x14f4] ;  /* 0x0014f400010d7983 */ /* 0x000ee80000300800 */
[----:B0-----:R-:W3:Y:S04]  /*47030*/  LDL.LU R14, [R1+0x14f8] ;  /* 0x0014f800010e7983 */ /* 0x001ee80000300800 */
[----:B------:R-:W3:Y:S02]  /*47040*/  LDL.LU R15, [R1+0x14fc] ;  /* 0x0014fc00010f7983 */ /* 0x000ee40000300800 */
[----:B---3--:R-:W-:-:S15]  /*47050*/  HMMA.16816.F32 R12, R4, R26, R12 ;  /* 0x0000001a040c723c */ /* 0x008fde000000180c */
[----:B------:R-:W-:-:S08]  /*47060*/  NOP ;  /* 0x0000000000007918 */ /* 0x000fd00000000000 */
[----:B------:R-:W-:Y:S04]  /*47070*/  STL.64 [R1+0x330], R12 ;  /* 0x0003300c01007387 */ /* 0x000fe80000100a00 */
[----:B------:R0:W-:Y:S02]  /*47080*/  STL.64 [R1+0x338], R14 ;  /* 0x0003380e01007387 */ /* 0x0001e40000100a00 */
[----:B0-----:R-:W-:Y:S02]  /*47090*/  IMAD.MOV.U32 R15, RZ, RZ, R26 ;  /* 0x000000ffff0f7224 */ /* 0x001fe400078e001a */
[----:B------:R-:W-:Y:S02]  /*470a0*/  IMAD.MOV.U32 R14, RZ, RZ, R27 ;  /* 0x000000ffff0e7224 */ /* 0x000fe400078e001b */
[----:B------:R-:W3:Y:S04]  /*470b0*/  LDL.LU.64 R26, [R1+0x24c0] ;  /* 0x0024c000011a7983 */ /* 0x000ee80000300a00 */
[----:B------:R-:W3:Y:S04]  /*470c0*/  LDL.LU.64 R24, [R1+0x24b8] ;  /* 0x0024b80001187983 */ /* 0x000ee80000300a00 */
[----:B------:R0:W-:Y:S04]  /*470d0*/  STL [R1+0x2290], R14 ;  /* 0x0022900e01007387 */ /* 0x0001e80000100800 */
[----:B------:R1:W-:Y:S04]  /*470e0*/  STL [R1+0x228c], R15 ;  /* 0x00228c0f01007387 */ /* 0x0003e80000100800 */
[----:B------:R-:W4:Y:S04]  /*470f0*/  LDL.LU R12, [R1+0x14b0] ;  /* 0x0014b000010c7983 */ /* 0x000f280000300800 */
[----:B------:R-:W4:Y:S04]  /*47100*/  LDL.LU R13, [R1+0x14b4] ;  /* 0x0014b400010d7983 */ /* 0x000f280000300800 */
[----:B0-----:R-:W4:Y:S04]  /*47110*/  LDL.LU R14, [R1+0x14b8] ;  /* 0x0014b800010e7983 */ /* 0x001f280000300800 */
[----:B-1----:R-:W4:Y:S01]  /*47120*/  LDL.LU R15, [R1+0x14bc] ;  /* 0x0014bc00010f7983 */ /* 0x002f220000300800 */
[----:B---3--:R-:W-:-:S15]  /*47130*/  HMMA.16816.F32 R24, R4, R18, R24 ;  /* 0x000000120418723c */ /* 0x008fde0000001818 */
[----:B------:R-:W-:-:S08]  /*47140*/  NOP ;  /* 0x0000000000007918 */ /* 0x000fd00000000000 */
[----:B------:R-:W-:Y:S04]  /*47150*/  STL.64 [R1+0x320], R24 ;  /* 0x0003201801007387 */ /* 0x000fe80000100a00 */
[----:B------:R0:W-:Y:S04]  /*47160*/  STL.64 [R1+0x328], R26 ;  /* 0x0003281a01007387 */ /* 0x0001e80000100a00 */
[----:B0-----:R-:W3:Y:S01]  /*47170*/  LDL.LU.64 R26, [R1+0x24b0] ;  /* 0x0024b000011a7983 */ /* 0x001ee20000300a00 */
[----:B--2---:R-:W-:Y:S01]  /*47180*/  HMMA.16816.F32 R20, R4, R10, R20 ;  /* 0x0000000a0414723c */ /* 0x004fe20000001814 */
[----:B------:R-:W-:-:S02]  /*47190*/  IMAD.MOV.U32 R24, RZ, RZ, R19 ;  /* 0x000000ffff187224 */ /* 0x000fc400078e0013 */
[----:B------:R-:W-:Y:S01]  /*471a0*/  IMAD.MOV.U32 R25, RZ, RZ, R18 ;  /* 0x000000ffff197224 */ /* 0x000fe200078e0012 */
[----:B------:R-:W2:Y:S04]  /*471b0*/  LDL.LU R16, [R1+0x14a0] ;  /* 0x0014a00001107983 */ /* 0x000ea80000300800 */
[----:B------:R-:W2:Y:S04]  /*471c0*/  LDL.LU R17, [R1+0x14a4] ;  /* 0x0014a40001117983 */ /* 0x000ea80000300800 */
[----:B------:R-:W2:Y:S04]  /*471d0*/  LDL.LU R18, [R1+0x14a8] ;  /* 0x0014a80001127983 */ /* 0x000ea80000300800 */
[----:B------:R-:W2:Y:S04]  /*471e0*/  LDL.LU R19, [R1+0x14ac] ;  /* 0x0014ac0001137983 */ /* 0x000ea80000300800 */
[----:B------:R-:W-:Y:S04]  /*471f0*/  STL [R1+0x2298], R24 ;  /* 0x0022981801007387 */ /* 0x000fe80000100800 */
[----:B------:R-:W-:Y:S01]  /*47200*/  STL [R1+0x2294], R25 ;  /* 0x0022941901007387 */ /* 0x000fe20000100800 */
[----:B------:R-:W-:-:S02]  /*47210*/  IMAD.MOV.U32 R29, RZ, RZ, R10 ;  /* 0x000000ffff1d7224 */ /* 0x000fc400078e000a */
[----:B------:R-:W-:Y:S01]  /*47220*/  IMAD.MOV.U32 R28, RZ, RZ, R11 ;  /* 0x000000ffff1c7224 */ /* 0x000fe200078e000b */
[----:B---3--:R0:W-:Y:S04]  /*47230*/  STL.64 [R1+0x2450], R26 ;  /* 0x0024501a01007387 */ /* 0x0081e80000100a00 */
[----:B0-----:R-:W3:Y:S04]  /*47240*/  LDL.LU.64 R26, [R1+0xc8] ;  /* 0x0000c800011a7983 */ /* 0x001ee80000300a00 */
[----:B------:R-:W-:Y:S04]  /*47250*/  STL.64 [R1+0x310], R20 ;  /* 0x0003101401007387 */ /* 0x000fe80000100a00 */
[----:B------:R0:W-:Y:S04]  /*47260*/  STL.64 [R1+0x318], R22 ;  /* 0x0003181601007387 */ /* 0x0001e80000100a00 */
[----:B0-----:R-:W4:Y:S04]  /*47270*/  LDL.LU.64 R22, [R1+0x24a8] ;  /* 0x0024a80001167983 */ /* 0x001f280000300a00 */
[----:B------:R-:W4:Y:S04]  /*47280*/  LDL.LU.64 R20, [R1+0x24a0] ;  /* 0x0024a00001147983 */ /* 0x000f280000300a00 */
[----:B------:R-:W4:Y:S04]  /*47290*/  LDL.LU.64 R10, [R1+0x2498] ;  /* 0x00249800010a7983 */ /* 0x000f280000300a00 */
[----:B------:R-:W-:Y:S04]  /*472a0*/  STL [R1+0x22a0], R28 ;  /* 0x0022a01c01007387 */ /* 0x000fe80000100800 */
[----:B------:R-:W-:Y:S01]  /*472b0*/  STL [R1+0x229c], R29 ;  /* 0x00229c1d01007387 */ /* 0x000fe20000100800 */
[----:B----4-:R-:W-:-:S15]  /*472c0*/  HMMA.16816.F32 R20, R4, R10, R20 ;  /* 0x0000000a0414723c */ /* 0x010fde0000001814 */
[----:B------:R-:W-:-:S08]  /*472d0*/  NOP ;  /* 0x0000000000007918 */ /* 0x000fd00000000000 */
[----:B------:R0:W-:Y:S04]  /*472e0*/  STL.64 [R1+0x300], R20 ;  /* 0x0003001401007387 */ /* 0x0001e80000100a00 */
[----:B------:R1:W-:Y:S04]  /*472f0*/  STL.64 [R1+0x308], R22 ;  /* 0x0003081601007387 */ /* 0x0003e80000100a00 */
[----:B0-----:R-:W4:Y:S04]  /*47300*/  LDL.LU R20, [R1+0x1480] ;  /* 0x0014800001147983 */ /* 0x001f280000300800 */
[----:B------:R-:W4:Y:S04]  /*47310*/  LDL.LU R21, [R1+0x1484] ;  /* 0x0014840001157983 */ /* 0x000f280000300800 */
[----:B-1----:R-:W2:Y:S04]  /*47320*/  LDL.LU R22, [R1+0x1488] ;  /* 0x0014880001167983 */ /* 0x002ea80000300800 */
[----:B------:R-:W2:Y:S01]  /*47330*/  LDL.LU R23, [R1+0x148c] ;  /* 0x00148c0001177983 */ /* 0x000ea20000300800 */
[----:B------:R-:W-:-:S02]  /*47340*/  IMAD.MOV.U32 R2, RZ, RZ, R10 ;  /* 0x000000ffff027224 */ /* 0x000fc400078e000a */
[----:B------:R-:W-:Y:S01]  /*47350*/  IMAD.MOV.U32 R3, RZ, RZ, R11 ;  /* 0x000000ffff037224 */ /* 0x000fe200078e000b */
[----:B--2---:R0:W-:Y:S04]  /*47360*/  STL.64 [R1+0x2490], R22 ;  /* 0x0024901601007387 */ /* 0x0041e80000100a00 */
[----:B----4-:R-:W-:Y:S04]  /*47370*/  STL.64 [R1+0x2488], R20 ;  /* 0x0024881401007387 */ /* 0x010fe80000100a00 */
[----:B0-----:R-:W2:Y:S04]  /*47380*/  LDL.LU.64 R22, [R1+0xb8] ;  /* 0x0000b80001167983 */ /* 0x001ea80000300a00 */
[----:B------:R-:W4:Y:S04]  /*47390*/  LDL.LU.64 R10, [R1+0x58] ;  /* 0x00005800010a7983 */ /* 0x000f280000300a00 */
[----:B----4-:R0:W-:Y:S04]  /*473a0*/  STL.64 [R1+0x2418], R10 ;  /* 0x0024180a01007387 */ /* 0x0101e80000100a00 */
[----:B0-----:R-:W4:Y:S04]  /*473b0*/  LDL.LU.64 R10, [R1+0xd8] ;  /* 0x0000d800010a7983 */ /* 0x001f280000300a00 */
[----:B------:R-:W-:Y:S04]  /*473c0*/  STL [R1+0x22a8], R3 ;  /* 0x0022a80301007387 */ /* 0x000fe80000100800 */
[----:B------:R-:W-:Y:S01]  /*473d0*/  STL [R1+0x22a4], R2 ;  /* 0x0022a40201007387 */ /* 0x000fe20000100800 */
[----:B----4-:R-:W-:Y:S06]  /*473e0*/  HMMA.16816.F32 R12, R4, R10, R12 ;  /* 0x0000000a040c723c */ /* 0x010fec000000180c */
[----:B------:R-:W-:-:S15]  /*473f0*/  IMAD.MOV.U32 R0, RZ, RZ, R11 ;  /* 0x000000ffff007224 */ /* 0x000fde00078e000b */
[----:B------:R-:W-:-:S02]  /*47400*/  NOP ;  /* 0x0000000000007918 */ /* 0x000fc40000000000 */
[----:B------:R0:W-:Y:S04]  /*47410*/  STL.64 [R1+0x2f0], R12 ;  /* 0x0002f00c01007387 */ /* 0x0001e80000100a00 */
[----:B------:R-:W-:Y:S01]  /*47420*/  STL.64 [R1+0x2f8], R14 ;  /* 0x0002f80e01007387 */ /* 0x000fe20000100a00 */
[----:B0-----:R-:W-:-:S03]  /*47430*/  IMAD.MOV.U32 R13, RZ, RZ, R10 ;  /* 0x000000ffff0d7224 */ /* 0x001fc600078e000a */
[----:B------:R-:W4:Y:S04]  /*47440*/  LDL.LU.64 R10, [R1+0x68] ;  /* 0x00006800010a7983 */ /* 0x000f280000300a00 */
[----:B----4-:R0:W-:Y:S04]  /*47450*/  STL.64 [R1+0x2430], R10 ;  /* 0x0024300a01007387 */ /* 0x0101e80000100a00 */
[----:B0-----:R-:W4:Y:S01]  /*47460*/  LDL.LU.64 R10, [R1+0x78] ;  /* 0x00007800010a7983 */ /* 0x001f220000300a00 */
[----:B---3--:R-:W-:-:S03]  /*47470*/  IMAD.MOV.U32 R12, RZ, RZ, R27 ;  /* 0x000000ffff0c7224 */ /* 0x008fc600078e001b */
[----:B----4-:R0:W-:Y:S02]  /*47480*/  STL.64 [R1+0x2448], R10 ;  /* 0x0024480a01007387 */ /* 0x0101e40000100a00 */
[----:B0-----:R-:W-:Y:S02]  /*47490*/  HMMA.16816.F32 R8, R4, R26, R16 ;  /* 0x0000001a0408723c */ /* 0x001fe40000001810 */
[----:B------:R-:W-:Y:S04]  /*474a0*/  STL [R1+0x22b0], R0 ;  /* 0x0022b00001007387 */ /* 0x000fe80000100800 */
[----:B------:R-:W-:-:S15]  /*474b0*/  STL [R1+0x22ac], R13 ;  /* 0x0022ac0d01007387 */ /* 0x000fde0000100800 */
[----:B------:R-:W-:-:S02]  /*474c0*/  NOP ;  /* 0x0000000000007918 */ /* 0x000fc40000000000 */
[----:B------:R-:W-:Y:S04]  /*474d0*/  STL.64 [R1+0x2e0], R8 ;  /* 0x0002e00801007387 */ /* 0x000fe80000100a00 */
[----:B------:R-:W-:Y:S04]  /*474e0*/  STL.64 [R1+0x2e8], R10 ;  /* 0x0002e80a01007387 */ /* 0x000fe80000100a00 */
[----:B------:R0:W-:Y:S04]  /*474f0*/  STL [R1+0x2468], R12 ;  /* 0x0024680c01007387 */ /* 0x0001e80000100800 */
[----:B0-----:R-:W3:Y:S04]  /*47500*/  LDL.LU R12, [R1+0x1470] ;  /* 0x00147000010c7983 */ /* 0x001ee80000300800 */
[----:B------:R-:W3:Y:S04]  /*47510*/  LDL.LU R13, [R1+0x1474] ;  /* 0x00147400010d7983 */ /* 0x000ee80000300800 */
[----:B------:R-:W4:Y:S04]  /*47520*/  LDL.LU R14, [R1+0x1478] ;  /* 0x00147800010e7983 */ /* 0x000f280000300800 */
[----:B------:R-:W4:Y:S01]  /*47530*/  LDL.LU R15, [R1+0x147c] ;  /* 0x00147c00010f7983 */ /* 0x000f220000300800 */
[----:B------:R-:W-:-:S03]  /*47540*/  IMAD.MOV.U32 R17, RZ, RZ, R26 ;  /* 0x000000ffff117224 */ /* 0x000fc600078e001a */
[----:B----4-:R0:W-:Y:S04]  /*47550*/  STL.64 [R1+0x2478], R14 ;  /* 0x0024780e01007387 */ /* 0x0101e80000100a00 */
[----:B---3--:R-:W-:Y:S04]  /*47560*/  STL.64 [R1+0x2470], R12 ;  /* 0x0024700c01007387 */ /* 0x008fe80000100a00 */
[----:B0-----:R-:W3:Y:S04]  /*47570*/  LDL.LU.64 R14, [R1+0xa8] ;  /* 0x0000a800010e7983 */ /* 0x001ee80000300a00 */
[----:B------:R-:W4:Y:S04]  /*47580*/  LDL.LU R24, [R1+0x1460] ;  /* 0x0014600001187983 */ /* 0x000f280000300800 */
[----:B------:R-:W4:Y:S04]  /*47590*/  LDL.LU R25, [R1+0x1464] ;  /* 0x0014640001197983 */ /* 0x000f280000300800 */
[----:B------:R-:W2:Y:S04]  /*475a0*/  LDL.LU R26, [R1+0x1468] ;  /* 0x00146800011a7983 */ /* 0x000ea80000300800 */
[----:B------:R-:W2:Y:S04]  /*475b0*/  LDL.LU R27, [R1+0x146c] ;  /* 0x00146c00011b7983 */ /* 0x000ea80000300800 */
[----:B--2---:R0:W-:Y:S04]  /*475c0*/  STL.64 [R1+0x2460], R26 ;  /* 0x0024601a01007387 */ /* 0x0041e80000100a00 */
[----:B----4-:R-:W-:Y:S04]  /*475d0*/  STL.64 [R1+0x2458], R24 ;  /* 0x0024581801007387 */ /* 0x010fe80000100a00 */
[----:B0-----:R-:W2:Y:S04]  /*475e0*/  LDL.LU.64 R26, [R1+0x98] ;  /* 0x00009800011a7983 */ /* 0x001ea80000300a00 */
[----:B------:R-:W4:Y:S04]  /*475f0*/  LDL.LU.64 R10, [R1+0x88] ;  /* 0x00008800010a7983 */ /* 0x000f280000300a00 */
[----:B------:R0:W-:Y:S04]  /*47600*/  STL [R1+0x22b4], R17 ;  /* 0x0022b41101007387 */ /* 0x0001e80000100800 */
[----:B------:R-:W3:Y:S04]  /*47610*/  LDL.LU R16, [R1+0x1490] ;  /* 0x0014900001107983 */ /* 0x000ee80000300800 */
[----:B0-----:R-:W3:Y:S04]  /*47620*/  LDL.LU R17, [R1+0x1494] ;  /* 0x0014940001117983 */ /* 0x001ee80000300800 */
[----:B------:R-:W3:Y:S04]  /*47630*/  LDL.LU R18, [R1+0x1498] ;  /* 0x0014980001127983 */ /* 0x000ee80000300800 */
[----:B------:R-:W3:Y:S02]  /*47640*/  LDL.LU R19, [R1+0x149c] ;  /* 0x00149c0001137983 */ /* 0x000ee40000300800 */
[----:B---3--:R-:W-:-:S15]  /*47650*/  HMMA.16816.F32 R16, R4, R22, R16 ;  /* 0x000000160410723c */ /* 0x008fde0000001810 */
[----:B------:R-:W-:-:S08]  /*47660*/  NOP ;  /* 0x0000000000007918 */ /* 0x000fd00000000000 */
[----:B------:R0:W-:Y:S04]  /*47670*/  STL.64 [R1+0x2d0], R16 ;  /* 0x0002d01001007387 */ /* 0x0001e80000100a00 */
[----:B------:R1:W-:Y:S01]  /*47680*/  STL.64 [R1+0x2d8], R18 ;  /* 0x0002d81201007387 */ /* 0x0003e20000100a00 */
[----:B0-----:R-:W-:Y:S02]  /*47690*/  IMAD.MOV.U32 R16, RZ, RZ, R23 ;  /* 0x000000ffff107224 */ /* 0x001fe400078e0017 */
[----:B-1----:R-:W-:Y:S02]  /*476a0*/  IMAD.MOV.U32 R19, RZ, RZ, R22 ;  /* 0x000000ffff137224 */ /* 0x002fe400078e0016 */
[----:B------:R-:W3:Y:S04]  /*476b0*/  LDL.LU.64 R22, [R1+0x2490] ;  /* 0x0024900001167983 */ /* 0x000ee80000300a00 */
[----:B------:R-:W3:Y:S01]  /*476c0*/  LDL.LU.64 R20, [R1+0x2488] ;  /* 0x0024880001147983 */ /* 0x000ee20000300a00 */
[----:B------:R-:W-:Y:S01]  /*476d0*/  IMAD.MOV.U32 R18, RZ, RZ, R15 ;  /* 0x000000ffff127224 */ /* 0x000fe200078e000f */
[----:B---3--:R-:W-:-:S15]  /*476e0*/  HMMA.16816.F32 R20, R4, R14, R20 ;  /* 0x0000000e0414723c */ /* 0x008fde0000001814 */
[----:B------:R-:W-:-:S08]  /*476f0*/  NOP ;  /* 0x0000000000007918 */ /* 0x000fd00000000000 */
[----:B------:R0:W-:Y:S04]  /*47700*/  STL.64 [R1+0x2c0], R20 ;  /* 0x0002c01401007387 */ /* 0x0001e80000100a00 */
[----:B------:R1:W-:Y:S01]  /*47710*/  STL.64 [R1+0x2c8], R22 ;  /* 0x0002c81601007387 */ /* 0x0003e20000100a00 */
[----:B0-----:R-:W-:-:S03]  /*47720*/  IMAD.MOV.U32 R21, RZ, RZ, R14 ;  /* 0x000000ffff157224 */ /* 0x001fc600078e000e */
[----:B-1----:R-:W3:Y:S04]  /*47730*/  LDL.LU.64 R22, [R1+0x2480] ;  /* 0x0024800001167983 */ /* 0x002ee80000300a00 */
[----:B------:R-:W2:Y:S04]  /*47740*/  LDL.LU.64 R14, [R1+0x2478] ;  /* 0x00247800010e7983 */ /* 0x000ea80000300a00 */
[----:B------:R-:W2:Y:S04]  /*47750*/  LDL.LU.64 R12, [R1+0x2470] ;  /* 0x00247000010c7983 */ /* 0x000ea80000300a00 */
[----:B------:R-:W-:Y:S04]  /*47760*/  STL.64 [R1+0x2410], R18 ;  /* 0x0024101201007387 */ /* 0x000fe80000100a00 */
[----:B------:R0:W-:Y:S04]  /*47770*/  STL [R1+0x2408], R16 ;  /* 0x0024081001007387 */ /* 0x0001e80000100800 */
[----:B0-----:R-:W4:Y:S04]  /*47780*/  LDL.LU R16, [R1+0x1430] ;  /* 0x0014300001107983 */ /* 0x001f280000300800 */
[----:B------:R-:W4:Y:S04]  /*47790*/  LDL.LU R17, [R1+0x1434] ;  /* 0x0014340001117983 */ /* 0x000f280000300800 */
[----:B------:R-:W3:Y:S04]  /*477a0*/  LDL.LU R18, [R1+0x1438] ;  /* 0x0014380001127983 */ /* 0x000ee80000300800 */
[----:B------:R-:W3:Y:S04]  /*477b0*/  LDL.LU R19, [R1+0x143c] ;  /* 0x00143c0001137983 */ /* 0x000ee80000300800 */
[----:B---3--:R-:W-:Y:S04]  /*477c0*/  STL.64 [R1+0x2428], R18 ;  /* 0x0024281201007387 */ /* 0x008fe80000100a00 */
[----:B----4-:R0:W-:Y:S04]  /*477d0*/  STL.64 [R1+0x2420], R16 ;  /* 0x0024201001007387 */ /* 0x0101e80000100a00 */
[----:B0-----:R-:W3:Y:S04]  /*477e0*/  LDL.LU R16, [R1+0x1440] ;  /* 0x0014400001107983 */ /* 0x001ee80000300800 */
[----:B------:R-:W3:Y:S04]  /*477f0*/  LDL.LU R17, [R1+0x1444] ;  /* 0x0014440001117983 */ /* 0x000ee80000300800 */
[----:B------:R-:W4:Y:S04]  /*47800*/  LDL.LU R18, [R1+0x1448] ;  /* 0x0014480001127983 */ /* 0x000f280000300800 */
[----:B------:R-:W4:Y:S01]  /*47810*/  LDL.LU R19, [R1+0x144c] ;  /* 0x00144c0001137983 */ /* 0x000f220000300800 */
[----:B--2---:R-:W-:Y:S06]  /*47820*/  HMMA.16816.F32 R12, R4, R26, R12 ;  /* 0x0000001a040c723c */ /* 0x004fec000000180c */
[----:B------:R-:W-:Y:S01]  /*47830*/  IMAD.MOV.U32 R20, RZ, RZ, R27 ;  /* 0x000000ffff147224 */ /* 0x000fe200078e001b */
[----:B----4-:R-:W-:Y:S04]  /*47840*/  STL.64 [R1+0x2440], R18 ;  /* 0x0024401201007387 */ /* 0x010fe80000100a00 */
[----:B---3--:R0:W-:Y:S04]  /*47850*/  STL.64 [R1+0x2438], R16 ;  /* 0x0024381001007387 */ /* 0x0081e80000100a00 */
[----:B0-----:R-:W2:Y:S04]  /*47860*/  LDL.LU R16, [R1+0x1450] ;  /* 0x0014500001107983 */ /* 0x001ea80000300800 */
[----:B------:R-:W2:Y:S04]  /*47870*/  LDL.LU R17, [R1+0x1454] ;  /* 0x0014540001117983 */ /* 0x000ea80000300800 */
[----:B------:R-:W2:Y:S04]  /*47880*/  LDL.LU R18, [R1+0x1458] ;  /* 0x0014580001127983 */ /* 0x000ea80000300800 */
[----:B------:R-:W2:Y:S04]  /*47890*/  LDL.LU R19, [R1+0x145c] ;  /* 0x00145c0001137983 */ /* 0x000ea80000300800 */
[----:B------:R0:W-:Y:S04]  /*478a0*/  STL.64 [R1+0x2b0], R12 ;  /* 0x0002b00c01007387 */ /* 0x0001e80000100a00 */
[----:B------:R1:W-:Y:S04]  /*478b0*/  STL.64 [R1+0x2b8], R14 ;  /* 0x0002b80e01007387 */ /* 0x0003e80000100a00 */
[----:B0-----:R-:W3:Y:S01]  /*478c0*/  LDL.LU R12, [R1+0x2468] ;  /* 0x00246800010c7983 */ /* 0x001ee20000300800 */
[----:B-1----:R-:W-:-:S03]  /*478d0*/  IMAD.MOV.U32 R15, RZ, RZ, R26 ;  /* 0x000000ffff0f7224 */ /* 0x002fc600078e001a */
[----:B------:R-:W4:Y:S04]  /*478e0*/  LDL.LU.64 R26, [R1+0x2460] ;  /* 0x00246000011a7983 */ /* 0x000f280000300a00 */
[----:B------:R-:W4:Y:S04]  /*478f0*/  LDL.LU.64 R24, [R1+0x2458] ;  /* 0x0024580001187983 */ /* 0x000f280000300a00 */
[----:B------:R0:W-:Y:S04]  /*47900*/  STL.64 [R1+0x23c8], R22 ;  /* 0x0023c81601007387 */ /* 0x0001e80000100a00 */
[----:B------:R-:W-:Y:S01]  /*47910*/  STL.64 [R1+0x23c0], R20 ;  /* 0x0023c01401007387 */ /* 0x000fe20000100a00 */
[----:B------:R-:W-:-:S03]  /*47920*/  IMAD.MOV.U32 R14, RZ, RZ, R11 ;  /* 0x000000ffff0e7224 */ /* 0x000fc600078e000b */
[----:B0-----:R-:W3:Y:S01]  /*47930*/  LDL.LU.64 R22, [R1+0x48] ;  /* 0x0000480001167983 */ /* 0x001ee20000300a00 */
[----:B----4-:R-:W-:-:S15]  /*47940*/  HMMA.16816.F32 R24, R4, R10, R24 ;  /* 0x0000000a0418723c */ /* 0x010fde0000001818 */
[----:B------:R-:W-:-:S08]  /*47950*/  NOP ;  /* 0x0000000000007918 */ /* 0x000fd00000000000 */
[----:B------:R0:W-:Y:S04]  /*47960*/  STL.64 [R1+0x2a0], R24 ;  /* 0x0002a01801007387 */ /* 0x0001e80000100a00 */
[----:B------:R1:W-:Y:S01]  /*47970*/  STL.64 [R1+0x2a8], R26 ;  /* 0x0002a81a01007387 */ /* 0x0003e20000100a00 */
[----:B0-----:R-:W-:-:S03]  /*47980*/  IMAD.MOV.U32 R25, RZ, RZ, R10 ;  /* 0x000000ffff197224 */ /* 0x001fc600078e000a */
[----:B-1----:R-:W4:Y:S04]  /*47990*/  LDL.LU.64 R26, [R1+0x2450] ;  /* 0x00245000011a7983 */ /* 0x002f280000300a00 */
[----:B------:R-:W2:Y:S02]  /*479a0*/  LDL.LU.64 R10, [R1+0x2448] ;  /* 0x00244800010a7983 */ /* 0x000ea40000300a00 */
        /* <DEDUP_REMOVED lines=22> */
[----:B------:R-:W2:Y:S04]  /*47b10*/  LDL.LU R16, [R1+0x2408] ;  /* 0x0024080001107983 */ /* 0x000ea80000300800 */
[----:B------:R-:W4:Y:S04]  /*47b20*/  LDL.LU.64 R10, [R1+0x2400] ;  /* 0x00240000010a7983 */ /* 0x000f280000300a00 */
[----:B------:R-:W2:Y:S04]  /*47b30*/  LDL.LU.64 R8, [R1+0x23f8] ;  /* 0x0023f80001087983 */ /* 0x000ea80000300a00 */
[----:B------:R-:W-:Y:S04]  /*47b40*/  STL.64 [R1+0x22c0], R14 ;  /* 0x0022c00e01007387 */ /* 0x000fe80000100a00 */
[----:B---3--:R0:W-:Y:S04]  /*47b50*/  STL.64 [R1+0x22b8], R12 ;  /* 0x0022b80c01007387 */ /* 0x0081e80000100a00 */
[----:B0-----:R-:W3:Y:S04]  /*47b60*/  LDL.LU R12, [R1+0xc30] ;  /* 0x000c3000010c7983 */ /* 0x001ee80000300800 */
[----:B------:R-:W3:Y:S04]  /*47b70*/  LDL.LU R13, [R1+0xc34] ;  /* 0x000c3400010d7983 */ /* 0x000ee80000300800 */
[----:B------:R-:W4:Y:S04]  /*47b80*/  LDL.LU R14, [R1+0xc38] ;  /* 0x000c3800010e7983 */ /* 0x000f280000300800 */
[----:B------:R-:W4:Y:S04]  /*47b90*/  LDL.LU R15, [R1+0xc3c] ;  /* 0x000c3c00010f7983 */ /* 0x000f280000300800 */
[----:B----4-:R0:W-:Y:S04]  /*47ba0*/  STL.64 [R1+0x22d0], R14 ;  /* 0x0022d00e01007387 */ /* 0x0101e80000100a00 */
[----:B---3--:R-:W-:Y:S01]  /*47bb0*/  STL.64 [R1+0x22c8], R12 ;  /* 0x0022c80c01007387 */ /* 0x008fe20000100a00 */
[----:B0-----:R-:W-:-:S02]  /*47bc0*/  IMAD.MOV.U32 R14, RZ, RZ, R10 ;  /* 0x000000ffff0e7224 */ /* 0x001fc400078e000a */
[----:B------:R-:W-:Y:S01]  /*47bd0*/  IMAD.MOV.U32 R15, RZ, RZ, R11 ;  /* 0x000000ffff0f7224 */ /* 0x000fe200078e000b */
[----:B------:R-:W3:Y:S04]  /*47be0*/  LDL.LU R10, [R1+0x23f4] ;  /* 0x0023f400010a7983 */ /* 0x000ee80000300800 */
[----:B------:R-:W4:Y:S04]  /*47bf0*/  LDL.LU R11, [R1+0x23f0] ;  /* 0x0023f000010b7983 */ /* 0x000f280000300800 */
[----:B------:R2:W-:Y:S02]  /*47c00*/  STL.64 [R1+0x22e8], R14 ;  /* 0x0022e80e01007387 */ /* 0x0005e40000100a00 */
[----:B--2---:R-:W-:-:S02]  /*47c10*/  IMAD.MOV.U32 R14, RZ, RZ, R8 ;  /* 0x000000ffff0e7224 */ /* 0x004fc400078e0008 */
        /* <DEDUP_REMOVED lines=9> */
[----:B------:R-:W3:Y:S04]  /*47cb0*/  LDL.LU R12, [R1+0x1420] ;  /* 0x00142000010c7983 */ /* 0x000ee80000300800 */
[----:B------:R-:W3:Y:S04]  /*47cc0*/  LDL.LU R13, [R1+0x1424] ;  /* 0x00142400010d7983 */ /* 0x000ee80000300800 */
[----:B0-----:R-:W3:Y:S04]  /*47cd0*/  LDL.LU R14, [R1+0x1428] ;  /* 0x00142800010e7983 */ /* 0x001ee80000300800 */
[----:B------:R-:W3:Y:S01]  /*47ce0*/  LDL.LU R15, [R1+0x142c] ;  /* 0x00142c00010f7983 */ /* 0x000ee20000300800 */
[----:B------:R-:W-:Y:S01]  /*47cf0*/  IMAD.MOV.U32 R17, RZ, RZ, R22 ;  /* 0x000000ffff117224 */ /* 0x000fe200078e0016 */
[----:B---3--:R-:W-:-:S15]  /*47d00*/  HMMA.16816.F32 R12, R4, R22, R12 ;  /* 0x00000016040c723c */ /* 0x008fde000000180c */
[----:B------:R-:W-:-:S08]  /*47d10*/  NOP ;  /* 0x0000000000007918 */ /* 0x000fd00000000000 */
[----:B------:R-:W-:Y:S04]  /*47d20*/  STL.64 [R1+0x260], R12 ;  /* 0x0002600c01007387 */ /* 0x000fe80000100a00 */
[----:B------:R4:W-:Y:S02]  /*47d30*/  STL.64 [R1+0x268], R14 ;  /* 0x0002680e01007387 */ /* 0x0009e40000100a00 */
[----:B----4-:R-:W-:Y:S02]  /*47d40*/  IMAD.MOV.U32 R14, RZ, RZ, R11 ;  /* 0x000000ffff0e7224 */ /* 0x010fe400078e000b */
[----:B------:R-:W-:-:S05]  /*47d50*/  IMAD.MOV.U32 R15, RZ, RZ, R10 ;  /* 0x000000ffff0f7224 */ /* 0x000fca00078e000a */
[----:B------:R-:W-:Y:S04]  /*47d60*/  STL.64 [R1+0x2330], R14 ;  /* 0x0023300e01007387 */ /* 0x000fe80000100a00 */
[----:B------:R-:W-:Y:S04]  /*47d70*/  STL.64 [R1+0x22e0], R18 ;  /* 0x0022e01201007387 */ /* 0x000fe80000100a00 */
[----:B------:R0:W-:Y:S04]  /*47d80*/  STL.64 [R1+0x22d8], R16 ;  /* 0x0022d81001007387 */ /* 0x0001e80000100a00 */
[----:B0-----:R-:W3:Y:S04]  /*47d90*/  LDL.LU R16, [R1+0xa60] ;  /* 0x000a600001107983 */ /* 0x001ee80000300800 */
[----:B------:R-:W3:Y:S04]  /*47da0*/  LDL.LU R17, [R1+0xa64] ;  /* 0x000a640001117983 */ /* 0x000ee80000300800 */
[----:B------:R-:W4:Y:S04]  /*47db0*/  LDL.LU R18, [R1+0xa68] ;  /* 0x000a680001127983 */ /* 0x000f280000300800 */
[----:B------:R-:W4:Y:S01]  /*47dc0*/  LDL.LU R19, [R1+0xa6c] ;  /* 0x000a6c0001137983 */ /* 0x000f220000300800 */
[----:B--2---:R-:W-:-:S02]  /*47dd0*/  IMAD.MOV.U32 R14, RZ, RZ, R9 ;  /* 0x000000ffff0e7224 */ /* 0x004fc400078e0009 */
[----:B------:R-:W-:-:S05]  /*47de0*/  IMAD.MOV.U32 R15, RZ, RZ, R8 ;  /* 0x000000ffff0f7224 */ /* 0x000fca00078e0008 */
[----:B------:R-:W-:Y:S04]  /*47df0*/  STL.64 [R1+0x2348], R14 ;  /* 0x0023480e01007387 */ /* 0x000fe80000100a00 */
[----:B----4-:R-:W-:Y:S04]  /*47e00*/  STL.64 [R1+0x22f8], R18 ;  /* 0x0022f81201007387 */ /* 0x010fe80000100a00 */
[----:B---3--:R0:W-:Y:S04]  /*47e10*/  STL.64 [R1+0x22f0], R16 ;  /* 0x0022f01001007387 */ /* 0x0081e80000100a00 */
[----:B0-----:R-:W2:Y:S04]  /*47e20*/  LDL.LU R16, [R1+0xa70] ;  /* 0x000a700001107983 */ /* 0x001ea80000300800 */
[----:B------:R-:W2:Y:S04]  /*47e30*/  LDL.LU R17, [R1+0xa74] ;  /* 0x000a740001117983 */ /* 0x000ea80000300800 */
[----:B------:R-:W3:Y:S04]  /*47e40*/  LDL.LU R18, [R1+0xa78] ;  /* 0x000a780001127983 */ /* 0x000ee80000300800 */
[----:B------:R-:W3:Y:S04]  /*47e50*/  LDL.LU R19, [R1+0xa7c] ;  /* 0x000a7c0001137983 */ /* 0x000ee80000300800 */
[----:B------:R-:W4:Y:S04]  /*47e60*/  LDL.LU R14, [R1+0x1d8] ;  /* 0x0001d800010e7983 */ /* 0x000f280000300800 */
[----:B------:R-:W4:Y:S04]  /*47e70*/  LDL.LU R15, [R1+0x1dc] ;  /* 0x0001dc00010f7983 */ /* 0x000f280000300800 */
[----:B----4-:R0:W-:Y:S02]  /*47e80*/  STL.64 [R1+0x2360], R14 ;  /* 0x0023600e01007387 */ /* 0x0101e40000100a00 */
[----:B0-----:R-:W-:-:S02]  /*47e90*/  IMAD.MOV.U32 R14, RZ, RZ, R27 ;  /* 0x000000ffff0e7224 */ /* 0x001fc400078e001b */
        /* <DEDUP_REMOVED lines=12> */
[----:B----4-:R-:W-:Y:S04]  /*47f60*/  STL.64 [R1+0x2390], R14 ;  /* 0x0023900e01007387 */ /* 0x010fe80000100a00 */
[----:B---3--:R-:W-:Y:S04]  /*47f70*/  STL.64 [R1+0x2328], R18 ;  /* 0x0023281201007387 */ /* 0x008fe80000100a00 */
        /* <DEDUP_REMOVED lines=17> */
[----:B------:R-:W4:Y:S01]  /*48090*/  LDL.LU R21, [R1+0x1414] ;  /* 0x0014140001157983 */ /* 0x000f220000300800 */
[----:B------:R-:W-:-:S03]  /*480a0*/  IMAD.MOV.U32 R0, RZ, RZ, R23 ;  /* 0x000000ffff007224 */ /* 0x000fc600078e0017 */
        /* <DEDUP_REMOVED lines=22> */
[C---:B----4-:R-:W-:Y:S03]  /*48210*/  HMMA.16816.F32 R20, R4.reuse, R26, R20 ;  /* 0x0000001a0414723c */ /* 0x050fe60000001814 */
        /* <DEDUP_REMOVED lines=14> */
[----:B0-----:R-:W3:Y:S04]  /*48300*/  LDL.LU.64 R22, [R1+0x23c8] ;  /* 0x0023c80001167983 */ /* 0x001ee80000300a00 */
[----:B------:R-:W4:Y:S04]  /*48310*/  LDL.LU.64 R20, [R1+0x23c0] ;  /* 0x0023c00001147983 */ /* 0x000f280000300a00 */
[----:B------:R-:W-:Y:S01]  /*48320*/  STL.64 [R1+0x20a0], R26 ;  /* 0x0020a01a01007387 */ /* 0x000fe20000100a00 */
[----:B---3--:R-:W-:Y:S03]  /*48330*/  HMMA.16816.F32 R4, R4, R22, R8 ;  /* 0x000000160404723c */ /* 0x008fe60000001808 */
[----:B------:R-:W3:Y:S04]  /*48340*/  LDL.LU.64 R10, [R1+0x23b8] ;  /* 0x0023b800010a7983 */ /* 0x000ee80000300a00 */
[----:B------:R-:W3:-:S15]  /*48350*/  LDL.LU.64 R8, [R1+0x23b0] ;  /* 0x0023b00001087983 */ /* 0x000ede0000300a00 */
[----:B------:R-:W-:-:S01]  /*48360*/  NOP ;  /* 0x0000000000007918 */ /* 0x000fc20000000000 */
[----:B------:R-:W-:Y:S04]  /*48370*/  STL.64 [R1+0x240], R4 ;  /* 0x0002400401007387 */ /* 0x000fe80000100a00 */
[----:B------:R0:W-:Y:S04]  /*48380*/  STL.64 [R1+0x248], R6 ;  /* 0x0002480601007387 */ /* 0x0001e80000100a00 */
[----:B0-----:R-:W3:Y:S04]  /*48390*/  LDL.LU R6, [R1+0x218] ;  /* 0x0002180001067983 */ /* 0x001ee80000300800 */
[----:B------:R-:W3:Y:S04]  /*483a0*/  LDL.LU R7, [R1+0x21c] ;  /* 0x00021c0001077983 */ /* 0x000ee80000300800 */
[----:B------:R-:W-:Y:S01]  /*483b0*/  STL.64 [R1+0x2098], R22 ;  /* 0x0020981601007387 */ /* 0x000fe20000100a00 */
[----:B---3--:R-:W-:Y:S03]  /*483c0*/  HMMA.16816.F32 R4, R8, R6, R12 ;  /* 0x000000060804723c */ /* 0x008fe6000000180c */
[----:B------:R-:W2:-:S15]  /*483d0*/  LDL.LU.64 R14, [R1+0x23a8] ;  /* 0x0023a800010e7983 */ /* 0x000e9e0000300a00 */
[----:B------:R-:W-:-:S05]  /*483e0*/  NOP ;  /* 0x0000000000007918 */ /* 0x000fca0000000000 */
[----:B------:R-:W-:Y:S04]  /*483f0*/  STL.64 [R1+0x230], R4 ;  /* 0x0002300401007387 */ /* 0x000fe80000100a00 */
[----:B------:R0:W-:Y:S02]  /*48400*/  STL.64 [R1+0x238], R6 ;  /* 0x0002380601007387 */ /* 0x0001e40000100a00 */
[----:B0-----:R-:W-:-:S05]  /*48410*/  IMAD.MOV.U32 R6, RZ, RZ, R4 ;  /* 0x000000ffff067224 */ /* 0x001fca00078e0004 */
[----:B------:R0:W-:Y:S04]  /*48420*/  STL [R1+0x20a8], R6 ;  /* 0x0020a80601007387 */ /* 0x0001e80000100800 */
[----:B0-----:R-:W3:Y:S04]  /*48430*/  LDL.LU R6, [R1+0x178] ;  /* 0x0001780001067983 */ /* 0x001ee80000300800 */
[----:B------:R-:W3:Y:S01]  /*48440*/  LDL.LU R7, [R1+0x17c] ;  /* 0x00017c0001077983 */ /* 0x000ee20000300800 */
        /* <DEDUP_REMOVED lines=58> */
[----:B------:R-:W4:-:S15]  /*487f0*/  LDL.LU.64 R16, [R1+0x22d8] ;  /* 0x0022d80001107983 */ /* 0x000f1e0000300a00 */
[----:B------:R-:W-:-:S02]  /*48800*/  NOP ;  /* 0x0000000000007918 */ /* 0x000fc40000000000 */
[----:B------:R-:W-:Y:S04]  /*48810*/  STL.64 [R1+0xa60], R12 ;  /* 0x000a600c01007387 */ /* 0x000fe80000100a00 */
[----:B------:R0:W-:Y:S04]  /*48820*/  STL.64 [R1+0xa68], R14 ;  /* 0x000a680e01007387 */ /* 0x0001e80000100a00 */
[----:B0-----:R-:W3:Y:S04]  /*48830*/  LDL.LU.64 R14, [R1+0x22d0] ;  /* 0x0022d000010e7983 */ /* 0x001ee80000300a00 */
[----:B------:R-:W3:Y:S01]  /*48840*/  LDL.LU.64 R12, [R1+0x22c8] ;  /* 0x0022c800010c7983 */ /* 0x000ee20000300a00 */
[----:B------:R-:W-:-:S02]  /*48850*/  IMAD.MOV.U32 R27, RZ, RZ, R0 ;  /* 0x000000ffff1b7224 */ /* 0x000fc400078e0000 */
[----:B----4-:R-:W-:Y:S01]  /*48860*/  IMAD.MOV.U32 R26, RZ, RZ, R17 ;  /* 0x000000ffff1a7224 */ /* 0x010fe200078e0011 */
[----:B---3--:R-:W-:Y:S01]  /*48870*/  HMMA.16816.F32 R4, R8, R6, R12 ;  /* 0x000000060804723c */ /* 0x008fe2000000180c */
[----:B------:R-:W3:Y:S04]  /*48880*/  LDL.LU.64 R14, [R1+0x22c0] ;  /* 0x0022c000010e7983 */ /* 0x000ee80000300a00 */
[----:B------:R-:W4:Y:S04]  /*48890*/  LDL.LU.64 R12, [R1+0x22b8] ;  /* 0x0022b800010c7983 */ /* 0x000f280000300a00 */
[----:B------:R-:W2:-:S14]  /*488a0*/  LDL.LU R17, [R1+0x22b4] ;  /* 0x0022b40001117983 */ /* 0x000e9c0000300800 */
[----:B------:R0:W-:Y:S04]  /*488b0*/  STL.64 [R1+0xc30], R4 ;  /* 0x000c300401007387 */ /* 0x0001e80000100a00 */
[----:B------:R1:W-:Y:S04]  /*488c0*/  STL.64 [R1+0xc38], R6 ;  /* 0x000c380601007387 */ /* 0x0003e80000100a00 */
[----:B------:R-:W2:Y:S04]  /*488d0*/  LDL.LU R0, [R1+0x22b0] ;  /* 0x0022b00001007983 */ /* 0x000ea80000300800 */
[----:B------:R1:W-:Y:S04]  /*488e0*/  STL.64 [R1+0x20b0], R26 ;  /* 0x0020b01a01007387 */ /* 0x0003e80000100a00 */
[----:B0-----:R-:W3:Y:S04]  /*488f0*/  LDL.LU R4, [R1+0xb00] ;  /* 0x000b000001047983 */ /* 0x001ee80000300800 */
[----:B------:R-:W3:Y:S04]  /*48900*/  LDL.LU R5, [R1+0xb04] ;  /* 0x000b040001057983 */ /* 0x000ee80000300800 */
[----:B-1----:R-:W2:Y:S04]  /*48910*/  LDL.LU R6, [R1+0xb08] ;  /* 0x000b080001067983 */ /* 0x002ea80000300800 */
[----:B------:R-:W2:Y:S01]  /*48920*/  LDL.LU R7, [R1+0xb0c] ;  /* 0x000b0c0001077983 */ /* 0x000ea20000300800 */
[----:B------:R-:W-:-:S02]  /*48930*/  IMAD.MOV.U32 R27, RZ, RZ, R3 ;  /* 0x000000ffff1b7224 */ /* 0x000fc400078e0003 */
[----:B----4-:R-:W-:Y:S01]  /*48940*/  IMAD.MOV.U32 R26, RZ, RZ, R13 ;  /* 0x000000ffff1a7224 */ /* 0x010fe200078e000d */
[----:B--2---:R-:W-:Y:S04]  /*48950*/  STL.64 [R1+0x20c0], R6 ;  /* 0x0020c00601007387 */ /* 0x004fe80000100a00 */
[----:B---3--:R0:W-:Y:S04]  /*48960*/  STL.64 [R1+0x20b8], R4 ;  /* 0x0020b80401007387 */ /* 0x0081e80000100a00 */
        /* <DEDUP_REMOVED lines=14> */
[----:B0-----:R-:W3:Y:S04]  /*48a50*/  LDL.LU R4, [R1+0xb20] ;  /* 0x000b200001047983 */ /* 0x001ee80000300800 */
[----:B------:R-:W3:Y:S04]  /*48a60*/  LDL.LU R5, [R1+0xb24] ;  /* 0x000b240001057983 */ /* 0x000ee80000300800 */
[----:B------:R-:W2:Y:S04]  /*48a70*/  LDL.LU R6, [R1+0xb28] ;  /* 0x000b280001067983 */ /* 0x000ea80000300800 */
[----:B------:R-:W2:Y:S01]  /*48a80*/  LDL.LU R7, [R1+0xb2c] ;  /* 0x000b2c0001077983 */ /* 0x000ea20000300800 */
[----:B-1----:R-:W-:-:S02]  /*48a90*/  IMAD.MOV.U32 R26, RZ, RZ, R29 ;  /* 0x000000ffff1a7224 */ /* 0x002fc400078e001d */
[----:B------:R-:W-:Y:S01]  /*48aa0*/  IMAD.MOV.U32 R27, RZ, RZ, R24 ;  /* 0x000000ffff1b7224 */ /* 0x000fe200078e0018 */
[----:B--2---:R-:W-:Y:S04]  /*48ab0*/  STL.64 [R1+0x20f0], R6 ;  /* 0x0020f00601007387 */ /* 0x004fe80000100a00 */
[----:B---3--:R-:W-:Y:S04]  /*48ac0*/  STL.64 [R1+0x20e8], R4 ;  /* 0x0020e80401007387 */ /* 0x008fe80000100a00 */
[----:B------:R-:W2:Y:S04]  /*48ad0*/  LDL.LU R29, [R1+0x229c] ;  /* 0x00229c00011d7983 */ /* 0x000ea80000300800 */
[----:B------:R-:W3:Y:S04]  /*48ae0*/  LDL.LU R24, [R1+0x2298] ;  /* 0x0022980001187983 */ /* 0x000ee80000300800 */
[----:B------:R0:W-:Y:S02]  /*48af0*/  STL.64 [R1+0x20f8], R26 ;  /* 0x0020f81a01007387 */ /* 0x0001e40000100a00 */
[----:B0-----:R-:W-:-:S02]  /*48b00*/  IMAD.MOV.U32 R26, RZ, RZ, R25 ;  /* 0x000000ffff1a7224 */ /* 0x001fc400078e0019 */
[----:B------:R-:W-:Y:S01]  /*48b10*/  IMAD.MOV.U32 R27, RZ, RZ, R14 ;  /* 0x000000ffff1b7224 */ /* 0x000fe200078e000e */
[----:B------:R-:W3:Y:S04]  /*48b20*/  LDL.LU R25, [R1+0x2294] ;  /* 0x0022940001197983 */ /* 0x000ee80000300800 */
[----:B------:R-:W3:Y:S04]  /*48b30*/  LDL.LU R14, [R1+0x2290] ;  /* 0x00229000010e7983 */ /* 0x000ee80000300800 */
[----:B------:R0:W-:Y:S04]  /*48b40*/  STL.64 [R1+0x2110], R26 ;  /* 0x0021101a01007387 */ /* 0x0001e80000100a00 */
[----:B------:R-:W4:Y:S04]  /*48b50*/  LDL.LU R4, [R1+0xb30] ;  /* 0x000b300001047983 */ /* 0x000f280000300800 */
[----:B------:R-:W4:Y:S04]  /*48b60*/  LDL.LU R5, [R1+0xb34] ;  /* 0x000b340001057983 */ /* 0x000f280000300800 */
[----:B------:R-:W2:Y:S04]  /*48b70*/  LDL.LU R6, [R1+0xb38] ;  /* 0x000b380001067983 */ /* 0x000ea80000300800 */
[----:B------:R-:W2:Y:S01]  /*48b80*/  LDL.LU R7, [R1+0xb3c] ;  /* 0x000b3c0001077983 */ /* 0x000ea20000300800 */
[----:B0-----:R-:W-:-:S02]  /*48b90*/  IMAD.MOV.U32 R26, RZ, RZ, R15 ;  /* 0x000000ffff1a7224 */ /* 0x001fc400078e000f */
[----:B------:R-:W-:Y:S01]  /*48ba0*/  IMAD.MOV.U32 R27, RZ, RZ, R20 ;  /* 0x000000ffff1b7224 */ /* 0x000fe200078e0014 */
[----:B------:R-:W3:Y:S04]  /*48bb0*/  LDL.LU R15, [R1+0x228c] ;  /* 0x00228c00010f7983 */ /* 0x000ee80000300800 */
[----:B------:R-:W3:Y:S04]  /*48bc0*/  LDL.LU R20, [R1+0x2288] ;  /* 0x0022880001147983 */ /* 0x000ee80000300800 */
[----:B------:R-:W-:Y:S04]  /*48bd0*/  STL.64 [R1+0x2128], R26 ;  /* 0x0021281a01007387 */ /* 0x000fe80000100a00 */
[----:B--2---:R-:W-:Y:S04]  /*48be0*/  STL.64 [R1+0x2108], R6 ;  /* 0x0021080601007387 */ /* 0x004fe80000100a00 */
[----:B----4-:R0:W-:Y:S04]  /*48bf0*/  STL.64 [R1+0x2100], R4 ;  /* 0x0021000401007387 */ /* 0x0101e80000100a00 */
[----:B0-----:R-:W2:Y:S04]  /*48c00*/  LDL.LU R4, [R1+0xb40] ;  /* 0x000b400001047983 */ /* 0x001ea80000300800 */
[----:B------:R-:W2:Y:S04]  /*48c10*/  LDL.LU R5, [R1+0xb44] ;  /* 0x000b440001057983 */ /* 0x000ea80000300800 */
[----:B------:R-:W4:Y:S04]  /*48c20*/  LDL.LU R6, [R1+0xb48] ;  /* 0x000b480001067983 */ /* 0x000f280000300800 */
[----:B------:R-:W4:Y:S01]  /*48c30*/  LDL.LU R7, [R1+0xb4c] ;  /* 0x000b4c0001077983 */ /* 0x000f220000300800 */
[----:B------:R-:W-:-:S02]  /*48c40*/  IMAD.MOV.U32 R26, RZ, RZ, R21 ;  /* 0x000000ffff1a7224 */ /* 0x000fc400078e0015 */
        /* <DEDUP_REMOVED lines=36> */
[----:B------:R0:W-:Y:S02]  /*48e90*/  STL.64 [R1+0x2188], R26 ;  /* 0x0021881a01007387 */ /* 0x0001e40000100a00 */
        /* <DEDUP_REMOVED lines=20> */
[----:B------:R-:W4:Y:S01]  /*48fe0*/  LDL.LU R6, [R1+0xb98] ;  /* 0x000b980001067983 */ /* 0x000f220000300800 */
[----:B---3--:R-:W-:-:S02]  /*48ff0*/  IMAD.MOV.U32 R26, RZ, RZ, R25 ;  /* 0x000000ffff1a7224 */ /* 0x008fc400078e0019 */
[----:B------:R-:W-:Y:S02]  /*49000*/  IMAD.MOV.U32 R27, RZ, RZ, R24 ;  /* 0x000000ffff1b7224 */ /* 0x000fe400078e0018 */
[----:B------:R-:W-:Y:S02]  /*49010*/  IMAD.MOV.U32 R7, RZ, RZ, R29 ;  /* 0x000000ffff077224 */ /* 0x000fe400078e001d */
[----:B------:R-:W3:Y:S04]  /*49020*/  LDL.LU R29, [R1+0x2254] ;  /* 0x00225400011d7983 */ /* 0x000ee80000300800 */
[----:B------:R0:W-:Y:S02]  /*49030*/  STL.64 [R1+0x21d0], R26 ;  /* 0x0021d01a01007387 */ /* 0x0001e40000100a00 */
[----:B0-----:R-:W-:-:S02]  /*49040*/  IMAD.MOV.U32 R26, RZ, RZ, R15 ;  /* 0x000000ffff1a7224 */ /* 0x001fc400078e000f */
[----:B------:R-:W-:Y:S02]  /*49050*/  IMAD.MOV.U32 R27, RZ, RZ, R14 ;  /* 0x000000ffff1b7224 */ /* 0x000fe400078e000e */
[----:B------:R-:W-:Y:S02]  /*49060*/  IMAD.MOV.U32 R14, RZ, RZ, R21 ;  /* 0x000000ffff0e7224 */ /* 0x000fe400078e0015 */
[----:B------:R-:W-:Y:S01]  /*49070*/  IMAD.MOV.U32 R15, RZ, RZ, R20 ;  /* 0x000000ffff0f7224 */ /* 0x000fe200078e0014 */
[----:B------:R-:W-:Y:S04]  /*49080*/  STL.64 [R1+0x21e8], R26 ;  /* 0x0021e81a01007387 */ /* 0x000fe80000100a00 */
[----:B----4-:R-:W-:Y:S04]  /*49090*/  STL.64 [R1+0x2198], R6 ;  /* 0x0021980601007387 */ /* 0x010fe80000100a00 */
[----:B--2---:R0:W-:Y:S04]  /*490a0*/  STL.64 [R1+0x2190], R4 ;  /* 0x0021900401007387 */ /* 0x0041e80000100a00 */
[----:B0-----:R-:W2:Y:S04]  /*490b0*/  LDL.LU R4, [R1+0xba0] ;  /* 0x000ba00001047983 */ /* 0x001ea80000300800 */
[----:B------:R-:W2:Y:S04]  /*490c0*/  LDL.LU R5, [R1+0xba4] ;  /* 0x000ba40001057983 */ /* 0x000ea80000300800 */
[----:B------:R-:W4:Y:S04]  /*490d0*/  LDL.LU R6, [R1+0xba8] ;  /* 0x000ba80001067983 */ /* 0x000f280000300800 */
[----:B------:R-:W4:Y:S04]  /*490e0*/  LDL.LU R7, [R1+0xbac] ;  /* 0x000bac0001077983 */ /* 0x000f280000300800 */
[----:B------:R0:W-:Y:S04]  /*490f0*/  STL.64 [R1+0x2208], R14 ;  /* 0x0022080e01007387 */ /* 0x0001e80000100a00 */
[----:B------:R-:W3:Y:S04]  /*49100*/  LDL.LU R24, [R1+0xbe0] ;  /* 0x000be00001187983 */ /* 0x000ee80000300800 */
[----:B------:R-:W3:Y:S04]  /*49110*/  LDL.LU R25, [R1+0xbe4] ;  /* 0x000be40001197983 */ /* 0x000ee80000300800 */
[----:B------:R-:W2:Y:S04]  /*49120*/  LDL.LU R26, [R1+0xbe8] ;  /* 0x000be800011a7983 */ /* 0x000ea80000300800 */
[----:B------:R-:W2:Y:S01]  /*49130*/  LDL.LU R27, [R1+0xbec] ;  /* 0x000bec00011b7983 */ /* 0x000ea20000300800 */
[----:B0-----:R-:W-:-:S02]  /*49140*/  IMAD.MOV.U32 R14, RZ, RZ, R19 ;  /* 0x000000ffff0e7224 */ /* 0x001fc400078e0013 */
[----:B------:R-:W-:-:S05]  /*49150*/  IMAD.MOV.U32 R15, RZ, RZ, R18 ;  /* 0x000000ffff0f7224 */ /* 0x000fca00078e0012 */
[----:B------:R-:W-:Y:S04]  /*49160*/  STL.64 [R1+0x2220], R14 ;  /* 0x0022200e01007387 */ /* 0x000fe80000100a00 */
[----:B--2---:R-:W-:Y:S04]  /*49170*/  STL.64 [R1+0x2200], R26 ;  /* 0x0022001a01007387 */ /* 0x004fe80000100a00 */
[----:B---3--:R0:W-:Y:S04]  /*49180*/  STL.64 [R1+0x21f8], R24 ;  /* 0x0021f81801007387 */ /* 0x0081e80000100a00 */
        /* <DEDUP_REMOVED lines=25> */
[----:B----4-:R-:W-:Y:S04]  /*49320*/  STL.64 [R1+0x21b0], R6 ;  /* 0x0021b00601007387 */ /* 0x010fe80000100a00 */
[----:B------:R0:W-:Y:S04]  /*49330*/  STL.64 [R1+0x21a8], R4 ;  /* 0x0021a80401007387 */ /* 0x0001e80000100a00 */
[----:B0-----:R-:W3:Y:S04]  /*49340*/  LDL.LU R4, [R1+0xbb0] ;  /* 0x000bb00001047983 */ /* 0x001ee80000300800 */
[----:B------:R-:W3:Y:S04]  /*49350*/  LDL.LU R5, [R1+0xbb4] ;  /* 0x000bb40001057983 */ /* 0x000ee80000300800 */
[----:B------:R-:W4:Y:S01]  /*49360*/  LDL.LU R6, [R1+0xbb8] ;  /* 0x000bb80001067983 */ /* 0x000f220000300800 */
[----:B------:R-:W-:-:S03]  /*49370*/  IMAD.MOV.U32 R7, RZ, RZ, R29 ;  /* 0x000000ffff077224 */ /* 0x000fc600078e001d */
[----:B------:R-:W2:Y:S01]  /*49380*/  LDL.LU R29, [R1+0x2250] ;  /* 0x00225000011d7983 */ /* 0x000ea20000300800 */
[----:B------:R-:W-:Y:S02]  /*49390*/  IMAD.MOV.U32 R14, RZ, RZ, R13 ;  /* 0x000000ffff0e7224 */ /* 0x000fe400078e000d */
[----:B------:R-:W-:Y:S01]  /*493a0*/  IMAD.MOV.U32 R15, RZ, RZ, R12 ;  /* 0x000000ffff0f7224 */ /* 0x000fe200078e000c */
        /* <DEDUP_REMOVED lines=12> */
[----:B------:R-:W3:Y:S04]  /*49470*/  LDL.LU.64 R16, [R1+0x1620] ;  /* 0x0016200001107983 */ /* 0x000ee80000300a00 */
[----:B------:R-:W4:Y:S04]  /*49480*/  LDL.LU R18, [R1+0x162c] ;  /* 0x00162c0001127983 */ /* 0x000f280000300800 */
        /* <DEDUP_REMOVED lines=26> */
[----:B------:R-:W-:-:S03]  /*49630*/  IMAD.MOV.U32 R23, RZ, RZ, R0 ;  /* 0x000000ffff177224 */ /* 0x000fc600078e0000 */
[----:B------:R-:W3:Y:S04]  /*49640*/  LDL.LU R19, [R1+0x1634] ;  /* 0x0016340001137983 */ /* 0x000ee80000300800 */
[----:B------:R-:W3:Y:S01]  /*49650*/  LDL.LU R0, [R1+0x1828] ;  /* 0x0018280001007983 */ /* 0x000ee20000300800 */
[----:B------:R-:W-:Y:S01]  /*49660*/  IMAD.MOV.U32 R7, RZ, RZ, R29 ;  /* 0x000000ffff077224 */ /* 0x000fe200078e001d */
[----:B--2---:R-:W-:Y:S02]  /*49670*/  HMMA.16816.F32 R12, R8, R14, R24 ;  /* 0x0000000e080c723c */ /* 0x004fe40000001818 */
[----:B------:R-:W2:Y:S01]  /*49680*/  LDL.LU.64 R26, [R1+0x21e8] ;  /* 0x0021e800011a7983 */ /* 0x000ea20000300a00 */
[----:B------:R-:W-:-:S15]  /*49690*/  IMAD.MOV.U32 R22, RZ, RZ, R2 ;  /* 0x000000ffff167224 */ /* 0x000fde00078e0002 */
[----:B------:R-:W-:-:S05]  /*496a0*/  NOP ;  /* 0x0000000000007918 */ /* 0x000fca0000000000 */
[----:B------:R0:W-:Y:S04]  /*496b0*/  STL.64 [R1+0xbe0], R12 ;  /* 0x000be00c01007387 */ /* 0x0001e80000100a00 */
[----:B------:R-:W-:Y:S04]  /*496c0*/  STL.64 [R1+0xbe8], R14 ;  /* 0x000be80e01007387 */ /* 0x000fe80000100a00 */
[----:B0-----:R-:W3:Y:S04]  /*496d0*/  LDL.LU R12, [R1+0x1820] ;  /* 0x00182000010c7983 */ /* 0x001ee80000300800 */
[----:B------:R-:W3:Y:S04]  /*496e0*/  LDL.LU R13, [R1+0x1818] ;  /* 0x00181800010d7983 */ /* 0x000ee80000300800 */
[----:B------:R-:W3:Y:S01]  /*496f0*/  LDL.LU R2, [R1+0x1810] ;  /* 0x0018100001027983 */ /* 0x000ee20000300800 */
[----:B--2---:R-:W-:Y:S03]  /*49700*/  HMMA.16816.F32 R24, R8, R26, R4 ;  /* 0x0000001a0818723c */ /* 0x004fe60000001804 */
[----:B------:R-:W2:Y:S04]  /*49710*/  LDL.LU.64 R6, [R1+0x21e0] ;  /* 0x0021e00001067983 */ /* 0x000ea80000300a00 */
[----:B------:R-:W2:-:S15]  /*49720*/  LDL.LU.64 R4, [R1+0x21d8] ;  /* 0x0021d80001047983 */ /* 0x000e9e0000300a00 */
[----:B------:R-:W-:-:S01]  /*49730*/  NOP ;  /* 0x0000000000007918 */ /* 0x000fc20000000000 */
[----:B------:R-:W-:Y:S04]  /*49740*/  STL.64 [R1+0xbd0], R24 ;  /* 0x000bd01801007387 */ /* 0x000fe80000100a00 */
[----:B------:R0:W-:Y:S04]  /*49750*/  STL.64 [R1+0xbd8], R26 ;  /* 0x000bd81a01007387 */ /* 0x0001e80000100a00 */
[----:B0-----:R-:W2:Y:S01]  /*49760*/  LDL.LU.64 R26, [R1+0x21d0] ;  /* 0x0021d000011a7983 */ /* 0x001ea20000300a00 */
[----:B------:R-:W-:-:S03]  /*49770*/  IMAD.MOV.U32 R21, RZ, RZ, R3 ;  /* 0x000000ffff157224 */ /* 0x000fc600078e0003 */
        /* <DEDUP_REMOVED lines=16> */
[----:B0-----:R-:W2:Y:S04]  /*49880*/  LDL.LU.64 R26, [R1+0x21a0] ;  /* 0x0021a000011a7983 */ /* 0x001ea80000300a00 */
        /* <DEDUP_REMOVED lines=73> */
[----:B------:R1:W5:-:S15]  /*49d20*/  LDL.LU R6, [R1+0x20a8] ;  /* 0x0020a80001067983 */ /* 0x00035e0000300800 */
[----:B------:R-:W-:-:S06]  /*49d30*/  NOP ;  /* 0x0000000000007918 */ /* 0x000fcc0000000000 */
        /* <DEDUP_REMOVED lines=8> */
[----:B0-----:R-:W2:Y:S04]  /*49dc0*/  LDL.LU.64 R26, [R1+0x2090] ;  /* 0x00209000011a7983 */ /* 0x001ea80000300a00 */
[----:B------:R-:W2:Y:S01]  /*49dd0*/  LDL.LU.64 R24, [R1+0x2088] ;  /* 0x0020880001187983 */ /* 0x000ea20000300a00 */
[----:B----4-:R-:W-:Y:S01]  /*49de0*/  VIADD R18, R18, 0x1 ;  /* 0x0000000112127836 */ /* 0x010fe20000000000 */
[----:B---3--:R-:W-:-:S02]  /*49df0*/  IADD3 R0, P5, R0, UR12, RZ ;  /* 0x0000000c00007c10 */ /* 0x008fc4000ffbe0ff */
[----:B------:R-:W3:Y:S04]  /*49e00*/  LDL.LU R29, [R1+0x17f8] ;  /* 0x0017f800011d7983 */ /* 0x000ee80000300800 */
[----:B------:R-:W-:Y:S01]  /*49e10*/  STL [R1+0x162c], R18 ;  /* 0x00162c1201007387 */ /* 0x000fe20000100800 */
[----:B------:R-:W-:Y:S02]  /*49e20*/  IADD3 R19, P6, R19, UR12, RZ ;  /* 0x0000000c13137c10 */ /* 0x000fe4000ffde0ff */
[----:B------:R-:W-:Y:S02]  /*49e30*/  IADD3 R2, P3, R2, UR12, RZ ;  /* 0x0000000c02027c10 */ /* 0x000fe4000ff7e0ff */
[----:B------:R-:W-:Y:S02]  /*49e40*/  IADD3 R12, P1, R12, UR12, RZ ;  /* 0x0000000c0c0c7c10 */ /* 0x000fe4000ff3e0ff */
[----:B------:R-:W-:-:S02]  /*49e50*/  IADD3 R13, P4, R13, UR12, RZ ;  /* 0x0000000c0d0d7c10 */ /* 0x000fc4000ff9e0ff */
[----:B------:R-:W-:Y:S02]  /*49e60*/  IADD3 R3, P2, R3, UR12, RZ ;  /* 0x0000000c03037c10 */ /* 0x000fe4000ff5e0ff */
[----:B------:R-:W-:Y:S01]  /*49e70*/  IADD3.X R28, R28, UR5, RZ, P6, !PT ;  /* 0x000000051c1c7c10 */ /* 0x000fe2000b7fe4ff */
[----:B--2---:R-:W-:-:S15]  /*49e80*/  HMMA.16816.F32 R8, R8, R22, R24 ;  /* 0x000000160808723c */ /* 0x004fde0000001818 */
[----:B------:R-:W-:-:S08]  /*49e90*/  NOP ;  /* 0x0000000000007918 */ /* 0x000fd00000000000 */
[----:B------:R-:W-:Y:S04]  /*49ea0*/  STL.64 [R1+0xa50], R8 ;  /* 0x000a500801007387 */ /* 0x000fe80000100a00 */
[----:B------:R-:W-:Y:S04]  /*49eb0*/  STL.64 [R1+0xa58], R10 ;  /* 0x000a580a01007387 */ /* 0x000fe80000100a00 */
[----:B------:R0:W-:Y:S04]  /*49ec0*/  STL [R1+0x1828], R0 ;  /* 0x0018280001007387 */ /* 0x0001e80000100800 */
[----:B0-----:R-:W2:Y:S04]  /*49ed0*/  LDL.LU R0, [R1+0x181c] ;  /* 0x00181c0001007983 */ /* 0x001ea80000300800 */
[----:B------:R-:W-:Y:S04]  /*49ee0*/  STL [R1+0x1634], R19 ;  /* 0x0016341301007387 */ /* 0x000fe80000100800 */
[----:B------:R0:W-:Y:S04]  /*49ef0*/  STL [R1+0x1810], R2 ;  /* 0x0018100201007387 */ /* 0x0001e80000100800 */
[----:B------:R-:W-:Y:S04]  /*49f00*/  STL [R1+0x1820], R12 ;  /* 0x0018200c01007387 */ /* 0x000fe80000100800 */
[----:B0-----:R-:W4:Y:S04]  /*49f10*/  LDL.LU R2, [R1+0x17f0] ;  /* 0x0017f00001027983 */ /* 0x001f280000300800 */
[----:B------:R-:W-:Y:S04]  /*49f20*/  STL [R1+0x1818], R13 ;  /* 0x0018180d01007387 */ /* 0x000fe80000100800 */
[----:B------:R0:W-:Y:S04]  /*49f30*/  STL [R1+0x1808], R3 ;  /* 0x0018080301007387 */ /* 0x0001e80000100800 */
[----:B0-----:R-:W4:Y:S04]  /*49f40*/  LDL.LU R3, [R1+0x1814] ;  /* 0x0018140001037983 */ /* 0x001f280000300800 */
[----:B------:R0:W-:Y:S04]  /*49f50*/  STL [R1+0x1630], R28 ;  /* 0x0016301c01007387 */ /* 0x0001e80000100800 */
[----:B0-----:R-:W4:Y:S01]  /*49f60*/  LDL.LU R28, [R1+0x17e8] ;  /* 0x0017e800011c7983 */ /* 0x001f220000300800 */
[----:B------:R-:W-:-:S02]  /*49f70*/  IADD3 R14, P6, R14, UR12, RZ ;  /* 0x0000000c0e0e7c10 */ /* 0x000fc4000ffde0ff */
[----:B------:R-:W-:Y:S01]  /*49f80*/  IADD3.X R15, R15, UR5, RZ, P5, !PT ;  /* 0x000000050f0f7c10 */ /* 0x000fe2000affe4ff */
[----:B------:R-:W4:Y:S04]  /*49f90*/  LDL.LU R8, [R1+0x180c] ;  /* 0x00180c0001087983 */ /* 0x000f280000300800 */
[----:B------:R-:W4:Y:S04]  /*49fa0*/  LDL.LU R9, [R1+0x17e0] ;  /* 0x0017e00001097983 */ /* 0x000f280000300800 */
        /* <DEDUP_REMOVED lines=9> */
[----:B------:R-:W4:Y:S01]  /*4a040*/  LDL.LU R20, [R1+0x17c0] ;  /* 0x0017c00001147983 */ /* 0x000f220000300800 */
[----:B------:R-:W-:-:S03]  /*4a050*/  IADD3 R5, P0, R16, UR12, RZ ;  /* 0x0000000c10057c10 */ /* 0x000fc6000ff1e0ff */
[----:B------:R-:W4:Y:S04]  /*4a060*/  LDL.LU R21, [R1+0x17e4] ;  /* 0x0017e40001157983 */ /* 0x000f280000300800 */
[----:B------:R-:W4:Y:S04]  /*4a070*/  LDL.LU R22, [R1+0x17b8] ;  /* 0x0017b80001167983 */ /* 0x000f280000300800 */
[----:B------:R-:W4:Y:S04]  /*4a080*/  LDL.LU R23, [R1+0x17dc] ;  /* 0x0017dc0001177983 */ /* 0x000f280000300800 */
[----:B------:R-:W4:Y:S01]  /*4a090*/  LDL.LU R16, [R1+0x17b0] ;  /* 0x0017b00001107983 */ /* 0x000f220000300800 */
[----:B---3--:R-:W-:-:S02]  /*4a0a0*/  IADD3 R29, P5, R29, UR12, RZ ;  /* 0x0000000c1d1d7c10 */ /* 0x008fc4000ffbe0ff */
[----:B------:R-:W-:Y:S01]  /*4a0b0*/  IADD3.X R4, R17, UR5, RZ, P0, !PT ;  /* 0x0000000511047c10 */ /* 0x000fe200087fe4ff */
[----:B0-----:R-:W3:Y:S01]  /*4a0c0*/  LDL.LU R15, [R1+0x17d4] ;  /* 0x0017d400010f7983 */ /* 0x001ee20000300800 */
[----:B------:R-:W-:-:S03]  /*4a0d0*/  ISETP.NE.U32.AND P0, PT, R18, UR9, PT ;  /* 0x0000000912007c0c */ /* 0x000fc6000bf05070 */
[----:B------:R-:W3:Y:S04]  /*4a0e0*/  LDL.LU R17, [R1+0x17a8] ;  /* 0x0017a80001117983 */ /* 0x000ee80000300800 */
[----:B------:R-:W3:Y:S04]  /*4a0f0*/  LDL.LU R18, [R1+0x17cc] ;  /* 0x0017cc0001127983 */ /* 0x000ee80000300800 */
[----:B------:R-:W3:Y:S04]  /*4a100*/  LDL.LU R19, [R1+0x17a0] ;  /* 0x0017a00001137983 */ /* 0x000ee80000300800 */
[----:B------:R0:W-:Y:S04]  /*4a110*/  STL [R1+0x17f8], R29 ;  /* 0x0017f81d01007387 */ /* 0x0001e80000100800 */
[----:B0-----:R-:W3:Y:S04]  /*4a120*/  LDL.LU R29, [R1+0x17c4] ;  /* 0x0017c400011d7983 */ /* 0x001ee80000300800 */
[----:B------:R-:W3:Y:S04]  /*4a130*/  LDL.LU R12, [R1+0x1798] ;  /* 0x00179800010c7983 */ /* 0x000ee80000300800 */
[----:B------:R-:W3:Y:S01]  /*4a140*/  LDL.LU R13, [R1+0x17bc] ;  /* 0x0017bc00010d7983 */ /* 0x000ee20000300800 */
[----:B--2---:R-:W-:-:S05]  /*4a150*/  IADD3.X R0, R0, UR5, RZ, P1, !PT ;  /* 0x0000000500007c10 */ /* 0x004fca0008ffe4ff */
[----:B------:R0:W-:Y:S01]  /*4a160*/  STL [R1+0x181c], R0 ;  /* 0x00181c0001007387 */ /* 0x0001e20000100800 */
[----:B----4-:R-:W-:-:S03]  /*4a170*/  IADD3 R2, P1, R2, UR12, RZ ;  /* 0x0000000c02027c10 */ /* 0x010fc6000ff3e0ff */
[----:B0-----:R-:W2:Y:S04]  /*4a180*/  LDL.LU R0, [R1+0x1790] ;  /* 0x0017900001007983 */ /* 0x001ea80000300800 */
[----:B------:R0:W-:Y:S01]  /*4a190*/  STL [R1+0x17f0], R2 ;  /* 0x0017f00201007387 */ /* 0x0001e20000100800 */
[----:B------:R-:W-:-:S03]  /*4a1a0*/  IADD3.X R3, R3, UR5, RZ, P4, !PT ;  /* 0x0000000503037c10 */ /* 0x000fc6000a7fe4ff */
[----:B0-----:R-:W4:Y:S04]  /*4a1b0*/  LDL.LU R2, [R1+0x17b4] ;  /* 0x0017b40001027983 */ /* 0x001f280000300800 */
[----:B------:R0:W-:Y:S01]  /*4a1c0*/  STL [R1+0x1814], R3 ;  /* 0x0018140301007387 */ /* 0x0001e20000100800 */
[----:B------:R-:W-:-:S03]  /*4a1d0*/  IADD3 R28, P4, R28, UR12, RZ ;  /* 0x0000000c1c1c7c10 */ /* 0x000fc6000ff9e0ff */
[----:B0-----:R-:W4:Y:S04]  /*4a1e0*/  LDL.LU R3, [R1+0x1788] ;  /* 0x0017880001037983 */ /* 0x001f280000300800 */
[----:B------:R-:W4:Y:S04]  /*4a1f0*/  LDL.LU R14, [R1+0x17ac] ;  /* 0x0017ac00010e7983 */ /* 0x000f280000300800 */
[----:B------:R0:W-:Y:S04]  /*4a200*/  STL [R1+0x17e8], R28 ;  /* 0x0017e81c01007387 */ /* 0x0001e80000100800 */
[----:B0-----:R-:W4:Y:S01]  /*4a210*/  LDL.LU R28, [R1+0x1780] ;  /* 0x00178000011c7983 */ /* 0x001f220000300800 */
[----:B------:R-:W-:-:S02]  /*4a220*/  IADD3.X R8, R8, UR5, RZ, P3, !PT ;  /* 0x0000000508087c10 */ /* 0x000fc40009ffe4ff */
[----:B------:R-:W-:Y:S02]  /*4a230*/  IADD3 R9, P3, R9, UR12, RZ ;  /* 0x0000000c09097c10 */ /* 0x000fe4000ff7e0ff */
[----:B------:R-:W-:Y:S02]  /*4a240*/  IADD3.X R10, R10, UR5, RZ, P2, !PT ;  /* 0x000000050a0a7c10 */ /* 0x000fe400097fe4ff */
[----:B------:R-:W-:Y:S02]  /*4a250*/  IADD3 R11, P2, R11, UR12, RZ ;  /* 0x0000000c0b0b7c10 */ /* 0x000fe4000ff5e0ff */
[----:B------:R-:W-:Y:S01]  /*4a260*/  IADD3.X R24, R24, UR5, RZ, P6, !PT ;  /* 0x0000000518187c10 */ /* 0x000fe2000b7fe4ff */
[----:B------:R-:W-:Y:S01]  /*4a270*/  STL [R1+0x180c], R8 ;  /* 0x00180c0801007387 */ /* 0x000fe20000100800 */
[----:B------:R-:W-:-:S03]  /*4a280*/  IADD3 R25, P6, R25, UR12, RZ ;  /* 0x0000000c19197c10 */ /* 0x000fc6000ffde0ff */
[----:B------:R-:W-:Y:S01]  /*4a290*/  STL [R1+0x17e0], R9 ;  /* 0x0017e00901007387 */ /* 0x000fe20000100800 */
[----:B------:R-:W-:-:S03]  /*4a2a0*/  IADD3.X R26, R26, UR5, RZ, P5, !PT ;  /* 0x000000051a1a7c10 */ /* 0x000fc6000affe4ff */
        /* <DEDUP_REMOVED lines=11> */
[----:B---3--:R-:W-:-:S03]  /*4a360*/  IADD3.X R15, R15, UR5, RZ, P2, !PT ;  /* 0x000000050f0f7c10 */ /* 0x008fc600097fe4ff */
[----:B------:R-:W-:Y:S01]  /*4a370*/  STL [R1+0x17ec], R7 ;  /* 0x0017ec0701007387 */ /* 0x000fe20000100800 */
[----:B------:R-:W-:-:S03]  /*4a380*/  IADD3.X R23, R23, UR5, RZ, P3, !PT ;  /* 0x0000000517177c10 */ /* 0x000fc60009ffe4ff */
[----:B------:R-:W-:Y:S01]  /*4a390*/  STL [R1+0x17c0], R20 ;  /* 0x0017c01401007387 */ /* 0x000fe20000100800 */
[----:B------:R-:W-:-:S03]  /*4a3a0*/  IADD3 R16, P3, R16, UR12, RZ ;  /* 0x0000000c10107c10 */ /* 0x000fc6000ff7e0ff */
[----:B------:R-:W-:Y:S04]  /*4a3b0*/  STL [R1+0x17e4], R21 ;  /* 0x0017e41501007387 */ /* 0x000fe80000100800 */
[----:B------:R-:W-:Y:S01]  /*4a3c0*/  STL [R1+0x17b8], R22 ;  /* 0x0017b81601007387 */ /* 0x000fe20000100800 */
[----:B------:R-:W-:-:S03]  /*4a3d0*/  IADD3 R17, P2, R17, UR12, RZ ;  /* 0x0000000c11117c10 */ /* 0x000fc6000ff5e0ff */
[----:B------:R0:W-:Y:S01]  /*4a3e0*/  STL [R1+0x17d4], R15 ;  /* 0x0017d40f01007387 */ /* 0x0001e20000100800 */
[----:B------:R-:W-:-:S03]  /*4a3f0*/  IADD3.X R29, R29, UR5, RZ, P5, !PT ;  /* 0x000000051d1d7c10 */ /* 0x000fc6000affe4ff */
[----:B------:R-:W-:Y:S01]  /*4a400*/  STL [R1+0x17dc], R23 ;  /* 0x0017dc1701007387 */ /* 0x000fe20000100800 */
[----:B------:R-:W-:Y:S02]  /*4a410*/  IADD3.X R18, R18, UR5, RZ, P6, !PT ;  /* 0x0000000512127c10 */ /* 0x000fe4000b7fe4ff */
[----:B------:R-:W-:Y:S02]  /*4a420*/  IADD3 R19, P6, R19, UR12, RZ ;  /* 0x0000000c13137c10 */ /* 0x000fe4000ffde0ff */
[----:B------:R-:W-:Y:S02]  /*4a430*/  IADD3.X R13, R13, UR5, RZ, P1, !PT ;  /* 0x000000050d0d7c10 */ /* 0x000fe40008ffe4ff */
[----:B------:R-:W-:Y:S01]  /*4a440*/  IADD3 R12, P5, R12, UR12, RZ ;  /* 0x0000000c0c0c7c10 */ /* 0x000fe2000ffbe0ff */
[----:B0-----:R-:W3:Y:S04]  /*4a450*/  LDL.LU R15, [R1+0x17a4] ;  /* 0x0017a400010f7983 */ /* 0x001ee80000300800 */
[----:B------:R-:W-:Y:S04]  /*4a460*/  STL [R1+0x17b0], R16 ;  /* 0x0017b01001007387 */ /* 0x000fe80000100800 */
[----:B------:R-:W-:Y:S04]  /*4a470*/  STL [R1+0x17a8], R17 ;  /* 0x0017a81101007387 */ /* 0x000fe80000100800 */
[----:B------:R0:W-:Y:S04]  /*4a480*/  STL [R1+0x17c4], R29 ;  /* 0x0017c41d01007387 */ /* 0x0001e80000100800 */
[----:B------:R-:W-:Y:S04]  /*4a490*/  STL [R1+0x17cc], R18 ;  /* 0x0017cc1201007387 */ /* 0x000fe80000100800 */
[----:B0-----:R-:W3:Y:S04]  /*4a4a0*/  LDL.LU R29, [R1+0x1778] ;  /* 0x00177800011d7983 */ /* 0x001ee80000300800 */
[----:B------:R-:W-:Y:S01]  /*4a4b0*/  STL [R1+0x17a0], R19 ;  /* 0x0017a01301007387 */ /* 0x000fe20000100800 */
[----:B--2---:R-:W-:-:S05]  /*4a4c0*/  IADD3 R0, P1, R0, UR12, RZ ;  /* 0x0000000c00007c10 */ /* 0x004fca000ff3e0ff */
[----:B------:R0:W-:Y:S04]  /*4a4d0*/  STL [R1+0x1790], R0 ;  /* 0x0017900001007387 */ /* 0x0001e80000100800 */
[----:B------:R-:W-:Y:S01]  /*4a4e0*/  STL [R1+0x1798], R12 ;  /* 0x0017980c01007387 */ /* 0x000fe20000100800 */
[----:B----4-:R-:W-:-:S03]  /*4a4f0*/  IADD3.X R2, R2, UR5, RZ, P4, !PT ;  /* 0x0000000502027c10 */ /* 0x010fc6000a7fe4ff */
[----:B0-----:R-:W2:Y:S04]  /*4a500*/  LDL.LU R0, [R1+0x179c] ;  /* 0x00179c0001007983 */ /* 0x001ea80000300800 */
[----:B------:R-:W-:Y:S04]  /*4a510*/  STL [R1+0x17bc], R13 ;  /* 0x0017bc0d01007387 */ /* 0x000fe80000100800 */
[----:B------:R0:W-:Y:S01]  /*4a520*/  STL [R1+0x17b4], R2 ;  /* 0x0017b40201007387 */ /* 0x0001e20000100800 */
[----:B------:R-:W-:Y:S02]  /*4a530*/  IADD3 R3, P4, R3, UR12, RZ ;  /* 0x0000000c03037c10 */ /* 0x000fe4000ff9e0ff */
[----:B------:R-:W-:Y:S01]  /*4a540*/  IADD3.X R14, R14, UR5, RZ, P3, !PT ;  /* 0x000000050e0e7c10 */ /* 0x000fe20009ffe4ff */
[----:B0-----:R-:W4:Y:S04]  /*4a550*/  LDL.LU R2, [R1+0x1770] ;  /* 0x0017700001027983 */ /* 0x001f280000300800 */
[----:B------:R0:W-:Y:S01]  /*4a560*/  STL [R1+0x1788], R3 ;  /* 0x0017880301007387 */ /* 0x0001e20000100800 */
[----:B------:R-:W-:-:S03]  /*4a570*/  IADD3 R28, P3, R28, UR12, RZ ;  /* 0x0000000c1c1c7c10 */ /* 0x000fc6000ff7e0ff */
[----:B0-----:R-:W4:Y:S04]  /*4a580*/  LDL.LU R3, [R1+0x1794] ;  /* 0x0017940001037983 */ /* 0x001f280000300800 */
        /* <DEDUP_REMOVED lines=18> */
[----:B------:R-:W4:Y:S04]  /*4a6b0*/  LDL.LU R18, [R1+0x1728] ;  /* 0x0017280001127983 */ /* 0x000f280000300800 */
[----:B------:R-:W4:Y:S01]  /*4a6c0*/  LDL.LU R19, [R1+0x174c] ;  /* 0x00174c0001137983 */ /* 0x000f220000300800 */
[----:B---3--:R-:W-:-:S05]  /*4a6d0*/  IADD3.X R15, R15, UR5, RZ, P2, !PT ;  /* 0x000000050f0f7c10 */ /* 0x008fca00097fe4ff */
[----:B------:R0:W-:Y:S01]  /*4a6e0*/  STL [R1+0x17a4], R15 ;  /* 0x0017a40f01007387 */ /* 0x0001e20000100800 */
[----:B------:R-:W-:-:S03]  /*4a6f0*/  IADD3 R29, P2, R29, UR12, RZ ;  /* 0x0000000c1d1d7c10 */ /* 0x000fc6000ff5e0ff */
[----:B0-----:R-:W3:Y:S04]  /*4a700*/  LDL.LU R15, [R1+0x1720] ;  /* 0x00172000010f7983 */ /* 0x001ee80000300800 */
[----:B------:R-:W3:Y:S04]  /*4a710*/  LDL.LU R12, [R1+0x1744] ;  /* 0x00174400010c7983 */ /* 0x000ee80000300800 */
[----:B------:R-:W3:Y:S04]  /*4a720*/  LDL.LU R13, [R1+0x1718] ;  /* 0x00171800010d7983 */ /* 0x000ee80000300800 */
[----:B------:R0:W-:Y:S04]  /*4a730*/  STL [R1+0x1778], R29 ;  /* 0x0017781d01007387 */ /* 0x0001e80000100800 */
[----:B0-----:R-:W3:Y:S01]  /*4a740*/  LDL.LU R29, [R1+0x173c] ;  /* 0x00173c00011d7983 */ /* 0x001ee20000300800 */
[----:B--2---:R-:W-:-:S05]  /*4a750*/  IADD3.X R0, R0, UR5, RZ, P6, !PT ;  /* 0x0000000500007c10 */ /* 0x004fca000b7fe4ff */
[----:B------:R0:W-:Y:S01]  /*4a760*/  STL [R1+0x179c], R0 ;  /* 0x00179c0001007387 */ /* 0x0001e20000100800 */
[----:B----4-:R-:W-:-:S03]  /*4a770*/  IADD3 R2, P6, R2, UR12, RZ ;  /* 0x0000000c02027c10 */ /* 0x010fc6000ffde0ff */
[----:B0-----:R-:W2:Y:S04]  /*4a780*/  LDL.LU R0, [R1+0x1710] ;  /* 0x0017100001007983 */ /* 0x001ea80000300800 */
[----:B------:R0:W-:Y:S01]  /*4a790*/  STL [R1+0x1770], R2 ;  /* 0x0017700201007387 */ /* 0x0001e20000100800 */
[----:B------:R-:W-:-:S03]  /*4a7a0*/  IADD3.X R3, R3, UR5, RZ, P5, !PT ;  /* 0x0000000503037c10 */ /* 0x000fc6000affe4ff */
[----:B0-----:R-:W4:Y:S04]  /*4a7b0*/  LDL.LU R2, [R1+0x1734] ;  /* 0x0017340001027983 */ /* 0x001f280000300800 */
[----:B------:R-:W4:Y:S04]  /*4a7c0*/  LDL.LU R14, [R1+0x1708] ;  /* 0x00170800010e7983 */ /* 0x000f280000300800 */
[----:B------:R0:W-:Y:S01]  /*4a7d0*/  STL [R1+0x1794], R3 ;  /* 0x0017940301007387 */ /* 0x0001e20000100800 */
[----:B------:R-:W-:Y:S02]  /*4a7e0*/  IADD3 R8, P5, R8, UR12, RZ ;  /* 0x0000000c08087c10 */ /* 0x000fe4000ffbe0ff */
[----:B------:R-:W-:-:S02]  /*4a7f0*/  IADD3.X R9, R9, UR5, RZ, P1, !PT ;  /* 0x0000000509097c10 */ /* 0x000fc40008ffe4ff */
[----:B------:R-:W-:Y:S02]  /*4a800*/  IADD3 R10, P1, R10, UR12, RZ ;  /* 0x0000000c0a0a7c10 */ /* 0x000fe4000ff3e0ff */
[----:B------:R-:W-:Y:S02]  /*4a810*/  IADD3.X R11, R11, UR5, RZ, P4, !PT ;  /* 0x000000050b0b7c10 */ /* 0x000fe4000a7fe4ff */
[----:B------:R-:W-:Y:S02]  /*4a820*/  IADD3 R24, P4, R24, UR12, RZ ;  /* 0x0000000c18187c10 */ /* 0x000fe4000ff9e0ff */
[----:B------:R-:W-:Y:S01]  /*4a830*/  IADD3.X R25, R25, UR5, RZ, P3, !PT ;  /* 0x0000000519197c10 */ /* 0x000fe20009ffe4ff */
[----:B0-----:R-:W4:Y:S04]  /*4a840*/  LDL.LU R3, [R1+0x172c] ;  /* 0x00172c0001037983 */ /* 0x001f280000300800 */
[----:B------:R-:W-:Y:S04]  /*4a850*/  STL [R1+0x1768], R8 ;  /* 0x0017680801007387 */ /* 0x000fe80000100800 */
        /* <DEDUP_REMOVED lines=11> */
[----:B------:R-:W-:Y:S02]  /*4a910*/  IADD3.X R22, R22, UR5, RZ, P5, !PT ;  /* 0x0000000516167c10 */ /* 0x000fe4000affe4ff */
[----:B------:R-:W-:Y:S01]  /*4a920*/  IADD3.X R16, R16, UR5, RZ, P1, !PT ;  /* 0x0000000510107c10 */ /* 0x000fe20008ffe4ff */
[----:B------:R-:W-:Y:S01]  /*4a930*/  STL [R1+0x1774], R27 ;  /* 0x0017741b01007387 */ /* 0x000fe20000100800 */
[----:B------:R-:W-:-:S03]  /*4a940*/  IADD3 R28, P1, R28, UR12, RZ ;  /* 0x0000000c1c1c7c10 */ /* 0x000fc6000ff3e0ff */
[----:B------:R-:W-:Y:S01]  /*4a950*/  STL [R1+0x1748], R7 ;  /* 0x0017480701007387 */ /* 0x000fe20000100800 */
[----:B------:R-:W-:-:S03]  /*4a960*/  IADD3 R23, P5, R23, UR12, RZ ;  /* 0x0000000c17177c10 */ /* 0x000fc6000ffbe0ff */
[----:B------:R-:W-:Y:S04]  /*4a970*/  STL [R1+0x176c], R20 ;  /* 0x00176c1401007387 */ /* 0x000fe80000100800 */
[----:B------:R-:W-:Y:S04]  /*4a980*/  STL [R1+0x1740], R21 ;  /* 0x0017401501007387 */ /* 0x000fe80000100800 */
[----:B------:R-:W-:Y:S04]  /*4a990*/  STL [R1+0x1764], R22 ;  /* 0x0017641601007387 */ /* 0x000fe80000100800 */
[----:B------:R0:W-:Y:S04]  /*4a9a0*/  STL [R1+0x1730], R28 ;  /* 0x0017301c01007387 */ /* 0x0001e80000100800 */
[----:B------:R-:W-:Y:S04]  /*4a9b0*/  STL [R1+0x1738], R23 ;  /* 0x0017381701007387 */ /* 0x000fe80000100800 */
[----:B0-----:R-:W4:Y:S01]  /*4a9c0*/  LDL.LU R28, [R1+0x1700] ;  /* 0x00170000011c7983 */ /* 0x001f220000300800 */
[----:B------:R-:W-:-:S02]  /*4a9d0*/  IADD3.X R17, R17, UR5, RZ, P4, !PT ;  /* 0x0000000511117c10 */ /* 0x000fc4000a7fe4ff */
[----:B------:R-:W-:Y:S02]  /*4a9e0*/  IADD3.X R19, R19, UR5, RZ, P3, !PT ;  /* 0x0000000513137c10 */ /* 0x000fe40009ffe4ff */
[----:B---3--:R-:W-:Y:S02]  /*4a9f0*/  IADD3 R15, P3, R15, UR12, RZ ;  /* 0x0000000c0f0f7c10 */ /* 0x008fe4000ff7e0ff */
[----:B------:R-:W-:Y:S01]  /*4aa00*/  IADD3 R18, P4, R18, UR12, RZ ;  /* 0x0000000c12127c10 */ /* 0x000fe2000ff9e0ff */
[----:B------:R-:W-:Y:S04]  /*4aa10*/  STL [R1+0x175c], R16 ;  /* 0x00175c1001007387 */ /* 0x000fe80000100800 */
[----:B------:R-:W-:Y:S04]  /*4aa20*/  STL [R1+0x1754], R17 ;  /* 0x0017541101007387 */ /* 0x000fe80000100800 */
[----:B------:R0:W-:Y:S01]  /*4aa30*/  STL [R1+0x1720], R15 ;  /* 0x0017200f01007387 */ /* 0x0001e20000100800 */
[----:B------:R-:W-:-:S03]  /*4aa40*/  IADD3.X R12, R12, UR5, RZ, P2, !PT ;  /* 0x000000050c0c7c10 */ /* 0x000fc600097fe4ff */
[----:B------:R-:W-:Y:S01]  /*4aa50*/  STL [R1+0x1728], R18 ;  /* 0x0017281201007387 */ /* 0x000fe20000100800 */
[----:B------:R-:W-:Y:S02]  /*4aa60*/  IADD3 R13, P2, R13, UR12, RZ ;  /* 0x0000000c0d0d7c10 */ /* 0x000fe4000ff5e0ff */
[----:B------:R-:W-:Y:S01]  /*4aa70*/  IADD3.X R29, R29, UR5, RZ, P6, !PT ;  /* 0x000000051d1d7c10 */ /* 0x000fe2000b7fe4ff */
[----:B0-----:R-:W3:Y:S04]  /*4aa80*/  LDL.LU R15, [R1+0x1724] ;  /* 0x00172400010f7983 */ /* 0x001ee80000300800 */
[----:B------:R-:W-:Y:S04]  /*4aa90*/  STL [R1+0x174c], R19 ;  /* 0x00174c1301007387 */ /* 0x000fe80000100800 */
[----:B------:R0:W-:Y:S04]  /*4aaa0*/  STL [R1+0x173c], R29 ;  /* 0x00173c1d01007387 */ /* 0x0001e80000100800 */
[----:B------:R-:W-:Y:S04]  /*4aab0*/  STL [R1+0x1744], R12 ;  /* 0x0017440c01007387 */ /* 0x000fe80000100800 */
[----:B0-----:R-:W3:Y:S04]  /*4aac0*/  LDL.LU R29, [R1+0x16f8] ;  /* 0x0016f800011d7983 */ /* 0x001ee80000300800 */
[----:B------:R-:W-:Y:S01]  /*4aad0*/  STL [R1+0x1718], R13 ;  /* 0x0017180d01007387 */ /* 0x000fe20000100800 */
[----:B--2---:R-:W-:-:S05]  /*4aae0*/  IADD3 R0, P6, R0, UR12, RZ ;  /* 0x0000000c00007c10 */ /* 0x004fca000ffde0ff */
[----:B------:R0:W-:Y:S01]  /*4aaf0*/  STL [R1+0x1710], R0 ;  /* 0x0017100001007387 */ /* 0x0001e20000100800 */
[----:B----4-:R-:W-:-:S03]  /*4ab00*/  IADD3.X R2, R2, UR5, RZ, P5, !PT ;  /* 0x0000000502027c10 */ /* 0x010fc6000affe4ff */
[----:B0-----:R-:W2:Y:S01]  /*4ab10*/  LDL.LU R0, [R1+0x171c] ;  /* 0x00171c0001007983 */ /* 0x001ea20000300800 */
[----:B------:R-:W-:-:S03]  /*4ab20*/  IADD3 R14, P5, R14, UR12, RZ ;  /* 0x0000000c0e0e7c10 */ /* 0x000fc6000ffbe0ff */
[----:B------:R0:W-:Y:S01]  /*4ab30*/  STL [R1+0x1734], R2 ;  /* 0x0017340201007387 */ /* 0x0001e20000100800 */
[----:B------:R-:W-:-:S03]  /*4ab40*/  IADD3.X R3, R3, UR5, RZ, P1, !PT ;  /* 0x0000000503037c10 */ /* 0x000fc60008ffe4ff */
        /* <DEDUP_REMOVED lines=21> */
[----:B------:R-:W-:-:S05]  /*4aca0*/  IADD3 R28, P1, R28, UR12, RZ ;  /* 0x0000000c1c1c7c10 */ /* 0x000fca000ff3e0ff */
[----:B------:R0:W-:Y:S04]  /*4acb0*/  STL [R1+0x1700], R28 ;  /* 0x0017001c01007387 */ /* 0x0001e80000100800 */
[----:B0-----:R-:W4:Y:S04]  /*4acc0*/  LDL.LU R28, [R1+0x16cc] ;  /* 0x0016cc00011c7983 */ /* 0x001f280000300800 */
[----:B------:R-:W4:Y:S01]  /*4acd0*/  LDL.LU R12, [R1+0x16a0] ;  /* 0x0016a000010c7983 */ /* 0x000f220000300800 */
[----:B---3--:R-:W-:-:S03]  /*4ace0*/  IADD3.X R15, R15, UR5, RZ, P4, !PT ;  /* 0x000000050f0f7c10 */ /* 0x008fc6000a7fe4ff */
[----:B------:R-:W3:Y:S04]  /*4acf0*/  LDL.LU R13, [R1+0x16c4] ;  /* 0x0016c400010d7983 */ /* 0x000ee80000300800 */
[----:B------:R0:W-:Y:S01]  /*4ad00*/  STL [R1+0x1724], R15 ;  /* 0x0017240f01007387 */ /* 0x0001e20000100800 */
[----:B------:R-:W-:-:S03]  /*4ad10*/  IADD3 R29, P4, R29, UR12, RZ ;  /* 0x0000000c1d1d7c10 */ /* 0x000fc6000ff9e0ff */
[----:B0-----:R-:W3:Y:S04]  /*4ad20*/  LDL.LU R15, [R1+0x1698] ;  /* 0x00169800010f7983 */ /* 0x001ee80000300800 */
[----:B------:R0:W-:Y:S04]  /*4ad30*/  STL [R1+0x16f8], R29 ;  /* 0x0016f81d01007387 */ /* 0x0001e80000100800 */
[----:B0-----:R-:W3:Y:S01]  /*4ad40*/  LDL.LU R29, [R1+0x16bc] ;  /* 0x0016bc00011d7983 */ /* 0x001ee20000300800 */
[----:B--2---:R-:W-:-:S05]  /*4ad50*/  IADD3.X R0, R0, UR5, RZ, P3, !PT ;  /* 0x0000000500007c10 */ /* 0x004fca0009ffe4ff */
[----:B------:R0:W-:Y:S01]  /*4ad60*/  STL [R1+0x171c], R0 ;  /* 0x00171c0001007387 */ /* 0x0001e20000100800 */
[----:B----4-:R-:W-:-:S03]  /*4ad70*/  IADD3 R2, P3, R2, UR12, RZ ;  /* 0x0000000c02027c10 */ /* 0x010fc6000ff7e0ff */
[----:B0-----:R-:W2:Y:S04]  /*4ad80*/  LDL.LU R0, [R1+0x1690] ;  /* 0x0016900001007983 */ /* 0x001ea80000300800 */
[----:B------:R-:W4:Y:S04]  /*4ad90*/  LDL.LU R14, [R1+0x16b4] ;  /* 0x0016b400010e7983 */ /* 0x000f280000300800 */
[----:B------:R0:W-:Y:S01]  /*4ada0*/  STL [R1+0x16f0], R2 ;  /* 0x0016f00201007387 */ /* 0x0001e20000100800 */
[----:B------:R-:W-:Y:S02]  /*4adb0*/  IADD3.X R8, R8, UR5, RZ, P2, !PT ;  /* 0x0000000508087c10 */ /* 0x000fe400097fe4ff */
[----:B------:R-:W-:-:S02]  /*4adc0*/  IADD3 R9, P2, R9, UR12, RZ ;  /* 0x0000000c09097c10 */ /* 0x000fc4000ff5e0ff */
[----:B------:R-:W-:Y:S02]  /*4add0*/  IADD3.X R10, R10, UR5, RZ, P6, !PT ;  /* 0x000000050a0a7c10 */ /* 0x000fe4000b7fe4ff */
[----:B------:R-:W-:Y:S02]  /*4ade0*/  IADD3 R11, P6, R11, UR12, RZ ;  /* 0x0000000c0b0b7c10 */ /* 0x000fe4000ffde0ff */
[----:B------:R-:W-:Y:S02]  /*4adf0*/  IADD3.X R24, R24, UR5, RZ, P5, !PT ;  /* 0x0000000518187c10 */ /* 0x000fe4000affe4ff */
[----:B------:R-:W-:Y:S01]  /*4ae00*/  IADD3 R25, P5, R25, UR12, RZ ;  /* 0x0000000c19197c10 */ /* 0x000fe2000ffbe0ff */
[----:B0-----:R-:W4:Y:S04]  /*4ae10*/  LDL.LU R2, [R1+0x1688] ;  /* 0x0016880001027983 */ /* 0x001f280000300800 */
[----:B------:R-:W-:Y:S04]  /*4ae20*/  STL [R1+0x1714], R8 ;  /* 0x0017140801007387 */ /* 0x000fe80000100800 */
        /* <DEDUP_REMOVED lines=15> */
[----:B------:R-:W-:-:S03]  /*4af20*/  IADD3.X R23, R23, UR5, RZ, P2, !PT ;  /* 0x0000000517177c10 */ /* 0x000fc600097fe4ff */
[----:B------:R-:W-:Y:S04]  /*4af30*/  STL [R1+0x16c8], R20 ;  /* 0x0016c81401007387 */ /* 0x000fe80000100800 */
[----:B------:R-:W-:Y:S04]  /*4af40*/  STL [R1+0x16ec], R21 ;  /* 0x0016ec1501007387 */ /* 0x000fe80000100800 */
[----:B------:R-:W-:Y:S01]  /*4af50*/  STL [R1+0x16c0], R22 ;  /* 0x0016c01601007387 */ /* 0x000fe20000100800 */
[----:B------:R-:W-:-:S03]  /*4af60*/  IADD3 R16, P2, R16, UR12, RZ ;  /* 0x0000000c10107c10 */ /* 0x000fc6000ff5e0ff */
[----:B------:R0:W-:Y:S04]  /*4af70*/  STL [R1+0x16dc], R3 ;  /* 0x0016dc0301007387 */ /* 0x0001e80000100800 */
[----:B------:R-:W-:Y:S01]  /*4af80*/  STL [R1+0x16e4], R23 ;  /* 0x0016e41701007387 */ /* 0x000fe20000100800 */
[----:B------:R-:W-:Y:S02]  /*4af90*/  IADD3 R17, P6, R17, UR12, RZ ;  /* 0x0000000c11117c10 */ /* 0x000fe4000ffde0ff */
[----:B------:R-:W-:Y:S02]  /*4afa0*/  IADD3.X R18, R18, UR5, RZ, P5, !PT ;  /* 0x0000000512127c10 */ /* 0x000fe4000affe4ff */
[----:B------:R-:W-:Y:S01]  /*4afb0*/  IADD3.X R28, R28, UR5, RZ, P1, !PT ;  /* 0x000000051c1c7c10 */ /* 0x000fe20008ffe4ff */
[----:B0-----:R-:W4:Y:S04]  /*4afc0*/  LDL.LU R3, [R1+0x16ac] ;  /* 0x0016ac0001037983 */ /* 0x001f280000300800 */
[----:B------:R-:W-:Y:S04]  /*4afd0*/  STL [R1+0x16b8], R16 ;  /* 0x0016b81001007387 */ /* 0x000fe80000100800 */
[----:B------:R-:W-:Y:S04]  /*4afe0*/  STL [R1+0x16b0], R17 ;  /* 0x0016b01101007387 */ /* 0x000fe80000100800 */
[----:B------:R0:W-:Y:S04]  /*4aff0*/  STL [R1+0x16cc], R28 ;  /* 0x0016cc1c01007387 */ /* 0x0001e80000100800 */
[----:B------:R-:W-:Y:S04]  /*4b000*/  STL [R1+0x16d4], R18 ;  /* 0x0016d41201007387 */ /* 0x000fe80000100800 */
[----:B0-----:R-:W4:Y:S01]  /*4b010*/  LDL.LU R28, [R1+0x1680] ;  /* 0x00168000011c7983 */ /* 0x001f220000300800 */
[----:B------:R-:W-:-:S02]  /*4b020*/  IADD3 R19, P5, R19, UR12, RZ ;  /* 0x0000000c13137c10 */ /* 0x000fc4000ffbe0ff */
[----:B---3--:R-:W-:Y:S02]  /*4b030*/  IADD3.X R13, R13, UR5, RZ, P4, !PT ;  /* 0x000000050d0d7c10 */ /* 0x008fe4000a7fe4ff */
[----:B------:R-:W-:Y:S02]  /*4b040*/  IADD3 R15, P4, R15, UR12, RZ ;  /* 0x0000000c0f0f7c10 */ /* 0x000fe4000ff9e0ff */
[----:B------:R-:W-:Y:S01]  /*4b050*/  IADD3 R12, P1, R12, UR12, RZ ;  /* 0x0000000c0c0c7c10 */ /* 0x000fe2000ff3e0ff */
[----:B------:R-:W-:Y:S04]  /*4b060*/  STL [R1+0x16a8], R19 ;  /* 0x0016a81301007387 */ /* 0x000fe80000100800 */
[----:B------:R0:W-:Y:S04]  /*4b070*/  STL [R1+0x1698], R15 ;  /* 0x0016980f01007387 */ /* 0x0001e80000100800 */
[----:B------:R-:W-:Y:S01]  /*4b080*/  STL [R1+0x16a0], R12 ;  /* 0x0016a00c01007387 */ /* 0x000fe20000100800 */
[----:B------:R-:W-:-:S03]  /*4b090*/  IADD3.X R29, R29, UR5, RZ, P3, !PT ;  /* 0x000000051d1d7c10 */ /* 0x000fc60009ffe4ff */
[----:B0-----:R-:W3:Y:S04]  /*4b0a0*/  LDL.LU R15, [R1+0x16a4] ;  /* 0x0016a400010f7983 */ /* 0x001ee80000300800 */
[----:B------:R-:W-:Y:S04]  /*4b0b0*/  STL [R1+0x16c4], R13 ;  /* 0x0016c40d01007387 */ /* 0x000fe80000100800 */
[----:B------:R0:W-:Y:S04]  /*4b0c0*/  STL [R1+0x16bc], R29 ;  /* 0x0016bc1d01007387 */ /* 0x0001e80000100800 */
[----:B0-----:R-:W3:Y:S01]  /*4b0d0*/  LDL.LU R29, [R1+0x1678] ;  /* 0x00167800011d7983 */ /* 0x001ee20000300800 */
[----:B--2---:R-:W-:-:S02]  /*4b0e0*/  IADD3 R0, P3, R0, UR12, RZ ;  /* 0x0000000c00007c10 */ /* 0x004fc4000ff7e0ff */
[----:B----4-:R-:W-:-:S03]  /*4b0f0*/  IADD3.X R14, R14, UR5, RZ, P2, !PT ;  /* 0x000000050e0e7c10 */ /* 0x010fc600097fe4ff */
[----:B------:R0:W-:Y:S01]  /*4b100*/  STL [R1+0x1690], R0 ;  /* 0x0016900001007387 */ /* 0x0001e20000100800 */
[----:B------:R-:W-:-:S03]  /*4b110*/  IADD3 R2, P2, R2, UR12, RZ ;  /* 0x0000000c02027c10 */ /* 0x000fc6000ff5e0ff */
[----:B0-----:R-:W2:Y:S04]  /*4b120*/  LDL.LU R0, [R1+0x169c] ;  /* 0x00169c0001007983 */ /* 0x001ea80000300800 */
        /* <DEDUP_REMOVED lines=20> */
[----:B------:R-:W-:-:S05]  /*4b270*/  IADD3.X R3, R3, UR5, RZ, P6, !PT ;  /* 0x0000000503037c10 */ /* 0x000fca000b7fe4ff */
[----:B------:R0:W-:Y:S01]  /*4b280*/  STL [R1+0x16ac], R3 ;  /* 0x0016ac0301007387 */ /* 0x0001e20000100800 */
[----:B------:R-:W-:-:S03]  /*4b290*/  IADD3 R28, P6, R28, UR12, RZ ;  /* 0x0000000c1c1c7c10 */ /* 0x000fc6000ffde0ff */
[----:B0-----:R-:W4:Y:S04]  /*4b2a0*/  LDL.LU R3, [R1+0x1f34] ;  /* 0x001f340001037983 */ /* 0x001f280000300800 */
[----:B------:R-:W4:Y:S04]  /*4b2b0*/  LDL.LU R12, [R1+0x164c] ;  /* 0x00164c00010c7983 */ /* 0x000f280000300800 */
[----:B------:R-:W4:Y:S04]  /*4b2c0*/  LDL.LU R13, [R1+0x1f30] ;  /* 0x001f3000010d7983 */ /* 0x000f280000300800 */
[----:B------:R0:W-:Y:S04]  /*4b2d0*/  STL [R1+0x1680], R28 ;  /* 0x0016801c01007387 */ /* 0x0001e80000100800 */
[----:B0-----:R-:W4:Y:S01]  /*4b2e0*/  LDL.LU R28, [R1+0x1644] ;  /* 0x00164400011c7983 */ /* 0x001f220000300800 */
[----:B---3--:R-:W-:-:S05]  /*4b2f0*/  IADD3.X R15, R15, UR5, RZ, P5, !PT ;  /* 0x000000050f0f7c10 */ /* 0x008fca000affe4ff */
[----:B------:R0:W-:Y:S01]  /*4b300*/  STL [R1+0x16a4], R15 ;  /* 0x0016a40f01007387 */ /* 0x0001e20000100800 */
[----:B------:R-:W-:-:S03]  /*4b310*/  IADD3 R29, P5, R29, UR12, RZ ;  /* 0x0000000c1d1d7c10 */ /* 0x000fc6000ffbe0ff */
[----:B0-----:R-:W3:Y:S04]  /*4b320*/  LDL.LU R15, [R1+0x1f2c] ;  /* 0x001f2c00010f7983 */ /* 0x001ee80000300800 */
[----:B------:R0:W-:Y:S04]  /*4b330*/  STL [R1+0x1678], R29 ;  /* 0x0016781d01007387 */ /* 0x0001e80000100800 */
[----:B0-----:R-:W3:Y:S04]  /*4b340*/  LDL.LU R29, [R1+0x163c] ;  /* 0x00163c00011d7983 */ /* 0x001ee80000300800 */
[----:B------:R-:W3:Y:S01]  /*4b350*/  LDL.LU R14, [R1+0x1f28] ;  /* 0x001f2800010e7983 */ /* 0x000ee20000300800 */
[----:B--2---:R-:W-:-:S02]  /*4b360*/  IADD3.X R0, R0, UR5, RZ, P1, !PT ;  /* 0x0000000500007c10 */ /* 0x004fc40008ffe4ff */
[----:B----4-:R-:W-:Y:S02]  /*4b370*/  IADD3 R8, P1, R8, UR12, RZ ;  /* 0x0000000c08087c10 */ /* 0x010fe4000ff3e0ff */
[----:B------:R-:W-:Y:S02]  /*4b380*/  IADD3.X R9, R9, UR5, RZ, P4, !PT ;  /* 0x0000000509097c10 */ /* 0x000fe4000a7fe4ff */
[----:B------:R-:W-:Y:S01]  /*4b390*/  IADD3 R10, P4, R10, UR12, RZ ;  /* 0x0000000c0a0a7c10 */ /* 0x000fe2000ff9e0ff */
[----:B------:R0:W-:Y:S01]  /*4b3a0*/  STL [R1+0x169c], R0 ;  /* 0x00169c0001007387 */ /* 0x0001e20000100800 */
[----:B------:R-:W-:Y:S02]  /*4b3b0*/  IADD3.X R11, R11, UR5, RZ, P3, !PT ;  /* 0x000000050b0b7c10 */ /* 0x000fe40009ffe4ff */
[----:B------:R-:W-:Y:S02]  /*4b3c0*/  IADD3 R24, P3, R24, UR12, RZ ;  /* 0x0000000c18187c10 */ /* 0x000fe4000ff7e0ff */
[----:B------:R-:W-:-:S02]  /*4b3d0*/  IADD3.X R25, R25, UR5, RZ, P2, !PT ;  /* 0x0000000519197c10 */ /* 0x000fc400097fe4ff */
[----:B------:R-:W-:Y:S02]  /*4b3e0*/  IADD3 R26, P2, R26, UR12, RZ ;  /* 0x0000000c1a1a7c10 */ /* 0x000fe4000ff5e0ff */
[----:B------:R-:W-:Y:S01]  /*4b3f0*/  IADD3.X R27, R27, UR5, RZ, P6, !PT ;  /* 0x000000051b1b7c10 */ /* 0x000fe2000b7fe4ff */
[----:B0-----:R-:W2:Y:S04]  /*4b400*/  LDL.LU R0, [R1+0x1f38] ;  /* 0x001f380001007983 */ /* 0x001ea80000300800 */
[----:B------:R-:W-:Y:S04]  /*4b410*/  STL [R1+0x1670], R8 ;  /* 0x0016700801007387 */ /* 0x000fe80000100800 */
[----:B------:R-:W-:Y:S04]  /*4b420*/  STL [R1+0x1694], R9 ;  /* 0x0016940901007387 */ /* 0x000fe80000100800 */
        /* <DEDUP_REMOVED lines=18> */
[----:B------:R-:W-:Y:S01]  /*4b550*/  STL [R1+0x1640], R23 ;  /* 0x0016401701007387 */ /* 0x000fe20000100800 */
[----:B------:R-:W-:-:S02]  /*4b560*/  IADD3.X R17, R17, UR5, RZ, P3, !PT ;  /* 0x0000000511117c10 */ /* 0x000fc40009ffe4ff */
[----:B------:R-:W-:Y:S02]  /*4b570*/  IADD3.X R19, R19, UR5, RZ, P2, !PT ;  /* 0x0000000513137c10 */ /* 0x000fe400097fe4ff */
[----:B------:R-:W-:Y:S02]  /*4b580*/  IADD3 R18, P3, R18, UR11, RZ ;  /* 0x0000000b12127c10 */ /* 0x000fe4000ff7e0ff */
[----:B------:R-:W-:Y:S01]  /*4b590*/  IADD3 R3, P2, R3, UR11, RZ ;  /* 0x0000000b03037c10 */ /* 0x000fe2000ff5e0ff */
[----:B0-----:R-:W4:Y:S04]  /*4b5a0*/  LDL.LU R2, [R1+0x1f24] ;  /* 0x001f240001027983 */ /* 0x001f280000300800 */
[----:B------:R-:W-:Y:S04]  /*4b5b0*/  STL [R1+0x1664], R16 ;  /* 0x0016641001007387 */ /* 0x000fe80000100800 */
[----:B------:R-:W-:Y:S04]  /*4b5c0*/  STL [R1+0x165c], R17 ;  /* 0x00165c1101007387 */ /* 0x000fe80000100800 */
[----:B------:R0:W-:Y:S04]  /*4b5d0*/  STL [R1+0x1f34], R3 ;  /* 0x001f340301007387 */ /* 0x0001e80000100800 */
[----:B------:R-:W-:Y:S01]  /*4b5e0*/  STL [R1+0x1840], R18 ;  /* 0x0018401201007387 */ /* 0x000fe20000100800 */
[----:B------:R-:W-:-:S02]  /*4b5f0*/  IADD3.X R12, R12, UR5, RZ, P6, !PT ;  /* 0x000000050c0c7c10 */ /* 0x000fc4000b7fe4ff */
[----:B------:R-:W-:Y:S01]  /*4b600*/  IADD3.X R28, R28, UR5, RZ, P5, !PT ;  /* 0x000000051c1c7c10 */ /* 0x000fe2000affe4ff */
[----:B0-----:R-:W4:Y:S04]  /*4b610*/  LDL.LU R3, [R1+0x1638] ;  /* 0x0016380001037983 */ /* 0x001f280000300800 */
[----:B------:R-:W-:Y:S04]  /*4b620*/  STL [R1+0x1654], R19 ;  /* 0x0016541301007387 */ /* 0x000fe80000100800 */
[----:B------:R0:W-:Y:S04]  /*4b630*/  STL [R1+0x1644], R28 ;  /* 0x0016441c01007387 */ /* 0x0001e80000100800 */
[----:B------:R-:W-:Y:S04]  /*4b640*/  STL [R1+0x164c], R12 ;  /* 0x00164c0c01007387 */ /* 0x000fe80000100800 */
[----:B0-----:R-:W4:Y:S01]  /*4b650*/  LDL.LU R28, [R1+0x1f20] ;  /* 0x001f2000011c7983 */ /* 0x001f220000300800 */
[----:B------:R-:W-:-:S02]  /*4b660*/  IADD3 R13, P6, R13, UR11, RZ ;  /* 0x0000000b0d0d7c10 */ /* 0x000fc4000ffde0ff */
[----:B---3--:R-:W-:-:S03]  /*4b670*/  IADD3 R15, P5, R15, UR11, RZ ;  /* 0x0000000b0f0f7c10 */ /* 0x008fc6000ffbe0ff */
[----:B------:R-:W-:Y:S04]  /*4b680*/  STL [R1+0x1f30], R13 ;  /* 0x001f300d01007387 */ /* 0x000fe80000100800 */
[----:B------:R0:W-:Y:S01]  /*4b690*/  STL [R1+0x1f2c], R15 ;  /* 0x001f2c0f01007387 */ /* 0x0001e20000100800 */
[----:B------:R-:W-:Y:S02]  /*4b6a0*/  IADD3.X R29, R29, UR5, RZ, P1, !PT ;  /* 0x000000051d1d7c10 */ /* 0x000fe40008ffe4ff */
[----:B------:R-:W-:Y:S01]  /*4b6b0*/  IADD3 R14, P1, R14, UR11, RZ ;  /* 0x0000000b0e0e7c10 */ /* 0x000fe2000ff3e0ff */
[----:B0-----:R-:W3:Y:S04]  /*4b6c0*/  LDL.LU R15, [R1+0x183c] ;  /* 0x00183c00010f7983 */ /* 0x001ee80000300800 */
[----:B------:R0:W-:Y:S04]  /*4b6d0*/  STL [R1+0x163c], R29 ;  /* 0x00163c1d01007387 */ /* 0x0001e80000100800 */
[----:B0-----:R-:W3:Y:S04]  /*4b6e0*/  LDL.LU R29, [R1+0x1f18] ;  /* 0x001f1800011d7983 */ /* 0x001ee80000300800 */
[----:B------:R-:W3:Y:S04]  /*4b6f0*/  LDL.LU R8, [R1+0x1838] ;  /* 0x0018380001087983 */ /* 0x000ee80000300800 */
[----:B------:R-:W3:Y:S04]  /*4b700*/  LDL.LU R9, [R1+0x1f10] ;  /* 0x001f100001097983 */ /* 0x000ee80000300800 */
[----:B------:R-:W-:Y:S04]  /*4b710*/  STL [R1+0x1f28], R14 ;  /* 0x001f280e01007387 */ /* 0x000fe80000100800 */
[----:B------:R-:W3:Y:S01]  /*4b720*/  LDL.LU R10, [R1+0x1834] ;  /* 0x00183400010a7983 */ /* 0x000ee20000300800 */
[----:B--2---:R-:W-:-:S05]  /*4b730*/  IADD3.X R0, R0, UR10, RZ, P4, !PT ;  /* 0x0000000a00007c10 */ /* 0x004fca000a7fe4ff */
[----:B------:R0:W-:Y:S04]  /*4b740*/  STL [R1+0x1f38], R0 ;  /* 0x001f380001007387 */ /* 0x0001e80000100800 */
        /* <DEDUP_REMOVED lines=11> */
[----:B0-----:R-:W2:Y:S04]  /*4b800*/  LDL.LU R0, [R1+0x1f04] ;  /* 0x001f040001007983 */ /* 0x001ea80000300800 */
[----:B------:R-:W2:Y:S04]  /*4b810*/  LDL.LU R17, [R1+0x1ed8] ;  /* 0x001ed80001117983 */ /* 0x000ea80000300800 */
[----:B------:R-:W2:Y:S04]  /*4b820*/  LDL.LU R18, [R1+0x1efc] ;  /* 0x001efc0001127983 */ /* 0x000ea80000300800 */
[----:B------:R-:W2:Y:S01]  /*4b830*/  LDL.LU R19, [R1+0x1ed0] ;  /* 0x001ed00001137983 */ /* 0x000ea20000300800 */
[----:B----4-:R-:W-:-:S05]  /*4b840*/  IADD3 R2, P4, R2, UR11, RZ ;  /* 0x0000000b02027c10 */ /* 0x010fca000ff9e0ff */
[----:B------:R0:W-:Y:S01]  /*4b850*/  STL [R1+0x1f24], R2 ;  /* 0x001f240201007387 */ /* 0x0001e20000100800 */
[----:B------:R-:W-:-:S03]  /*4b860*/  IADD3.X R3, R3, UR10, RZ, P3, !PT ;  /* 0x0000000a03037c10 */ /* 0x000fc60009ffe4ff */
[----:B0-----:R-:W4:Y:S04]  /*4b870*/  LDL.LU R2, [R1+0x1ef4] ;  /* 0x001ef40001027983 */ /* 0x001f280000300800 */
[----:B------:R-:W4:Y:S04]  /*4b880*/  LDL.LU R12, [R1+0x1ec8] ;  /* 0x001ec800010c7983 */ /* 0x000f280000300800 */
[----:B------:R-:W4:Y:S04]  /*4b890*/  LDL.LU R13, [R1+0x1eec] ;  /* 0x001eec00010d7983 */ /* 0x000f280000300800 */
[----:B------:R0:W-:Y:S01]  /*4b8a0*/  STL [R1+0x1638], R3 ;  /* 0x0016380301007387 */ /* 0x0001e20000100800 */
[----:B------:R-:W-:-:S03]  /*4b8b0*/  IADD3 R28, P3, R28, UR11, RZ ;  /* 0x0000000b1c1c7c10 */ /* 0x000fc6000ff7e0ff */
[----:B0-----:R-:W4:Y:S04]  /*4b8c0*/  LDL.LU R3, [R1+0x1ec0] ;  /* 0x001ec00001037983 */ /* 0x001f280000300800 */
[----:B------:R0:W-:Y:S04]  /*4b8d0*/  STL [R1+0x1f20], R28 ;  /* 0x001f201c01007387 */ /* 0x0001e80000100800 */
[----:B0-----:R-:W4:Y:S01]  /*4b8e0*/  LDL.LU R28, [R1+0x1ee4] ;  /* 0x001ee400011c7983 */ /* 0x001f220000300800 */
[----:B---3--:R-:W-:-:S05]  /*4b8f0*/  IADD3.X R15, R15, UR10, RZ, P2, !PT ;  /* 0x0000000a0f0f7c10 */ /* 0x008fca00097fe4ff */
[----:B------:R0:W-:Y:S01]  /*4b900*/  STL [R1+0x183c], R15 ;  /* 0x00183c0f01007387 */ /* 0x0001e20000100800 */
[----:B------:R-:W-:Y:S02]  /*4b910*/  IADD3 R29, P2, R29, UR11, RZ ;  /* 0x0000000b1d1d7c10 */ /* 0x000fe4000ff5e0ff */
[----:B------:R-:W-:Y:S01]  /*4b920*/  IADD3.X R8, R8, UR10, RZ, P6, !PT ;  /* 0x0000000a08087c10 */ /* 0x000fe2000b7fe4ff */
[----:B0-----:R-:W3:Y:S04]  /*4b930*/  LDL.LU R15, [R1+0x1eb8] ;  /* 0x001eb800010f7983 */ /* 0x001ee80000300800 */
[----:B------:R-:W3:Y:S01]  /*4b940*/  LDL.LU R14, [R1+0x1edc] ;  /* 0x001edc00010e7983 */ /* 0x000ee20000300800 */
[----:B------:R-:W-:-:S03]  /*4b950*/  IADD3 R9, P6, R9, UR11, RZ ;  /* 0x0000000b09097c10 */ /* 0x000fc6000ffde0ff */
[----:B------:R0:W-:Y:S01]  /*4b960*/  STL [R1+0x1f18], R29 ;  /* 0x001f181d01007387 */ /* 0x0001e20000100800 */
[----:B------:R-:W-:-:S03]  /*4b970*/  IADD3.X R10, R10, UR10, RZ, P5, !PT ;  /* 0x0000000a0a0a7c10 */ /* 0x000fc6000affe4ff */
[----:B0-----:R-:W3:Y:S04]  /*4b980*/  LDL.LU R29, [R1+0x1eb0] ;  /* 0x001eb000011d7983 */ /* 0x001ee80000300800 */
[----:B------:R-:W-:Y:S04]  /*4b990*/  STL [R1+0x1838], R8 ;  /* 0x0018380801007387 */ /* 0x000fe80000100800 */
[----:B------:R-:W-:Y:S04]  /*4b9a0*/  STL [R1+0x1f10], R9 ;  /* 0x001f100901007387 */ /* 0x000fe80000100800 */
[----:B------:R-:W-:Y:S01]  /*4b9b0*/  STL [R1+0x1834], R10 ;  /* 0x0018340a01007387 */ /* 0x000fe20000100800 */
[----:B--2---:R-:W-:-:S02]  /*4b9c0*/  IADD3 R11, P5, R11, UR11, RZ ;  /* 0x0000000b0b0b7c10 */ /* 0x004fc4000ffbe0ff */
[----:B------:R-:W-:Y:S02]  /*4b9d0*/  IADD3.X R24, R24, UR10, RZ, P1, !PT ;  /* 0x0000000a18187c10 */ /* 0x000fe40008ffe4ff */
[----:B------:R-:W-:Y:S02]  /*4b9e0*/  IADD3 R25, P1, R25, UR11, RZ ;  /* 0x0000000b19197c10 */ /* 0x000fe4000ff3e0ff */
[----:B------:R-:W-:Y:S02]  /*4b9f0*/  IADD3.X R26, R26, UR10, RZ, P4, !PT ;  /* 0x0000000a1a1a7c10 */ /* 0x000fe4000a7fe4ff */
[----:B------:R-:W-:Y:S01]  /*4ba00*/  IADD3 R27, P4, R27, UR11, RZ ;  /* 0x0000000b1b1b7c10 */ /* 0x000fe2000ff9e0ff */
        /* <DEDUP_REMOVED lines=12> */
[----:B------:R-:W-:Y:S01]  /*4bad0*/  STL [R1+0x1ef0], R20 ;  /* 0x001ef01401007387 */ /* 0x000fe20000100800 */
[----:B------:R-:W-:-:S03]  /*4bae0*/  IADD3 R16, P6, R16, UR11, RZ ;  /* 0x0000000b10107c10 */ /* 0x000fc6000ffde0ff */
[----:B------:R-:W-:Y:S04]  /*4baf0*/  STL [R1+0x1f14], R21 ;  /* 0x001f141501007387 */ /* 0x000fe80000100800 */
[----:B------:R-:W-:Y:S01]  /*4bb00*/  STL [R1+0x1ee8], R22 ;  /* 0x001ee81601007387 */ /* 0x000fe20000100800 */
[----:B------:R-:W-:-:S03]  /*4bb10*/  IADD3 R17, P5, R17, UR11, RZ ;  /* 0x0000000b11117c10 */ /* 0x000fc6000ffbe0ff */
[----:B------:R0:W-:Y:S04]  /*4bb20*/  STL [R1+0x1f04], R0 ;  /* 0x001f040001007387 */ /* 0x0001e80000100800 */
[----:B------:R-:W-:Y:S01]  /*4bb30*/  STL [R1+0x1f0c], R23 ;  /* 0x001f0c1701007387 */ /* 0x000fe20000100800 */
[----:B------:R-:W-:Y:S02]  /*4bb40*/  IADD3.X R18, R18, UR10, RZ, P1, !PT ;  /* 0x0000000a12127c10 */ /* 0x000fe40008ffe4ff */
[----:B------:R-:W-:Y:S01]  /*4bb50*/  IADD3 R19, P1, R19, UR11, RZ ;  /* 0x0000000b13137c10 */ /* 0x000fe2000ff3e0ff */
[----:B0-----:R-:W2:Y:S04]  /*4bb60*/  LDL.LU R0, [R1+0x1ed4] ;  /* 0x001ed40001007983 */ /* 0x001ea80000300800 */
[----:B------:R-:W-:Y:S04]  /*4bb70*/  STL [R1+0x1ee0], R16 ;  /* 0x001ee01001007387 */ /* 0x000fe80000100800 */
[----:B------:R-:W-:Y:S01]  /*4bb80*/  STL [R1+0x1ed8], R17 ;  /* 0x001ed81101007387 */ /* 0x000fe20000100800 */
[----:B----4-:R-:W-:-:S02]  /*4bb90*/  IADD3.X R2, R2, UR10, RZ, P4, !PT ;  /* 0x0000000a02027c10 */ /* 0x010fc4000a7fe4ff */
[----:B------:R-:W-:-:S03]  /*4bba0*/  IADD3.X R13, R13, UR10, RZ, P3, !PT ;  /* 0x0000000a0d0d7c10 */ /* 0x000fc60009ffe4ff */
[----:B------:R0:W-:Y:S04]  /*4bbb0*/  STL [R1+0x1ef4], R2 ;  /* 0x001ef40201007387 */ /* 0x0001e80000100800 */
[----:B------:R-:W-:Y:S01]  /*4bbc0*/  STL [R1+0x1efc], R18 ;  /* 0x001efc1201007387 */ /* 0x000fe20000100800 */
[----:B------:R-:W-:Y:S02]  /*4bbd0*/  IADD3 R12, P4, R12, UR11, RZ ;  /* 0x0000000b0c0c7c10 */ /* 0x000fe4000ff9e0ff */
[----:B------:R-:W-:Y:S01]  /*4bbe0*/  IADD3 R3, P3, R3, UR11, RZ ;  /* 0x0000000b03037c10 */ /* 0x000fe2000ff7e0ff */
[----:B0-----:R-:W4:Y:S04]  /*4bbf0*/  LDL.LU R2, [R1+0x1ea8] ;  /* 0x001ea80001027983 */ /* 0x001f280000300800 */
[----:B------:R-:W-:Y:S04]  /*4bc00*/  STL [R1+0x1ed0], R19 ;  /* 0x001ed01301007387 */ /* 0x000fe80000100800 */
[----:B------:R0:W-:Y:S04]  /*4bc10*/  STL [R1+0x1ec0], R3 ;  /* 0x001ec00301007387 */ /* 0x0001e80000100800 */
[----:B------:R-:W-:Y:S01]  /*4bc20*/  STL [R1+0x1ec8], R12 ;  /* 0x001ec80c01007387 */ /* 0x000fe20000100800 */
[----:B------:R-:W-:-:S03]  /*4bc30*/  IADD3.X R28, R28, UR10, RZ, P2, !PT ;  /* 0x0000000a1c1c7c10 */ /* 0x000fc600097fe4ff */
[----:B0-----:R-:W4:Y:S04]  /*4bc40*/  LDL.LU R3, [R1+0x1ecc] ;  /* 0x001ecc0001037983 */ /* 0x001f280000300800 */
[----:B------:R-:W-:Y:S04]  /*4bc50*/  STL [R1+0x1eec], R13 ;  /* 0x001eec0d01007387 */ /* 0x000fe80000100800 */
[----:B------:R0:W-:Y:S04]  /*4bc60*/  STL [R1+0x1ee4], R28 ;  /* 0x001ee41c01007387 */ /* 0x0001e80000100800 */
[----:B0-----:R-:W4:Y:S01]  /*4bc70*/  LDL.LU R28, [R1+0x1ea0] ;  /* 0x001ea000011c7983 */ /* 0x001f220000300800 */
[----:B---3--:R-:W-:-:S02]  /*4bc80*/  IADD3 R15, P2, R15, UR11, RZ ;  /* 0x0000000b0f0f7c10 */ /* 0x008fc4000ff5e0ff */
[----:B------:R-:W-:-:S03]  /*4bc90*/  IADD3.X R14, R14, UR10, RZ, P6, !PT ;  /* 0x0000000a0e0e7c10 */ /* 0x000fc6000b7fe4ff */
[----:B------:R0:W-:Y:S01]  /*4bca0*/  STL [R1+0x1eb8], R15 ;  /* 0x001eb80f01007387 */ /* 0x0001e20000100800 */
[----:B------:R-:W-:-:S03]  /*4bcb0*/  IADD3 R29, P6, R29, UR11, RZ ;  /* 0x0000000b1d1d7c10 */ /* 0x000fc6000ffde0ff */
[----:B0-----:R-:W3:Y:S04]  /*4bcc0*/  LDL.LU R15, [R1+0x1ec4] ;  /* 0x001ec400010f7983 */ /* 0x001ee80000300800 */
[----:B------:R-:W3:Y:S04]  /*4bcd0*/  LDL.LU R8, [R1+0x1e98] ;  /* 0x001e980001087983 */ /* 0x000ee80000300800 */
        /* <DEDUP_REMOVED lines=16> */
[----:B------:R-:W3:Y:S04]  /*4bde0*/  LDL.LU R17, [R1+0x1e84] ;  /* 0x001e840001117983 */ /* 0x000ee80000300800 */
[----:B------:R-:W3:Y:S04]  /*4bdf0*/  LDL.LU R18, [R1+0x1e58] ;  /* 0x001e580001127983 */ /* 0x000ee80000300800 */
[----:B------:R-:W3:Y:S01]  /*4be00*/  LDL.LU R19, [R1+0x1e7c] ;  /* 0x001e7c0001137983 */ /* 0x000ee20000300800 */
[----:B--2---:R-:W-:-:S05]  /*4be10*/  IADD3.X R0, R0, UR10, RZ, P5, !PT ;  /* 0x0000000a00007c10 */ /* 0x004fca000affe4ff */
[----:B------:R0:W-:Y:S04]  /*4be20*/  STL [R1+0x1ed4], R0 ;  /* 0x001ed40001007387 */ /* 0x0001e80000100800 */
[----:B0-----:R-:W2:Y:S04]  /*4be30*/  LDL.LU R0, [R1+0x1e50] ;  /* 0x001e500001007983 */ /* 0x001ea80000300800 */
[----:B------:R-:W2:Y:S04]  /*4be40*/  LDL.LU R12, [R1+0x1e74] ;  /* 0x001e7400010c7983 */ /* 0x000ea80000300800 */
[----:B------:R-:W2:Y:S01]  /*4be50*/  LDL.LU R13, [R1+0x1e48] ;  /* 0x001e4800010d7983 */ /* 0x000ea20000300800 */
[----:B----4-:R-:W-:-:S05]  /*4be60*/  IADD3 R2, P5, R2, UR11, RZ ;  /* 0x0000000b02027c10 */ /* 0x010fca000ffbe0ff */
[----:B------:R0:W-:Y:S01]  /*4be70*/  STL [R1+0x1ea8], R2 ;  /* 0x001ea80201007387 */ /* 0x0001e20000100800 */
[----:B------:R-:W-:-:S03]  /*4be80*/  IADD3.X R3, R3, UR10, RZ, P1, !PT ;  /* 0x0000000a03037c10 */ /* 0x000fc60008ffe4ff */
[----:B0-----:R-:W4:Y:S04]  /*4be90*/  LDL.LU R2, [R1+0x1e6c] ;  /* 0x001e6c0001027983 */ /* 0x001f280000300800 */
[----:B------:R0:W-:Y:S01]  /*4bea0*/  STL [R1+0x1ecc], R3 ;  /* 0x001ecc0301007387 */ /* 0x0001e20000100800 */
[----:B------:R-:W-:-:S03]  /*4beb0*/  IADD3 R28, P1, R28, UR11, RZ ;  /* 0x0000000b1c1c7c10 */ /* 0x000fc6000ff3e0ff */
[----:B0-----:R-:W4:Y:S04]  /*4bec0*/  LDL.LU R3, [R1+0x1e40] ;  /* 0x001e400001037983 */ /* 0x001f280000300800 */
[----:B------:R0:W-:Y:S04]  /*4bed0*/  STL [R1+0x1ea0], R28 ;  /* 0x001ea01c01007387 */ /* 0x0001e80000100800 */
[----:B0-----:R-:W4:Y:S04]  /*4bee0*/  LDL.LU R28, [R1+0x1e64] ;  /* 0x001e6400011c7983 */ /* 0x001f280000300800 */
[----:B------:R-:W4:Y:S01]  /*4bef0*/  LDL.LU R14, [R1+0x1e38] ;  /* 0x001e3800010e7983 */ /* 0x000f220000300800 */
[----:B---3--:R-:W-:-:S02]  /*4bf00*/  IADD3.X R15, R15, UR10, RZ, P4, !PT ;  /* 0x0000000a0f0f7c10 */ /* 0x008fc4000a7fe4ff */
[----:B------:R-:W-:Y:S02]  /*4bf10*/  IADD3 R8, P4, R8, UR11, RZ ;  /* 0x0000000b08087c10 */ /* 0x000fe4000ff9e0ff */
        /* <DEDUP_REMOVED lines=8> */
[----:B0-----:R-:W3:Y:S04]  /*4bfa0*/  LDL.LU R15, [R1+0x1e5c] ;  /* 0x001e5c00010f7983 */ /* 0x001ee80000300800 */
        /* <DEDUP_REMOVED lines=18> */
[----:B------:R-:W-:Y:S01]  /*4c0d0*/  STL [R1+0x1e94], R22 ;  /* 0x001e941601007387 */ /* 0x000fe20000100800 */
[----:B------:R-:W-:Y:S02]  /*4c0e0*/  IADD3.X R17, R17, UR10, RZ, P2, !PT ;  /* 0x0000000a11117c10 */ /* 0x000fe400097fe4ff */
[----:B------:R-:W-:Y:S01]  /*4c0f0*/  IADD3.X R19, R19, UR10, RZ, P6, !PT ;  /* 0x0000000a13137c10 */ /* 0x000fe2000b7fe4ff */
[----:B------:R0:W-:Y:S04]  /*4c100*/  STL [R1+0x1e60], R29 ;  /* 0x001e601d01007387 */ /* 0x0001e80000100800 */
[----:B------:R-:W-:Y:S01]  /*4c110*/  STL [R1+0x1e68], R23 ;  /* 0x001e681701007387 */ /* 0x000fe20000100800 */
[----:B------:R-:W-:-:S03]  /*4c120*/  IADD3 R18, P2, R18, UR11, RZ ;  /* 0x0000000b12127c10 */ /* 0x000fc6000ff5e0ff */
[----:B0-----:R-:W3:Y:S04]  /*4c130*/  LDL.LU R29, [R1+0x1e30] ;  /* 0x001e3000011d7983 */ /* 0x001ee80000300800 */
[----:B------:R-:W-:Y:S04]  /*4c140*/  STL [R1+0x1e8c], R16 ;  /* 0x001e8c1001007387 */ /* 0x000fe80000100800 */
[----:B------:R-:W-:Y:S01]  /*4c150*/  STL [R1+0x1e84], R17 ;  /* 0x001e841101007387 */ /* 0x000fe20000100800 */
[----:B--2---:R-:W-:Y:S02]  /*4c160*/  IADD3 R0, P6, R0, UR11, RZ ;  /* 0x0000000b00007c10 */ /* 0x004fe4000ffde0ff */
[----:B------:R-:W-:-:S03]  /*4c170*/  IADD3.X R12, R12, UR10, RZ, P5, !PT ;  /* 0x0000000a0c0c7c10 */ /* 0x000fc6000affe4ff */
[----:B------:R0:W-:Y:S04]  /*4c180*/  STL [R1+0x1e50], R0 ;  /* 0x001e500001007387 */ /* 0x0001e80000100800 */
[----:B------:R-:W-:Y:S01]  /*4c190*/  STL [R1+0x1e58], R18 ;  /* 0x001e581201007387 */ /* 0x000fe20000100800 */
[----:B------:R-:W-:-:S03]  /*4c1a0*/  IADD3 R13, P5, R13, UR11, RZ ;  /* 0x0000000b0d0d7c10 */ /* 0x000fc6000ffbe0ff */
[----:B0-----:R-:W2:Y:S04]  /*4c1b0*/  LDL.LU R0, [R1+0x1e54] ;  /* 0x001e540001007983 */ /* 0x001ea80000300800 */
[----:B------:R-:W-:Y:S01]  /*4c1c0*/  STL [R1+0x1e7c], R19 ;  /* 0x001e7c1301007387 */ /* 0x000fe20000100800 */
[----:B----4-:R-:W-:-:S05]  /*4c1d0*/  IADD3.X R2, R2, UR10, RZ, P1, !PT ;  /* 0x0000000a02027c10 */ /* 0x010fca0008ffe4ff */
[----:B------:R0:W-:Y:S04]  /*4c1e0*/  STL [R1+0x1e6c], R2 ;  /* 0x001e6c0201007387 */ /* 0x0001e80000100800 */
[----:B------:R-:W-:Y:S01]  /*4c1f0*/  STL [R1+0x1e74], R12 ;  /* 0x001e740c01007387 */ /* 0x000fe20000100800 */
[----:B------:R-:W-:-:S03]  /*4c200*/  IADD3 R3, P1, R3, UR11, RZ ;  /* 0x0000000b03037c10 */ /* 0x000fc6000ff3e0ff */
[----:B0-----:R-:W4:Y:S04]  /*4c210*/  LDL.LU R2, [R1+0x1e28] ;  /* 0x001e280001027983 */ /* 0x001f280000300800 */
[----:B------:R-:W-:Y:S04]  /*4c220*/  STL [R1+0x1e48], R13 ;  /* 0x001e480d01007387 */ /* 0x000fe80000100800 */
[----:B------:R0:W-:Y:S01]  /*4c230*/  STL [R1+0x1e40], R3 ;  /* 0x001e400301007387 */ /* 0x0001e20000100800 */
[----:B------:R-:W-:-:S03]  /*4c240*/  IADD3.X R28, R28, UR10, RZ, P4, !PT ;  /* 0x0000000a1c1c7c10 */ /* 0x000fc6000a7fe4ff */
[----:B0-----:R-:W4:Y:S04]  /*4c250*/  LDL.LU R3, [R1+0x1e4c] ;  /* 0x001e4c0001037983 */ /* 0x001f280000300800 */
[----:B------:R0:W-:Y:S04]  /*4c260*/  STL [R1+0x1e64], R28 ;  /* 0x001e641c01007387 */ /* 0x0001e80000100800 */
[----:B0-----:R-:W4:Y:S01]  /*4c270*/  LDL.LU R28, [R1+0x1e20] ;  /* 0x001e2000011c7983 */ /* 0x001f220000300800 */
[----:B------:R-:W-:-:S03]  /*4c280*/  IADD3 R14, P4, R14, UR11, RZ ;  /* 0x0000000b0e0e7c10 */ /* 0x000fc6000ff9e0ff */
[----:B------:R-:W4:Y:S01]  /*4c290*/  LDL.LU R8, [R1+0x1e44] ;  /* 0x001e440001087983 */ /* 0x000f220000300800 */
[----:B---3--:R-:W-:-:S03]  /*4c2a0*/  IADD3.X R15, R15, UR10, RZ, P3, !PT ;  /* 0x0000000a0f0f7c10 */ /* 0x008fc60009ffe4ff */
        /* <DEDUP_REMOVED lines=19> */
[----:B------:R-:W-:-:S05]  /*4c3e0*/  IADD3 R29, P3, R29, UR11, RZ ;  /* 0x0000000b1d1d7c10 */ /* 0x000fca000ff7e0ff */
[----:B------:R0:W-:Y:S04]  /*4c3f0*/  STL [R1+0x1e30], R29 ;  /* 0x001e301d01007387 */ /* 0x0001e80000100800 */
[----:B0-----:R-:W3:Y:S04]  /*4c400*/  LDL.LU R29, [R1+0x1dfc] ;  /* 0x001dfc00011d7983 */ /* 0x001ee80000300800 */
[----:B------:R-:W3:Y:S04]  /*4c410*/  LDL.LU R12, [R1+0x1dd0] ;  /* 0x001dd000010c7983 */ /* 0x000ee80000300800 */
[----:B------:R-:W3:Y:S01]  /*4c420*/  LDL.LU R13, [R1+0x1df4] ;  /* 0x001df400010d7983 */ /* 0x000ee20000300800 */
[----:B--2---:R-:W-:-:S05]  /*4c430*/  IADD3.X R0, R0, UR10, RZ, P2, !PT ;  /* 0x0000000a00007c10 */ /* 0x004fca00097fe4ff */
[----:B------:R0:W-:Y:S04]  /*4c440*/  STL [R1+0x1e54], R0 ;  /* 0x001e540001007387 */ /* 0x0001e80000100800 */
[----:B0-----:R-:W2:Y:S01]  /*4c450*/  LDL.LU R0, [R1+0x1dc8] ;  /* 0x001dc80001007983 */ /* 0x001ea20000300800 */
[----:B----4-:R-:W-:-:S05]  /*4c460*/  IADD3 R2, P2, R2, UR11, RZ ;  /* 0x0000000b02027c10 */ /* 0x010fca000ff5e0ff */
        /* <DEDUP_REMOVED lines=10> */
[----:B---3--:R-:W-:Y:S02]  /*4c510*/  IADD3 R9, P5, R9, UR11, RZ ;  /* 0x0000000b09097c10 */ /* 0x008fe4000ffbe0ff */
        /* <DEDUP_REMOVED lines=29> */
[----:B------:R-:W-:Y:S02]  /*4c6f0*/  IADD3.X R29, R29, UR10, RZ, P3, !PT ;  /* 0x0000000a1d1d7c10 */ /* 0x000fe40009ffe4ff */
[----:B------:R-:W-:Y:S02]  /*4c700*/  IADD3 R19, P4, R19, UR11, RZ ;  /* 0x0000000b13137c10 */ /* 0x000fe4000ff9e0ff */
[----:B------:R-:W-:Y:S01]  /*4c710*/  IADD3.X R13, R13, UR10, RZ, P2, !PT ;  /* 0x0000000a0d0d7c10 */ /* 0x000fe200097fe4ff */
[----:B0-----:R-:W3:Y:S04]  /*4c720*/  LDL.LU R15, [R1+0x1ddc] ;  /* 0x001ddc00010f7983 */ /* 0x001ee80000300800 */
[----:B------:R-:W-:Y:S04]  /*4c730*/  STL [R1+0x1de8], R16 ;  /* 0x001de81001007387 */ /* 0x000fe80000100800 */
[----:B------:R-:W-:Y:S04]  /*4c740*/  STL [R1+0x1de0], R17 ;  /* 0x001de01101007387 */ /* 0x000fe80000100800 */
[----:B------:R0:W-:Y:S04]  /*4c750*/  STL [R1+0x1dfc], R29 ;  /* 0x001dfc1d01007387 */ /* 0x0001e80000100800 */
[----:B------:R-:W-:Y:S01]  /*4c760*/  STL [R1+0x1e04], R18 ;  /* 0x001e041201007387 */ /* 0x000fe20000100800 */
[----:B------:R-:W-:-:S03]  /*4c770*/  IADD3 R12, P3, R12, UR11, RZ ;  /* 0x0000000b0c0c7c10 */ /* 0x000fc6000ff7e0ff */
[----:B0-----:R-:W3:Y:S04]  /*4c780*/  LDL.LU R29, [R1+0x1db0] ;  /* 0x001db000011d7983 */ /* 0x001ee80000300800 */
[----:B------:R-:W-:Y:S01]  /*4c790*/  STL [R1+0x1dd8], R19 ;  /* 0x001dd81301007387 */ /* 0x000fe20000100800 */
[----:B--2---:R-:W-:-:S05]  /*4c7a0*/  IADD3 R0, P2, R0, UR11, RZ ;  /* 0x0000000b00007c10 */ /* 0x004fca000ff5e0ff */
[----:B------:R0:W-:Y:S04]  /*4c7b0*/  STL [R1+0x1dc8], R0 ;  /* 0x001dc80001007387 */ /* 0x0001e80000100800 */
[----:B------:R-:W-:Y:S04]  /*4c7c0*/  STL [R1+0x1dd0], R12 ;  /* 0x001dd00c01007387 */ /* 0x000fe80000100800 */
[----:B0-----:R-:W2:Y:S04]  /*4c7d0*/  LDL.LU R0, [R1+0x1dd4] ;  /* 0x001dd40001007983 */ /* 0x001ea80000300800 */
[----:B------:R-:W-:Y:S01]  /*4c7e0*/  STL [R1+0x1df4], R13 ;  /* 0x001df40d01007387 */ /* 0x000fe20000100800 */
[----:B----4-:R-:W-:-:S05]  /*4c7f0*/  IADD3.X R2, R2, UR10, RZ, P6, !PT ;  /* 0x0000000a02027c10 */ /* 0x010fca000b7fe4ff */
[----:B------:R0:W-:Y:S01]  /*4c800*/  STL [R1+0x1dec], R2 ;  /* 0x001dec0201007387 */ /* 0x0001e20000100800 */
[----:B------:R-:W-:-:S03]  /*4c810*/  IADD3 R3, P6, R3, UR11, RZ ;  /* 0x0000000b03037c10 */ /* 0x000fc6000ffde0ff */
[----:B0-----:R-:W4:Y:S01]  /*4c820*/  LDL.LU R2, [R1+0x1da8] ;  /* 0x001da80001027983 */ /* 0x001f220000300800 */
[----:B------:R-:W-:-:S03]  /*4c830*/  IADD3.X R14, R14, UR10, RZ, P5, !PT ;  /* 0x0000000a0e0e7c10 */ /* 0x000fc6000affe4ff */
        /* <DEDUP_REMOVED lines=32> */
[----:B------:R0:W-:Y:S04]  /*4ca40*/  STL [R1+0x1dd4], R0 ;  /* 0x001dd40001007387 */ /* 0x0001e80000100800 */
[----:B0-----:R-:W2:Y:S01]  /*4ca50*/  LDL.LU R0, [R1+0x1d48] ;  /* 0x001d480001007983 */ /* 0x001ea20000300800 */
[----:B----4-:R-:W-:-:S05]  /*4ca60*/  IADD3 R2, P4, R2, UR11, RZ ;  /* 0x0000000b02027c10 */ /* 0x010fca000ff9e0ff */
[----:B------:R0:W-:Y:S01]  /*4ca70*/  STL [R1+0x1da8], R2 ;  /* 0x001da80201007387 */ /* 0x0001e20000100800 */
[----:B------:R-:W-:-:S03]  /*4ca80*/  IADD3.X R3, R3, UR10, RZ, P3, !PT ;  /* 0x0000000a03037c10 */ /* 0x000fc60009ffe4ff */
[----:B0-----:R-:W4:Y:S04]  /*4ca90*/  LDL.LU R2, [R1+0x1d6c] ;  /* 0x001d6c0001027983 */ /* 0x001f280000300800 */
[----:B------:R-:W4:Y:S01]  /*4caa0*/  LDL.LU R14, [R1+0x1d40] ;  /* 0x001d4000010e7983 */ /* 0x000f220000300800 */
[----:B------:R-:W-:Y:S02]  /*4cab0*/  IADD3 R8, P3, R8, UR11, RZ ;  /* 0x0000000b08087c10 */ /* 0x000fe4000ff7e0ff */
[----:B------:R-:W-:Y:S01]  /*4cac0*/  IADD3.X R9, R9, UR10, RZ, P2, !PT ;  /* 0x0000000a09097c10 */ /* 0x000fe200097fe4ff */
[----:B------:R0:W-:Y:S01]  /*4cad0*/  STL [R1+0x1dcc], R3 ;  /* 0x001dcc0301007387 */ /* 0x0001e20000100800 */
[----:B------:R-:W-:Y:S02]  /*4cae0*/  IADD3 R10, P2, R10, UR11, RZ ;  /* 0x0000000b0a0a7c10 */ /* 0x000fe4000ff5e0ff */
[----:B------:R-:W-:-:S02]  /*4caf0*/  IADD3.X R11, R11, UR10, RZ, P6, !PT ;  /* 0x0000000a0b0b7c10 */ /* 0x000fc4000b7fe4ff */
[----:B------:R-:W-:Y:S02]  /*4cb00*/  IADD3 R24, P6, R24, UR11, RZ ;  /* 0x0000000b18187c10 */ /* 0x000fe4000ffde0ff */
[----:B------:R-:W-:Y:S02]  /*4cb10*/  IADD3.X R25, R25, UR10, RZ, P5, !PT ;  /* 0x0000000a19197c10 */ /* 0x000fe4000affe4ff */
[----:B------:R-:W-:Y:S01]  /*4cb20*/  IADD3 R26, P5, R26, UR11, RZ ;  /* 0x0000000b1a1a7c10 */ /* 0x000fe2000ffbe0ff */
[----:B0-----:R-:W4:Y:S04]  /*4cb30*/  LDL.LU R3, [R1+0x1d64] ;  /* 0x001d640001037983 */ /* 0x001f280000300800 */
[----:B------:R-:W-:Y:S04]  /*4cb40*/  STL [R1+0x1da0], R8 ;  /* 0x001da00801007387 */ /* 0x000fe80000100800 */
        /* <DEDUP_REMOVED lines=24> */
[----:B------:R-:W-:Y:S02]  /*4ccd0*/  IADD3 R18, P6, R18, UR11, RZ ;  /* 0x0000000b12127c10 */ /* 0x000fe4000ffde0ff */
[----:B---3--:R-:W-:Y:S01]  /*4cce0*/  IADD3 R15, P5, R15, UR11, RZ ;  /* 0x0000000b0f0f7c10 */ /* 0x008fe2000ffbe0ff */
[----:B------:R-:W-:Y:S04]  /*4ccf0*/  STL [R1+0x1d94], R16 ;  /* 0x001d941001007387 */ /* 0x000fe80000100800 */
[----:B------:R-:W-:Y:S01]  /*4cd00*/  STL [R1+0x1d8c], R17 ;  /* 0x001d8c1101007387 */ /* 0x000fe20000100800 */
[----:B------:R-:W-:-:S03]  /*4cd10*/  IADD3.X R12, R12, UR10, RZ, P1, !PT ;  /* 0x0000000a0c0c7c10 */ /* 0x000fc60008ffe4ff */
[----:B------:R0:W-:Y:S04]  /*4cd20*/  STL [R1+0x1d58], R15 ;  /* 0x001d580f01007387 */ /* 0x0001e80000100800 */
        /* <DEDUP_REMOVED lines=10> */
[----:B------:R0:W-:Y:S04]  /*4cdd0*/  STL [R1+0x1d48], R0 ;  /* 0x001d480001007387 */ /* 0x0001e80000100800 */
[----:B0-----:R-:W2:Y:S01]  /*4cde0*/  LDL.LU R0, [R1+0x1d54] ;  /* 0x001d540001007983 */ /* 0x001ea20000300800 */
[----:B----4-:R-:W-:Y:S02]  /*4cdf0*/  IADD3.X R2, R2, UR10, RZ, P3, !PT ;  /* 0x0000000a02027c10 */ /* 0x010fe40009ffe4ff */
        /* <DEDUP_REMOVED lines=27> */
[----:B------:R-:W4:Y:S04]  /*4cfb0*/  LDL.LU R12, [R1+0x1cd8] ;  /* 0x001cd800010c7983 */ /* 0x000f280000300800 */
[----:B------:R-:W4:Y:S01]  /*4cfc0*/  LDL.LU R13, [R1+0x1cfc] ;  /* 0x001cfc00010d7983 */ /* 0x000f220000300800 */
[----:B---3--:R-:W-:-:S05]  /*4cfd0*/  IADD3.X R15, R15, UR10, RZ, P6, !PT ;  /* 0x0000000a0f0f7c10 */ /* 0x008fca000b7fe4ff */
[----:B------:R0:W-:Y:S01]  /*4cfe0*/  STL [R1+0x1d5c], R15 ;  /* 0x001d5c0f01007387 */ /* 0x0001e20000100800 */
[----:B------:R-:W-:-:S03]  /*4cff0*/  IADD3 R29, P6, R29, UR11, RZ ;  /* 0x0000000b1d1d7c10 */ /* 0x000fc6000ffde0ff */
[----:B0-----:R-:W3:Y:S04]  /*4d000*/  LDL.LU R15, [R1+0x1cd0] ;  /* 0x001cd000010f7983 */ /* 0x001ee80000300800 */
[----:B------:R0:W-:Y:S04]  /*4d010*/  STL [R1+0x1d30], R29 ;  /* 0x001d301d01007387 */ /* 0x0001e80000100800 */
[----:B0-----:R-:W3:Y:S01]  /*4d020*/  LDL.LU R29, [R1+0x1cf4] ;  /* 0x001cf400011d7983 */ /* 0x001ee20000300800 */
[----:B--2---:R-:W-:-:S05]  /*4d030*/  IADD3.X R0, R0, UR10, RZ, P5, !PT ;  /* 0x0000000a00007c10 */ /* 0x004fca000affe4ff */
[----:B------:R0:W-:Y:S04]  /*4d040*/  STL [R1+0x1d54], R0 ;  /* 0x001d540001007387 */ /* 0x0001e80000100800 */
[----:B0-----:R-:W2:Y:S04]  /*4d050*/  LDL.LU R0, [R1+0x1cc8] ;  /* 0x001cc80001007983 */ /* 0x001ea80000300800 */
[----:B------:R-:W2:Y:S01]  /*4d060*/  LDL.LU R14, [R1+0x1cec] ;  /* 0x001cec00010e7983 */ /* 0x000ea20000300800 */
[----:B----4-:R-:W-:Y:S02]  /*4d070*/  IADD3 R2, P5, R2, UR11, RZ ;  /* 0x0000000b02027c10 */ /* 0x010fe4000ffbe0ff */
[----:B------:R-:W-:-:S02]  /*4d080*/  IADD3.X R8, R8, UR10, RZ, P1, !PT ;  /* 0x0000000a08087c10 */ /* 0x000fc40008ffe4ff */
[----:B------:R-:W-:Y:S02]  /*4d090*/  IADD3 R9, P1, R9, UR11, RZ ;  /* 0x0000000b09097c10 */ /* 0x000fe4000ff3e0ff */
[----:B------:R-:W-:Y:S01]  /*4d0a0*/  IADD3.X R10, R10, UR10, RZ, P4, !PT ;  /* 0x0000000a0a0a7c10 */ /* 0x000fe2000a7fe4ff */
[----:B------:R0:W-:Y:S01]  /*4d0b0*/  STL [R1+0x1d28], R2 ;  /* 0x001d280201007387 */ /* 0x0001e20000100800 */
[----:B------:R-:W-:Y:S02]  /*4d0c0*/  IADD3 R11, P4, R11, UR11, RZ ;  /* 0x0000000b0b0b7c10 */ /* 0x000fe4000ff9e0ff */
[----:B------:R-:W-:Y:S02]  /*4d0d0*/  IADD3.X R24, R24, UR10, RZ, P3, !PT ;  /* 0x0000000a18187c10 */ /* 0x000fe40009ffe4ff */
[----:B------:R-:W-:Y:S02]  /*4d0e0*/  IADD3 R25, P3, R25, UR11, RZ ;  /* 0x0000000b19197c10 */ /* 0x000fe4000ff7e0ff */
[----:B------:R-:W-:-:S02]  /*4d0f0*/  IADD3.X R26, R26, UR10, RZ, P2, !PT ;  /* 0x0000000a1a1a7c10 */ /* 0x000fc400097fe4ff */
[----:B------:R-:W-:Y:S01]  /*4d100*/  IADD3 R27, P2, R27, UR11, RZ ;  /* 0x0000000b1b1b7c10 */ /* 0x000fe2000ff5e0ff */
[----:B0-----:R-:W4:Y:S04]  /*4d110*/  LDL.LU R2, [R1+0x1cc0] ;  /* 0x001cc00001027983 */ /* 0x001f280000300800 */
[----:B------:R-:W-:Y:S04]  /*4d120*/  STL [R1+0x1d4c], R8 ;  /* 0x001d4c0801007387 */ /* 0x000fe80000100800 */
        /* <DEDUP_REMOVED lines=21> */
[----:B------:R-:W-:Y:S01]  /*4d280*/  IADD3.X R18, R18, UR10, RZ, P3, !PT ;  /* 0x0000000a12127c10 */ /* 0x000fe20009ffe4ff */
[----:B0-----:R-:W4:Y:S01]  /*4d290*/  LDL.LU R3, [R1+0x1ce4] ;  /* 0x001ce40001037983 */ /* 0x001f220000300800 */
[----:B------:R-:W-:-:S03]  /*4d2a0*/  IADD3.X R28, R28, UR10, RZ, P2, !PT ;  /* 0x0000000a1c1c7c10 */ /* 0x000fc600097fe4ff */
[----:B------:R-:W-:Y:S04]  /*4d2b0*/  STL [R1+0x1cf0], R16 ;  /* 0x001cf01001007387 */ /* 0x000fe80000100800 */
[----:B------:R-:W-:Y:S04]  /*4d2c0*/  STL [R1+0x1ce8], R17 ;  /* 0x001ce81101007387 */ /* 0x000fe80000100800 */
[----:B------:R0:W-:Y:S04]  /*4d2d0*/  STL [R1+0x1d04], R28 ;  /* 0x001d041c01007387 */ /* 0x0001e80000100800 */
[----:B------:R-:W-:Y:S04]  /*4d2e0*/  STL [R1+0x1d0c], R18 ;  /* 0x001d0c1201007387 */ /* 0x000fe80000100800 */
[----:B0-----:R-:W4:Y:S01]  /*4d2f0*/  LDL.LU R28, [R1+0x1cb8] ;  /* 0x001cb800011c7983 */ /* 0x001f220000300800 */
[----:B------:R-:W-:-:S02]  /*4d300*/  IADD3 R19, P3, R19, UR11, RZ ;  /* 0x0000000b13137c10 */ /* 0x000fc4000ff7e0ff */
[----:B------:R-:W-:Y:S02]  /*4d310*/  IADD3.X R13, R13, UR10, RZ, P6, !PT ;  /* 0x0000000a0d0d7c10 */ /* 0x000fe4000b7fe4ff */
[----:B------:R-:W-:Y:S02]  /*4d320*/  IADD3 R12, P2, R12, UR11, RZ ;  /* 0x0000000b0c0c7c10 */ /* 0x000fe4000ff5e0ff */
[----:B---3--:R-:W-:Y:S01]  /*4d330*/  IADD3 R15, P6, R15, UR11, RZ ;  /* 0x0000000b0f0f7c10 */ /* 0x008fe2000ffde0ff */
        /* <DEDUP_REMOVED lines=9> */
[----:B------:R-:W-:-:S03]  /*4d3d0*/  IADD3.X R14, R14, UR10, RZ, P1, !PT ;  /* 0x0000000a0e0e7c10 */ /* 0x000fc60008ffe4ff */
[----:B------:R0:W-:Y:S04]  /*4d3e0*/  STL [R1+0x1cc8], R0 ;  /* 0x001cc80001007387 */ /* 0x0001e80000100800 */
[----:B0-----:R-:W2:Y:S04]  /*4d3f0*/  LDL.LU R0, [R1+0x1cd4] ;  /* 0x001cd40001007983 */ /* 0x001ea80000300800 */
[----:B------:R-:W2:Y:S04]  /*4d400*/  LDL.LU R8, [R1+0x1ca8] ;  /* 0x001ca80001087983 */ /* 0x000ea80000300800 */
[----:B------:R-:W2:Y:S04]  /*4d410*/  LDL.LU R9, [R1+0x1ccc] ;  /* 0x001ccc0001097983 */ /* 0x000ea80000300800 */
[----:B------:R-:W-:Y:S04]  /*4d420*/  STL [R1+0x1cec], R14 ;  /* 0x001cec0e01007387 */ /* 0x000fe80000100800 */
[----:B------:R-:W2:Y:S01]  /*4d430*/  LDL.LU R10, [R1+0x1ca0] ;  /* 0x001ca000010a7983 */ /* 0x000ea20000300800 */
[----:B----4-:R-:W-:-:S05]  /*4d440*/  IADD3 R2, P1, R2, UR11, RZ ;  /* 0x0000000b02027c10 */ /* 0x010fca000ff3e0ff */
        /* <DEDUP_REMOVED lines=17> */
[----:B------:R0:W-:Y:S04]  /*4d560*/  STL [R1+0x1ce4], R3 ;  /* 0x001ce40301007387 */ /* 0x0001e80000100800 */
[----:B0-----:R-:W4:Y:S01]  /*4d570*/  LDL.LU R3, [R1+0x1c60] ;  /* 0x001c600001037983 */ /* 0x001f220000300800 */
[----:B------:R-:W-:-:S03]  /*4d580*/  IADD3 R28, P4, R28, UR11, RZ ;  /* 0x0000000b1c1c7c10 */ /* 0x000fc6000ff9e0ff */
        /* <DEDUP_REMOVED lines=12> */
[----:B------:R-:W-:Y:S02]  /*4d650*/  IADD3 R8, P2, R8, UR11, RZ ;  /* 0x0000000b08087c10 */ /* 0x000fe4000ff5e0ff */
[----:B------:R-:W-:Y:S02]  /*4d660*/  IADD3.X R9, R9, UR10, RZ, P6, !PT ;  /* 0x0000000a09097c10 */ /* 0x000fe4000b7fe4ff */
[----:B------:R-:W-:Y:S01]  /*4d670*/  IADD3 R10, P6, R10, UR11, RZ ;  /* 0x0000000b0a0a7c10 */ /* 0x000fe2000ffde0ff */
[----:B------:R0:W-:Y:S01]  /*4d680*/  STL [R1+0x1cd4], R0 ;  /* 0x001cd40001007387 */ /* 0x0001e20000100800 */
[----:B----4-:R-:W-:Y:S02]  /*4d690*/  IADD3.X R11, R11, UR10, RZ, P5, !PT ;  /* 0x0000000a0b0b7c10 */ /* 0x010fe4000affe4ff */
[----:B------:R-:W-:Y:S01]  /*4d6a0*/  IADD3 R24, P5, R24, UR11, RZ ;  /* 0x0000000b18187c10 */ /* 0x000fe2000ffbe0ff */
[----:B0-----:R-:W2:Y:S04]  /*4d6b0*/  LDL.LU R0, [R1+0x1c6c] ;  /* 0x001c6c0001007983 */ /* 0x001ea80000300800 */
        /* <DEDUP_REMOVED lines=27> */
[----:B0-----:R-:W4:Y:S01]  /*4d870*/  LDL.LU R2, [R1+0x1c40] ;  /* 0x001c400001027983 */ /* 0x001f220000300800 */
[----:B------:R-:W-:-:S03]  /*4d880*/  IADD3 R3, P1, R3, UR11, RZ ;  /* 0x0000000b03037c10 */ /* 0x000fc6000ff3e0ff */
[----:B------:R-:W-:Y:S04]  /*4d890*/  STL [R1+0x1c9c], R16 ;  /* 0x001c9c1001007387 */ /* 0x000fe80000100800 */
[----:B------:R-:W-:Y:S04]  /*4d8a0*/  STL [R1+0x1c94], R17 ;  /* 0x001c941101007387 */ /* 0x000fe80000100800 */
[----:B------:R0:W-:Y:S04]  /*4d8b0*/  STL [R1+0x1c60], R3 ;  /* 0x001c600301007387 */ /* 0x0001e80000100800 */
[----:B------:R-:W-:Y:S01]  /*4d8c0*/  STL [R1+0x1c68], R18 ;  /* 0x001c681201007387 */ /* 0x000fe20000100800 */
[----:B------:R-:W-:-:S03]  /*4d8d0*/  IADD3.X R12, R12, UR10, RZ, P4, !PT ;  /* 0x0000000a0c0c7c10 */ /* 0x000fc6000a7fe4ff */
[----:B0-----:R-:W4:Y:S01]  /*4d8e0*/  LDL.LU R3, [R1+0x1c64] ;  /* 0x001c640001037983 */ /* 0x001f220000300800 */
[----:B------:R-:W-:-:S03]  /*4d8f0*/  IADD3.X R28, R28, UR10, RZ, P3, !PT ;  /* 0x0000000a1c1c7c10 */ /* 0x000fc60009ffe4ff */
        /* <DEDUP_REMOVED lines=40> */
[----:B------:R0:W-:Y:S04]  /*4db80*/  STL [R1+0x1c64], R3 ;  /* 0x001c640301007387 */ /* 0x0001e80000100800 */
[----:B0-----:R-:W4:Y:S01]  /*4db90*/  LDL.LU R3, [R1+0x1bd8] ;  /* 0x001bd80001037983 */ /* 0x001f220000300800 */
[----:B------:R-:W-:-:S05]  /*4dba0*/  IADD3 R28, P5, R28, UR11, RZ ;  /* 0x0000000b1c1c7c10 */ /* 0x000fca000ffbe0ff */
[----:B------:R0:W-:Y:S04]  /*4dbb0*/  STL [R1+0x1c38], R28 ;  /* 0x001c381c01007387 */ /* 0x0001e80000100800 */
[----:B0-----:R-:W4:Y:S01]  /*4dbc0*/  LDL.LU R28, [R1+0x1bfc] ;  /* 0x001bfc00011c7983 */ /* 0x001f220000300800 */
[----:B---3--:R-:W-:-:S05]  /*4dbd0*/  IADD3.X R15, R15, UR10, RZ, P1, !PT ;  /* 0x0000000a0f0f7c10 */ /* 0x008fca0008ffe4ff */
[----:B------:R0:W-:Y:S01]  /*4dbe0*/  STL [R1+0x1c5c], R15 ;  /* 0x001c5c0f01007387 */ /* 0x0001e20000100800 */
[----:B------:R-:W-:Y:S02]  /*4dbf0*/  IADD3 R29, P1, R29, UR11, RZ ;  /* 0x0000000b1d1d7c10 */ /* 0x000fe4000ff3e0ff */
[----:B------:R-:W-:Y:S01]  /*4dc00*/  IADD3.X R8, R8, UR10, RZ, P4, !PT ;  /* 0x0000000a08087c10 */ /* 0x000fe2000a7fe4ff */
[----:B0-----:R-:W3:Y:S01]  /*4dc10*/  LDL.LU R15, [R1+0x1bd0] ;  /* 0x001bd000010f7983 */ /* 0x001ee20000300800 */
[----:B------:R-:W-:-:S03]  /*4dc20*/  IADD3 R9, P4, R9, UR11, RZ ;  /* 0x0000000b09097c10 */ /* 0x000fc6000ff9e0ff */
[----:B------:R-:W3:Y:S01]  /*4dc30*/  LDL.LU R14, [R1+0x1bf4] ;  /* 0x001bf400010e7983 */ /* 0x000ee20000300800 */
[----:B------:R-:W-:-:S03]  /*4dc40*/  IADD3.X R10, R10, UR10, RZ, P3, !PT ;  /* 0x0000000a0a0a7c10 */ /* 0x000fc60009ffe4ff */
[----:B------:R0:W-:Y:S04]  /*4dc50*/  STL [R1+0x1c30], R29 ;  /* 0x001c301d01007387 */ /* 0x0001e80000100800 */
        /* <DEDUP_REMOVED lines=34> */
[----:B------:R-:W-:Y:S02]  /*4de80*/  IADD3.X R13, R13, UR10, RZ, P5, !PT ;  /* 0x0000000a0d0d7c10 */ /* 0x000fe4000affe4ff */
[----:B------:R-:W-:Y:S01]  /*4de90*/  IADD3 R12, P6, R12, UR11, RZ ;  /* 0x0000000b0c0c7c10 */ /* 0x000fe2000ffde0ff */
[----:B------:R0:W-:Y:S04]  /*4dea0*/  STL [R1+0x1c0c], R2 ;  /* 0x001c0c0201007387 */ /* 0x0001e80000100800 */
[----:B------:R-:W-:Y:S01]  /*4deb0*/  STL [R1+0x1c14], R18 ;  /* 0x001c141201007387 */ /* 0x000fe20000100800 */
[----:B------:R-:W-:-:S03]  /*4dec0*/  IADD3 R3, P5, R3, UR11, RZ ;  /* 0x0000000b03037c10 */ /* 0x000fc6000ffbe0ff */
[----:B0-----:R-:W4:Y:S04]  /*4ded0*/  LDL.LU R2, [R1+0x1bc0] ;  /* 0x001bc00001027983 */ /* 0x001f280000300800 */
[----:B------:R-:W-:Y:S04]  /*4dee0*/  STL [R1+0x1be8], R19 ;  /* 0x001be81301007387 */ /* 0x000fe80000100800 */
[----:B------:R0:W-:Y:S04]  /*4def0*/  STL [R1+0x1bd8], R3 ;  /* 0x001bd80301007387 */ /* 0x0001e80000100800 */
[----:B------:R-:W-:Y:S04]  /*4df00*/  STL [R1+0x1be0], R12 ;  /* 0x001be00c01007387 */ /* 0x000fe80000100800 */
[----:B0-----:R-:W4:Y:S01]  /*4df10*/  LDL.LU R3, [R1+0x1be4] ;  /* 0x001be40001037983 */ /* 0x001f220000300800 */
[----:B------:R-:W-:-:S03]  /*4df20*/  IADD3.X R28, R28, UR10, RZ, P1, !PT ;  /* 0x0000000a1c1c7c10 */ /* 0x000fc60008ffe4ff */
[----:B------:R-:W-:Y:S04]  /*4df30*/  STL [R1+0x1c04], R13 ;  /* 0x001c040d01007387 */ /* 0x000fe80000100800 */
[----:B------:R0:W-:Y:S04]  /*4df40*/  STL [R1+0x1bfc], R28 ;  /* 0x001bfc1c01007387 */ /* 0x0001e80000100800 */
[----:B0-----:R-:W4:Y:S01]  /*4df50*/  LDL.LU R28, [R1+0x1bb8] ;  /* 0x001bb800011c7983 */ /* 0x001f220000300800 */
[----:B---3--:R-:W-:Y:S02]  /*4df60*/  IADD3 R15, P1, R15, UR11, RZ ;  /* 0x0000000b0f0f7c10 */ /* 0x008fe4000ff3e0ff */
        /* <DEDUP_REMOVED lines=33> */
[----:B------:R0:W-:Y:S04]  /*4e180*/  STL [R1+0x1be4], R3 ;  /* 0x001be40301007387 */ /* 0x0001e80000100800 */
[----:B0-----:R-:W4:Y:S01]  /*4e190*/  LDL.LU R3, [R1+0x1b58] ;  /* 0x001b580001037983 */ /* 0x001f220000300800 */
[----:B------:R-:W-:-:S05]  /*4e1a0*/  IADD3 R28, P2, R28, UR11, RZ ;  /* 0x0000000b1c1c7c10 */ /* 0x000fca000ff5e0ff */
[----:B------:R0:W-:Y:S04]  /*4e1b0*/  STL [R1+0x1bb8], R28 ;  /* 0x001bb81c01007387 */ /* 0x0001e80000100800 */
[----:B0-----:R-:W4:Y:S04]  /*4e1c0*/  LDL.LU R28, [R1+0x1b7c] ;  /* 0x001b7c00011c7983 */ /* 0x001f280000300800 */
[----:B------:R-:W4:Y:S01]  /*4e1d0*/  LDL.LU R14, [R1+0x1b50] ;  /* 0x001b5000010e7983 */ /* 0x000f220000300800 */
[----:B---3--:R-:W-:Y:S02]  /*4e1e0*/  IADD3.X R15, R15, UR10, RZ, P6, !PT ;  /* 0x0000000a0f0f7c10 */ /* 0x008fe4000b7fe4ff */
[----:B------:R-:W-:-:S02]  /*4e1f0*/  IADD3 R8, P6, R8, UR11, RZ ;  /* 0x0000000b08087c10 */ /* 0x000fc4000ffde0ff */
[----:B------:R-:W-:Y:S02]  /*4e200*/  IADD3.X R9, R9, UR10, RZ, P5, !PT ;  /* 0x0000000a09097c10 */ /* 0x000fe4000affe4ff */
[----:B------:R-:W-:Y:S01]  /*4e210*/  IADD3 R10, P5, R10, UR11, RZ ;  /* 0x0000000b0a0a7c10 */ /* 0x000fe2000ffbe0ff */
[----:B------:R0:W-:Y:S01]  /*4e220*/  STL [R1+0x1bdc], R15 ;  /* 0x001bdc0f01007387 */ /* 0x0001e20000100800 */
[----:B------:R-:W-:Y:S02]  /*4e230*/  IADD3.X R11, R11, UR10, RZ, P1, !PT ;  /* 0x0000000a0b0b7c10 */ /* 0x000fe40008ffe4ff */
[----:B------:R-:W-:Y:S02]  /*4e240*/  IADD3 R24, P1, R24, UR11, RZ ;  /* 0x0000000b18187c10 */ /* 0x000fe4000ff3e0ff */
[----:B------:R-:W-:Y:S02]  /*4e250*/  IADD3.X R25, R25, UR10, RZ, P4, !PT ;  /* 0x0000000a19197c10 */ /* 0x000fe4000a7fe4ff */
[----:B------:R-:W-:-:S02]  /*4e260*/  IADD3 R26, P4, R26, UR11, RZ ;  /* 0x0000000b1a1a7c10 */ /* 0x000fc4000ff9e0ff */
[----:B------:R-:W-:Y:S02]  /*4e270*/  IADD3.X R27, R27, UR10, RZ, P3, !PT ;  /* 0x0000000a1b1b7c10 */ /* 0x000fe40009ffe4ff */
[----:B------:R-:W-:Y:S01]  /*4e280*/  IADD3 R7, P3, R7, UR11, RZ ;  /* 0x0000000b07077c10 */ /* 0x000fe2000ff7e0ff */
[----:B0-----:R-:W3:Y:S04]  /*4e290*/  LDL.LU R15, [R1+0x1b74] ;  /* 0x001b7400010f7983 */ /* 0x001ee80000300800 */
[----:B------:R-:W-:Y:S04]  /*4e2a0*/  STL [R1+0x1bb0], R8 ;  /* 0x001bb00801007387 */ /* 0x000fe80000100800 */
        /* <DEDUP_REMOVED lines=26> */
[----:B------:R-:W-:-:S02]  /*4e450*/  IADD3.X R12, R12, UR10, RZ, P3, !PT ;  /* 0x0000000a0c0c7c10 */ /* 0x000fc40009ffe4ff */
[----:B------:R-:W-:Y:S01]  /*4e460*/  IADD3 R13, P3, R13, UR11, RZ ;  /* 0x0000000b0d0d7c10 */ /* 0x000fe2000ff7e0ff */
[----:B------:R0:W-:Y:S04]  /*4e470*/  STL [R1+0x1b68], R0 ;  /* 0x001b680001007387 */ /* 0x0001e80000100800 */
[----:B------:R-:W-:Y:S04]  /*4e480*/  STL [R1+0x1b70], R18 ;  /* 0x001b701201007387 */ /* 0x000fe80000100800 */
        /* <DEDUP_REMOVED lines=8> */
[----:B------:R0:W-:Y:S04]  /*4e510*/  STL [R1+0x1b58], R3 ;  /* 0x001b580301007387 */ /* 0x0001e80000100800 */
[----:B0-----:R-:W4:Y:S01]  /*4e520*/  LDL.LU R3, [R1+0x1b64] ;  /* 0x001b640001037983 */ /* 0x001f220000300800 */
[----:B------:R-:W-:-:S05]  /*4e530*/  IADD3.X R28, R28, UR10, RZ, P6, !PT ;  /* 0x0000000a1c1c7c10 */ /* 0x000fca000b7fe4ff */
[----:B------:R0:W-:Y:S04]  /*4e540*/  STL [R1+0x1b7c], R28 ;  /* 0x001b7c1c01007387 */ /* 0x0001e80000100800 */
[----:B0-----:R-:W4:Y:S01]  /*4e550*/  LDL.LU R28, [R1+0x1b38] ;  /* 0x001b3800011c7983 */ /* 0x001f220000300800 */
[----:B------:R-:W-:Y:S02]  /*4e560*/  IADD3 R14, P6, R14, UR11, RZ ;  /* 0x0000000b0e0e7c10 */ /* 0x000fe4000ffde0ff */
[----:B---3--:R-:W-:Y:S01]  /*4e570*/  IADD3.X R15, R15, UR10, RZ, P5, !PT ;  /* 0x0000000a0f0f7c10 */ /* 0x008fe2000affe4ff */
        /* <DEDUP_REMOVED lines=32> */
[----:B------:R0:W-:Y:S04]  /*4e780*/  STL [R1+0x1b64], R3 ;  /* 0x001b640301007387 */ /* 0x0001e80000100800 */
[----:B0-----:R-:W4:Y:S04]  /*4e790*/  LDL.LU R3, [R1+0x1ad8] ;  /* 0x001ad80001037983 */ /* 0x001f280000300800 */
[----:B------:R-:W4:Y:S01]  /*4e7a0*/  LDL.LU R14, [R1+0x1afc] ;  /* 0x001afc00010e7983 */ /* 0x000f220000300800 */
[----:B------:R-:W-:-:S05]  /*4e7b0*/  IADD3 R28, P4, R28, UR11, RZ ;  /* 0x0000000b1c1c7c10 */ /* 0x000fca000ff9e0ff */
[----:B------:R0:W-:Y:S04]  /*4e7c0*/  STL [R1+0x1b38], R28 ;  /* 0x001b381c01007387 */ /* 0x0001e80000100800 */
[----:B0-----:R-:W4:Y:S01]  /*4e7d0*/  LDL.LU R28, [R1+0x1ad0] ;  /* 0x001ad000011c7983 */ /* 0x001f220000300800 */
[----:B---3--:R-:W-:Y:S02]  /*4e7e0*/  IADD3.X R8, R8, UR10, RZ, P3, !PT ;  /* 0x0000000a08087c10 */ /* 0x008fe40009ffe4ff */
[----:B------:R-:W-:Y:S02]  /*4e7f0*/  IADD3 R9, P3, R9, UR11, RZ ;  /* 0x0000000b09097c10 */ /* 0x000fe4000ff7e0ff */
[----:B------:R-:W-:Y:S02]  /*4e800*/  IADD3.X R10, R10, UR10, RZ, P2, !PT ;  /* 0x0000000a0a0a7c10 */ /* 0x000fe400097fe4ff */
[----:B------:R-:W-:-:S02]  /*4e810*/  IADD3 R11, P2, R11, UR11, RZ ;  /* 0x0000000b0b0b7c10 */ /* 0x000fc4000ff5e0ff */
        /* <DEDUP_REMOVED lines=29> */
[----:B------:R-:W-:-:S02]  /*4e9f0*/  IADD3.X R13, R13, UR10, RZ, P1, !PT ;  /* 0x0000000a0d0d7c10 */ /* 0x000fc40008ffe4ff */
        /* <DEDUP_REMOVED lines=18> */
[----:B------:R0:W-:Y:S04]  /*4eb20*/  STL [R1+0x1ad8], R3 ;  /* 0x001ad80301007387 */ /* 0x0001e80000100800 */
[----:B0-----:R-:W4:Y:S04]  /*4eb30*/  LDL.LU R3, [R1+0x1ae4] ;  /* 0x001ae40001037983 */ /* 0x001f280000300800 */
[----:B------:R-:W4:Y:S04]  /*4eb40*/  LDL.LU R8, [R1+0x1ab8] ;  /* 0x001ab80001087983 */ /* 0x000f280000300800 */
[----:B------:R-:W4:Y:S01]  /*4eb50*/  LDL.LU R9, [R1+0x1adc] ;  /* 0x001adc0001097983 */ /* 0x000f220000300800 */
[----:B------:R-:W-:-:S03]  /*4eb60*/  IADD3 R28, P3, R28, UR11, RZ ;  /* 0x0000000b1c1c7c10 */ /* 0x000fc6000ff7e0ff */
        /* <DEDUP_REMOVED lines=32> */
[----:B0-----:R-:W4:Y:S01]  /*4ed70*/  LDL.LU R2, [R1+0x1a84] ;  /* 0x001a840001027983 */ /* 0x001f220000300800 */
[----:B------:R-:W-:-:S03]  /*4ed80*/  IADD3 R8, P5, R8, UR11, RZ ;  /* 0x0000000b08087c10 */ /* 0x000fc6000ffbe0ff */
[----:B------:R-:W4:Y:S01]  /*4ed90*/  LDL.LU R14, [R1+0x1a58] ;  /* 0x001a5800010e7983 */ /* 0x000f220000300800 */
[----:B------:R-:W-:-:S03]  /*4eda0*/  IADD3.X R9, R9, UR10, RZ, P1, !PT ;  /* 0x0000000a09097c10 */ /* 0x000fc60008ffe4ff */
[----:B------:R0:W-:Y:S01]  /*4edb0*/  STL [R1+0x1ae4], R3 ;  /* 0x001ae40301007387 */ /* 0x0001e20000100800 */
[----:B------:R-:W-:Y:S02]  /*4edc0*/  IADD3 R10, P1, R10, UR11, RZ ;  /* 0x0000000b0a0a7c10 */ /* 0x000fe4000ff3e0ff */
[----:B------:R-:W-:Y:S02]  /*4edd0*/  IADD3.X R11, R11, UR10, RZ, P4, !PT ;  /* 0x0000000a0b0b7c10 */ /* 0x000fe4000a7fe4ff */
        /* <DEDUP_REMOVED lines=29> */
[----:B------:R-:W-:Y:S01]  /*4efb0*/  IADD3 R18, P4, R18, UR11, RZ ;  /* 0x0000000b12127c10 */ /* 0x000fe2000ff9e0ff */
[----:B------:R-:W-:Y:S04]  /*4efc0*/  STL [R1+0x1aac], R16 ;  /* 0x001aac1001007387 */ /* 0x000fe80000100800 */
[----:B------:R-:W-:Y:S01]  /*4efd0*/  STL [R1+0x1aa4], R17 ;  /* 0x001aa41101007387 */ /* 0x000fe20000100800 */
[----:B---3--:R-:W-:Y:S02]  /*4efe0*/  IADD3 R15, P3, R15, UR11, RZ ;  /* 0x0000000b0f0f7c10 */ /* 0x008fe4000ff7e0ff */
[----:B------:R-:W-:-:S02]  /*4eff0*/  IADD3.X R12, R12, UR10, RZ, P2, !PT ;  /* 0x0000000a0c0c7c10 */ /* 0x000fc400097fe4ff */
[----:B------:R-:W-:Y:S01]  /*4f000*/  IADD3 R13, P2, R13, UR11, RZ ;  /* 0x0000000b0d0d7c10 */ /* 0x000fe2000ff5e0ff */
[----:B------:R0:W-:Y:S04]  /*4f010*/  STL [R1+0x1a70], R15 ;  /* 0x001a700f01007387 */ /* 0x0001e80000100800 */
[----:B------:R-:W-:Y:S01]  /*4f020*/  STL [R1+0x1a78], R18 ;  /* 0x001a781201007387 */ /* 0x000fe20000100800 */
[----:B------:R-:W-:-:S03]  /*4f030*/  IADD3.X R29, R29, UR10, RZ, P6, !PT ;  /* 0x0000000a1d1d7c10 */ /* 0x000fc6000b7fe4ff */
        /* <DEDUP_REMOVED lines=58> */
[----:B------:R-:W-:Y:S02]  /*4f3e0*/  IADD3 R27, P1, R27, UR11, RZ ;  /* 0x0000000b1b1b7c10 */ /* 0x000fe4000ff3e0ff */
[----:B------:R-:W-:Y:S01]  /*4f3f0*/  IADD3.X R7, R7, UR10, RZ, P4, !PT ;  /* 0x0000000a07077c10 */ /* 0x000fe2000a7fe4ff */
[----:B0-----:R-:W4:Y:S04]  /*4f400*/  LDL.LU R2, [R1+0x19d8] ;  /* 0x0019d80001027983 */ /* 0x001f280000300800 */
[----:B------:R-:W-:Y:S04]  /*4f410*/  STL [R1+0x1a64], R8 ;  /* 0x001a640801007387 */ /* 0x000fe80000100800 */
        /* <DEDUP_REMOVED lines=29> */
[----:B------:R-:W-:Y:S02]  /*4f5f0*/  IADD3.X R13, R13, UR10, RZ, P4, !PT ;  /* 0x0000000a0d0d7c10 */ /* 0x000fe4000a7fe4ff */
[----:B------:R-:W-:Y:S01]  /*4f600*/  IADD3 R12, P1, R12, UR11, RZ ;  /* 0x0000000b0c0c7c10 */ /* 0x000fe2000ff3e0ff */
[----:B------:R-:W-:Y:S01]  /*4f610*/  STL [R1+0x19f8], R19 ;  /* 0x0019f81301007387 */ /* 0x000fe20000100800 */
[----:B---3--:R-:W-:-:S05]  /*4f620*/  IADD3 R15, P4, R15, UR11, RZ ;  /* 0x0000000b0f0f7c10 */ /* 0x008fca000ff9e0ff */
        /* <DEDUP_REMOVED lines=51> */
[----:B------:R0:W-:Y:S04]  /*4f960*/  STL [R1+0x19ec], R0 ;  /* 0x0019ec0001007387 */ /* 0x0001e80000100800 */
[----:B0-----:R-:W2:Y:S04]  /*4f970*/  LDL.LU R0, [R1+0x1984] ;  /* 0x0019840001007983 */ /* 0x001ea80000300800 */
[----:B------:R-:W-:Y:S01]  /*4f980*/  STL [R1+0x19c0], R8 ;  /* 0x0019c00801007387 */ /* 0x000fe20000100800 */
[----:B----4-:R-:W-:-:S02]  /*4f990*/  IADD3.X R11, R11, UR10, RZ, P3, !PT ;  /* 0x0000000a0b0b7c10 */ /* 0x010fc40009ffe4ff */
        /* <DEDUP_REMOVED lines=27> */
[----:B0-----:R-:W4:Y:S04]  /*4fb50*/  LDL.LU R2, [R1+0x1958] ;  /* 0x0019580001027983 */ /* 0x001f280000300800 */
[----:B------:R-:W-:Y:S01]  /*4fb60*/  STL [R1+0x19b4], R16 ;  /* 0x0019b41001007387 */ /* 0x000fe20000100800 */
[----:B------:R-:W-:-:S03]  /*4fb70*/  IADD3 R3, P2, R3, UR11, RZ ;  /* 0x0000000b03037c10 */ /* 0x000fc6000ff5e0ff */
[----:B------:R-:W-:Y:S01]  /*4fb80*/  STL [R1+0x19ac], R17 ;  /* 0x0019ac1101007387 */ /* 0x000fe20000100800 */
[----:B------:R-:W-:-:S03]  /*4fb90*/  IADD3.X R12, R12, UR10, RZ, P6, !PT ;  /* 0x0000000a0c0c7c10 */ /* 0x000fc6000b7fe4ff */
[----:B------:R0:W-:Y:S04]  /*4fba0*/  STL [R1+0x1978], R3 ;  /* 0x0019780301007387 */ /* 0x0001e80000100800 */
[----:B------:R-:W-:Y:S01]  /*4fbb0*/  STL [R1+0x1980], R18 ;  /* 0x0019801201007387 */ /* 0x000fe20000100800 */
[----:B------:R-:W-:-:S03]  /*4fbc0*/  IADD3.X R28, R28, UR10, RZ, P5, !PT ;  /* 0x0000000a1c1c7c10 */ /* 0x000fc6000affe4ff */
[----:B0-----:R-:W4:Y:S04]  /*4fbd0*/  LDL.LU R3, [R1+0x197c] ;  /* 0x00197c0001037983 */ /* 0x001f280000300800 */
[----:B------:R-:W-:Y:S04]  /*4fbe0*/  STL [R1+0x19a4], R19 ;  /* 0x0019a41301007387 */ /* 0x000fe80000100800 */
[----:B------:R0:W-:Y:S04]  /*4fbf0*/  STL [R1+0x1994], R28 ;  /* 0x0019941c01007387 */ /* 0x0001e80000100800 */
[----:B------:R-:W-:Y:S04]  /*4fc00*/  STL [R1+0x199c], R12 ;  /* 0x00199c0c01007387 */ /* 0x000fe80000100800 */
[----:B0-----:R-:W4:Y:S01]  /*4fc10*/  LDL.LU R28, [R1+0x1950] ;  /* 0x00195000011c7983 */ /* 0x001f220000300800 */
[----:B------:R-:W-:-:S05]  /*4fc20*/  IADD3 R13, P6, R13, UR11, RZ ;  /* 0x0000000b0d0d7c10 */ /* 0x000fca000ffde0ff */
[----:B------:R-:W-:Y:S01]  /*4fc30*/  STL [R1+0x1970], R13 ;  /* 0x0019700d01007387 */ /* 0x000fe20000100800 */
[----:B---3--:R-:W-:-:S05]  /*4fc40*/  IADD3 R15, P5, R15, UR11, RZ ;  /* 0x0000000b0f0f7c10 */ /* 0x008fca000ffbe0ff */
        /* <DEDUP_REMOVED lines=28> */
[----:B------:R0:W-:Y:S04]  /*4fe10*/  STL [R1+0x1958], R2 ;  /* 0x0019580201007387 */ /* 0x0001e80000100800 */
[----:B0-----:R-:W4:Y:S04]  /*4fe20*/  LDL.LU R2, [R1+0x1924] ;  /* 0x0019240001027983 */ /* 0x001f280000300800 */
[----:B------:R-:W4:Y:S04]  /*4fe30*/  LDL.LU R12, [R1+0x18f8] ;  /* 0x0018f800010c7983 */ /* 0x000f280000300800 */
[----:B------:R-:W4:Y:S01]  /*4fe40*/  LDL.LU R13, [R1+0x191c] ;  /* 0x00191c00010d7983 */ /* 0x000f220000300800 */
[----:B------:R-:W-:-:S05]  /*4fe50*/  IADD3.X R3, R3, UR10, RZ, P3, !PT ;  /* 0x0000000a03037c10 */ /* 0x000fca0009ffe4ff */
        /* <DEDUP_REMOVED lines=51> */
[----:B------:R-:W-:Y:S04]  /*50190*/  STL [R1+0x192c], R18 ;  /* 0x00192c1201007387 */ /* 0x000fe80000100800 */
[----:B0-----:R-:W4:Y:S04]  /*501a0*/  LDL.LU R2, [R1+0x18d8] ;  /* 0x0018d80001027983 */ /* 0x001f280000300800 */
[----:B------:R-:W-:Y:S01]  /*501b0*/  STL [R1+0x1900], R19 ;  /* 0x0019001301007387 */ /* 0x000fe20000100800 */
[----:B------:R-:W-:-:S05]  /*501c0*/  IADD3 R3, P3, R3, UR11, RZ ;  /* 0x0000000b03037c10 */ /* 0x000fca000ff7e0ff */
        /* <DEDUP_REMOVED lines=38> */
[----:B------:R0:W-:Y:S04]  /*50430*/  STL [R1+0x18d8], R2 ;  /* 0x0018d80201007387 */ /* 0x0001e80000100800 */
[----:B0-----:R-:W4:Y:S01]  /*50440*/  LDL.LU R2, [R1+0x189c] ;  /* 0x00189c0001027983 */ /* 0x001f220000300800 */
[----:B------:R-:W-:-:S05]  /*50450*/  IADD3.X R3, R3, UR10, RZ, P1, !PT ;  /* 0x0000000a03037c10 */ /* 0x000fca0008ffe4ff */
        /* <DEDUP_REMOVED lines=15> */
[----:B0-----:R-:W3:Y:S04]  /*50550*/  LDL.LU R15, [R1+0x188c] ;  /* 0x00188c00010f7983 */ /* 0x001ee80000300800 */
        /* <DEDUP_REMOVED lines=37> */
[----:B------:R-:W-:Y:S04]  /*507b0*/  STL [R1+0x18a4], R12 ;  /* 0x0018a40c01007387 */ /* 0x000fe80000100800 */
[----:B0-----:R-:W4:Y:S04]  /*507c0*/  LDL.LU R2, [R1+0x1f44] ;  /* 0x001f440001027983 */ /* 0x001f280000300800 */
[----:B------:R-:W-:Y:S01]  /*507d0*/  STL [R1+0x1878], R13 ;  /* 0x0018780d01007387 */ /* 0x000fe20000100800 */
[----:B------:R-:W-:-:S05]  /*507e0*/  IADD3 R3, P1, R3, UR11, RZ ;  /* 0x0000000b03037c10 */ /* 0x000fca000ff3e0ff */
[----:B------:R0:W-:Y:S01]  /*507f0*/  STL [R1+0x1870], R3 ;  /* 0x0018700301007387 */ /* 0x0001e20000100800 */
[----:B------:R-:W-:-:S03]  /*50800*/  IADD3.X R28, R28, UR10, RZ, P4, !PT ;  /* 0x0000000a1c1c7c10 */ /* 0x000fc6000a7fe4ff */
[----:B0-----:R-:W4:Y:S04]  /*50810*/  LDL.LU R3, [R1+0x187c] ;  /* 0x00187c0001037983 */ /* 0x001f280000300800 */
[----:B------:R0:W-:Y:S04]  /*50820*/  STL [R1+0x1894], R28 ;  /* 0x0018941c01007387 */ /* 0x0001e80000100800 */
[----:B0-----:R-:W4:Y:S01]  /*50830*/  LDL.LU R28, [R1+0x1f4c] ;  /* 0x001f4c00011c7983 */ /* 0x001f220000300800 */
[----:B------:R-:W-:-:S03]  /*50840*/  IADD3 R14, P4, R14, UR11, RZ ;  /* 0x0000000b0e0e7c10 */ /* 0x000fc6000ff9e0ff */
[----:B------:R-:W4:Y:S04]  /*50850*/  LDL.LU R8, [R1+0x1874] ;  /* 0x0018740001087983 */ /* 0x000f280000300800 */
[----:B------:R-:W4:Y:S04]  /*50860*/  LDL.LU R9, [R1+0x1f54] ;  /* 0x001f540001097983 */ /* 0x000f280000300800 */
[----:B------:R0:W-:Y:S04]  /*50870*/  STL [R1+0x1868], R14 ;  /* 0x0018680e01007387 */ /* 0x0001e80000100800 */
[----:B------:R-:W4:Y:S01]  /*50880*/  LDL.LU R10, [R1+0x186c] ;  /* 0x00186c00010a7983 */ /* 0x000f220000300800 */
[----:B---3--:R-:W-:-:S05]  /*50890*/  IADD3.X R15, R15, UR10, RZ, P3, !PT ;  /* 0x0000000a0f0f7c10 */ /* 0x008fca0009ffe4ff */
        /* <DEDUP_REMOVED lines=16> */
[----:B------:R-:W-:-:S05]  /*509a0*/  IADD3 R29, P3, R29, UR11, RZ ;  /* 0x0000000b1d1d7c10 */ /* 0x000fca000ff7e0ff */
[----:B------:R1:W-:Y:S04]  /*509b0*/  STL [R1+0x1860], R29 ;  /* 0x0018601d01007387 */ /* 0x0003e80000100800 */
[----:B------:R-:W4:Y:S04]  /*509c0*/  LDL.LU R13, [R1+0x1844] ;  /* 0x00184400010d7983 */ /* 0x000f280000300800 */
[----:B0-----:R-:W4:Y:S04]  /*509d0*/  LDL.LU R14, [R1+0x1f9c] ;  /* 0x001f9c00010e7983 */ /* 0x001f280000300800 */
[----:B---3--:R-:W3:Y:S04]  /*509e0*/  LDL.LU R15, [R1+0x1f40] ;  /* 0x001f4000010f7983 */ /* 0x008ee80000300800 */
[----:B-1----:R-:W3:Y:S01]  /*509f0*/  LDL.LU R29, [R1+0x1fa4] ;  /* 0x001fa400011d7983 */ /* 0x002ee20000300800 */
[----:B--2---:R-:W-:-:S05]  /*50a00*/  IADD3.X R0, R0, UR10, RZ, P2, !PT ;  /* 0x0000000a00007c10 */ /* 0x004fca00097fe4ff */
[----:B------:R0:W-:Y:S04]  /*50a10*/  STL [R1+0x1884], R0 ;  /* 0x0018840001007387 */ /* 0x0001e80000100800 */
[----:B0-----:R-:W2:Y:S01]  /*50a20*/  LDL.LU R0, [R1+0x1f48] ;  /* 0x001f480001007983 */ /* 0x001ea20000300800 */
        /* <DEDUP_REMOVED lines=8> */
[----:B0-----:R-:W4:Y:S01]  /*50ab0*/  LDL.LU R28, [R1+0x1fb4] ;  /* 0x001fb400011c7983 */ /* 0x001f220000300800 */
[----:B------:R-:W-:Y:S02]  /*50ac0*/  IADD3.X R8, R8, UR10, RZ, P5, !PT ;  /* 0x0000000a08087c10 */ /* 0x000fe4000affe4ff */
[----:B------:R-:W-:-:S02]  /*50ad0*/  IADD3 R9, P5, R9, UR11, RZ ;  /* 0x0000000b09097c10 */ /* 0x000fc4000ffbe0ff */
        /* <DEDUP_REMOVED lines=25> */
[----:B------:R-:W-:Y:S02]  /*50c70*/  IADD3 R17, P1, R17, UR11, RZ ;  /* 0x0000000b11117c10 */ /* 0x000fe4000ff3e0ff */
[----:B------:R-:W-:Y:S01]  /*50c80*/  IADD3.X R18, R18, UR10, RZ, P4, !PT ;  /* 0x0000000a12127c10 */ /* 0x000fe2000a7fe4ff */
[----:B------:R0:W-:Y:S01]  /*50c90*/  STL [R1+0x184c], R19 ;  /* 0x00184c1301007387 */ /* 0x0001e20000100800 */
[----:B------:R-:W-:-:S03]  /*50ca0*/  IADD3 R12, P4, R12, UR11, RZ ;  /* 0x0000000b0c0c7c10 */ /* 0x000fc6000ff9e0ff */
[----:B------:R-:W-:Y:S01]  /*50cb0*/  STL [R1+0x1850], R23 ;  /* 0x0018501701007387 */ /* 0x000fe20000100800 */
[----:B------:R-:W-:Y:S02]  /*50cc0*/  IADD3.X R13, R13, UR10, RZ, P3, !PT ;  /* 0x0000000a0d0d7c10 */ /* 0x000fe40009ffe4ff */
[----:B------:R-:W-:Y:S01]  /*50cd0*/  IADD3 R14, P3, R14, UR11, RZ ;  /* 0x0000000b0e0e7c10 */ /* 0x000fe2000ff7e0ff */
[----:B0-----:R-:W4:Y:S04]  /*50ce0*/  LDL.LU R19, [R1+0x1f58] ;  /* 0x001f580001137983 */ /* 0x001f280000300800 */
[----:B------:R-:W-:Y:S04]  /*50cf0*/  STL [R1+0x1f84], R16 ;  /* 0x001f841001007387 */ /* 0x000fe80000100800 */
[----:B------:R-:W-:Y:S04]  /*50d00*/  STL [R1+0x1f8c], R17 ;  /* 0x001f8c1101007387 */ /* 0x000fe80000100800 */
[----:B------:R0:W-:Y:S04]  /*50d10*/  STL [R1+0x1f94], R12 ;  /* 0x001f940c01007387 */ /* 0x0001e80000100800 */
[----:B------:R-:W-:Y:S01]  /*50d20*/  STL [R1+0x1848], R18 ;  /* 0x0018481201007387 */ /* 0x000fe20000100800 */
[----:B---3--:R-:W-:-:S02]  /*50d30*/  IADD3.X R15, R15, UR10, RZ, P2, !PT ;  /* 0x0000000a0f0f7c10 */ /* 0x008fc400097fe4ff */
[----:B------:R-:W-:Y:S01]  /*50d40*/  IADD3 R29, P2, R29, UR11, RZ ;  /* 0x0000000b1d1d7c10 */ /* 0x000fe2000ff5e0ff */
[----:B0-----:R-:W3:Y:S04]  /*50d50*/  LDL.LU R12, [R1+0x1fbc] ;  /* 0x001fbc00010c7983 */ /* 0x001ee80000300800 */
[----:B------:R0:W-:Y:S04]  /*50d60*/  STL [R1+0x1844], R13 ;  /* 0x0018440d01007387 */ /* 0x0001e80000100800 */
[----:B0-----:R-:W3:Y:S04]  /*50d70*/  LDL.LU R13, [R1+0x1f60] ;  /* 0x001f6000010d7983 */ /* 0x001ee80000300800 */
[----:B------:R0:W-:Y:S04]  /*50d80*/  STL [R1+0x1f9c], R14 ;  /* 0x001f9c0e01007387 */ /* 0x0001e80000100800 */
[----:B------:R1:W-:Y:S04]  /*50d90*/  STL [R1+0x1f40], R15 ;  /* 0x001f400f01007387 */ /* 0x0003e80000100800 */
[----:B0-----:R-:W3:Y:S04]  /*50da0*/  LDL.LU R14, [R1+0x1fc4] ;  /* 0x001fc400010e7983 */ /* 0x001ee80000300800 */
[----:B------:R0:W-:Y:S04]  /*50db0*/  STL [R1+0x1fa4], R29 ;  /* 0x001fa41d01007387 */ /* 0x0001e80000100800 */
[----:B-1----:R-:W3:Y:S01]  /*50dc0*/  LDL.LU R15, [R1+0x1f68] ;  /* 0x001f6800010f7983 */ /* 0x002ee20000300800 */
[----:B--2---:R-:W-:-:S05]  /*50dd0*/  IADD3.X R0, R0, UR10, RZ, P6, !PT ;  /* 0x0000000a00007c10 */ /* 0x004fca000b7fe4ff */
[----:B------:R-:W-:Y:S01]  /*50de0*/  STL [R1+0x1f48], R0 ;  /* 0x001f480001007387 */ /* 0x000fe20000100800 */
[----:B----4-:R-:W-:-:S05]  /*50df0*/  IADD3 R2, P6, R2, UR11, RZ ;  /* 0x0000000b02027c10 */ /* 0x010fca000ffde0ff */
[----:B------:R1:W-:Y:S04]  /*50e00*/  STL [R1+0x1fac], R2 ;  /* 0x001fac0201007387 */ /* 0x0003e80000100800 */
[----:B0-----:R-:W2:Y:S04]  /*50e10*/  LDL.LU R29, [R1+0x1fcc] ;  /* 0x001fcc00011d7983 */ /* 0x001ea80000300800 */
[----:B-1----:R-:W4:Y:S01]  /*50e20*/  LDL.LU R2, [R1+0x1f70] ;  /* 0x001f700001027983 */ /* 0x002f220000300800 */
[----:B------:R-:W-:-:S05]  /*50e30*/  IADD3.X R3, R3, UR10, RZ, P5, !PT ;  /* 0x0000000a03037c10 */ /* 0x000fca000affe4ff */
[----:B------:R0:W-:Y:S04]  /*50e40*/  STL [R1+0x1f50], R3 ;  /* 0x001f500301007387 */ /* 0x0001e80000100800 */
[----:B------:R-:W4:Y:S01]  /*50e50*/  LDL.LU R0, [R1+0x1fd4] ;  /* 0x001fd40001007983 */ /* 0x000f220000300800 */
[----:B------:R-:W-:-:S05]  /*50e60*/  IADD3 R28, P5, R28, UR11, RZ ;  /* 0x0000000b1c1c7c10 */ /* 0x000fca000ffbe0ff */
[----:B------:R1:W-:Y:S04]  /*50e70*/  STL [R1+0x1fb4], R28 ;  /* 0x001fb41c01007387 */ /* 0x0003e80000100800 */
        /* <DEDUP_REMOVED lines=15> */
[----:B------:R-:W-:-:S05]  /*50f70*/  IADD3.X R19, R19, UR10, RZ, P1, !PT ;  /* 0x0000000a13137c10 */ /* 0x000fca0008ffe4ff */
[----:B------:R0:W-:Y:S04]  /*50f80*/  STL [R1+0x1f58], R19 ;  /* 0x001f581301007387 */ /* 0x0001e80000100800 */
[----:B------:R-:W4:Y:S04]  /*50f90*/  LDL.LU R16, [R1+0x1fb8] ;  /* 0x001fb80001107983 */ /* 0x000f280000300800 */
[----:B------:R-:W4:Y:S04]  /*50fa0*/  LDL.LU R17, [R1+0x1fc0] ;  /* 0x001fc00001117983 */ /* 0x000f280000300800 */
[----:B------:R-:W4:Y:S01]  /*50fb0*/  LDL.LU R18, [R1+0x201c] ;  /* 0x00201c0001127983 */ /* 0x000f220000300800 */
[----:B---3--:R-:W-:-:S03]  /*50fc0*/  IADD3 R12, P1, R12, UR11, RZ ;  /* 0x0000000b0c0c7c10 */ /* 0x008fc6000ff3e0ff */
[----:B0-----:R-:W3:Y:S04]  /*50fd0*/  LDL.LU R19, [R1+0x1fc8] ;  /* 0x001fc80001137983 */ /* 0x001ee80000300800 */
[----:B------:R0:W-:Y:S01]  /*50fe0*/  STL [R1+0x1fbc], R12 ;  /* 0x001fbc0c01007387 */ /* 0x0001e20000100800 */
[----:B------:R-:W-:-:S03]  /*50ff0*/  IADD3.X R13, R13, UR10, RZ, P4, !PT ;  /* 0x0000000a0d0d7c10 */ /* 0x000fc6000a7fe4ff */
[----:B0-----:R-:W3:Y:S04]  /*51000*/  LDL.LU R12, [R1+0x1fd0] ;  /* 0x001fd000010c7983 */ /* 0x001ee80000300800 */
[----:B------:R0:W-:Y:S01]  /*51010*/  STL [R1+0x1f60], R13 ;  /* 0x001f600d01007387 */ /* 0x0001e20000100800 */
[----:B------:R-:W-:Y:S02]  /*51020*/  IADD3 R14, P4, R14, UR11, RZ ;  /* 0x0000000b0e0e7c10 */ /* 0x000fe4000ff9e0ff */
[----:B------:R-:W-:Y:S01]  /*51030*/  IADD3.X R15, R15, UR10, RZ, P3, !PT ;  /* 0x0000000a0f0f7c10 */ /* 0x000fe20009ffe4ff */
[----:B0-----:R-:W3:Y:S04]  /*51040*/  LDL.LU R13, [R1+0x1fd8] ;  /* 0x001fd800010d7983 */ /* 0x001ee80000300800 */
[----:B------:R0:W-:Y:S04]  /*51050*/  STL [R1+0x1fc4], R14 ;  /* 0x001fc40e01007387 */ /* 0x0001e80000100800 */
[----:B0-----:R-:W3:Y:S04]  /*51060*/  LDL.LU R14, [R1+0x1fe0] ;  /* 0x001fe000010e7983 */ /* 0x001ee80000300800 */
[----:B------:R0:W-:Y:S04]  /*51070*/  STL [R1+0x1f68], R15 ;  /* 0x001f680f01007387 */ /* 0x0001e80000100800 */
[----:B0-----:R-:W3:Y:S01]  /*51080*/  LDL.LU R15, [R1+0x1fe8] ;  /* 0x001fe800010f7983 */ /* 0x001ee20000300800 */
[----:B--2---:R-:W-:-:S05]  /*51090*/  IADD3 R29, P3, R29, UR11, RZ ;  /* 0x0000000b1d1d7c10 */ /* 0x004fca000ff7e0ff */
[----:B------:R0:W-:Y:S01]  /*510a0*/  STL [R1+0x1fcc], R29 ;  /* 0x001fcc1d01007387 */ /* 0x0001e20000100800 */
[----:B----4-:R-:W-:-:S03]  /*510b0*/  IADD3.X R2, R2, UR10, RZ, P2, !PT ;  /* 0x0000000a02027c10 */ /* 0x010fc600097fe4ff */
[----:B0-----:R1:W5:Y:S04]  /*510c0*/  LDL.LU R29, [R1+0x2080] ;  /* 0x00208000011d7983 */ /* 0x0013680000300800 */
[----:B------:R0:W-:Y:S01]  /*510d0*/  STL [R1+0x1f70], R2 ;  /* 0x001f700201007387 */ /* 0x0001e20000100800 */
[----:B------:R-:W-:-:S03]  /*510e0*/  IADD3 R0, P2, R0, UR11, RZ ;  /* 0x0000000b00007c10 */ /* 0x000fc6000ff5e0ff */
[----:B0-----:R-:W2:Y:S04]  /*510f0*/  LDL.LU R2, [R1+0x207c] ;  /* 0x00207c0001027983 */ /* 0x001ea80000300800 */
[----:B------:R0:W-:Y:S01]  /*51100*/  STL [R1+0x1fd4], R0 ;  /* 0x001fd40001007387 */ /* 0x0001e20000100800 */
[----:B------:R-:W-:-:S03]  /*51110*/  IADD3.X R3, R3, UR10, RZ, P6, !PT ;  /* 0x0000000a03037c10 */ /* 0x000fc6000b7fe4ff */
[----:B0-----:R-:W4:Y:S04]  /*51120*/  LDL.LU R0, [R1+0x2078] ;  /* 0x0020780001007983 */ /* 0x001f280000300800 */
[----:B------:R0:W-:Y:S01]  /*51130*/  STL [R1+0x1f78], R3 ;  /* 0x001f780301007387 */ /* 0x0001e20000100800 */
[----:B------:R-:W-:-:S03]  /*51140*/  IADD3 R28, P6, R28, UR11, RZ ;  /* 0x0000000b1c1c7c10 */ /* 0x000fc6000ffde0ff */
[----:B0-----:R-:W3:Y:S04]  /*51150*/  LDL.LU R3, [R1+0x2074] ;  /* 0x0020740001037983 */ /* 0x001ee80000300800 */
[----:B------:R0:W-:Y:S04]  /*51160*/  STL [R1+0x1fdc], R28 ;  /* 0x001fdc1c01007387 */ /* 0x0001e80000100800 */
[----:B0-----:R-:W2:Y:S01]  /*51170*/  LDL.LU R28, [R1+0x2070] ;  /* 0x00207000011c7983 */ /* 0x001ea20000300800 */
        /* <DEDUP_REMOVED lines=11> */
[----:B------:R-:W-:Y:S04]  /*51230*/  STL [R1+0x1fec], R11 ;  /* 0x001fec0b01007387 */ /* 0x000fe80000100800 */
[----:B------:R-:W-:Y:S01]  /*51240*/  STL [R1+0x1f90], R24 ;  /* 0x001f901801007387 */ /* 0x000fe20000100800 */
[----:B------:R-:W-:-:S03]  /*51250*/  IADD3.X R7, R7, UR10, RZ, P2, !PT ;  /* 0x0000000a07077c10 */ /* 0x000fc600097fe4ff */
[----:B------:R-:W-:Y:S01]  /*51260*/  STL [R1+0x1ff4], R25 ;  /* 0x001ff41901007387 */ /* 0x000fe20000100800 */
[----:B------:R-:W-:-:S03]  /*51270*/  IADD3 R20, P2, R20, UR11, RZ ;  /* 0x0000000b14147c10 */ /* 0x000fc6000ff5e0ff */
[----:B------:R-:W-:Y:S04]  /*51280*/  STL [R1+0x1f98], R26 ;  /* 0x001f981a01007387 */ /* 0x000fe80000100800 */
[----:B------:R-:W-:Y:S01]  /*51290*/  STL [R1+0x1ffc], R27 ;  /* 0x001ffc1b01007387 */ /* 0x000fe20000100800 */
[----:B------:R-:W-:Y:S02]  /*512a0*/  IADD3.X R22, R22, UR10, RZ, P5, !PT ;  /* 0x0000000a16167c10 */ /* 0x000fe4000affe4ff */
[----:B------:R-:W-:Y:S02]  /*512b0*/  IADD3.X R16, R16, UR10, RZ, P1, !PT ;  /* 0x0000000a10107c10 */ /* 0x000fe40008ffe4ff */
[----:B------:R-:W-:Y:S02]  /*512c0*/  IADD3 R23, P5, R23, UR11, RZ ;  /* 0x0000000b17177c10 */ /* 0x000fe4000ffbe0ff */
[----:B---3--:R-:W-:-:S02]  /*512d0*/  IADD3 R3, P1, R3, UR11, RZ ;  /* 0x0000000b03037c10 */ /* 0x008fc4000ff3e0ff */
[----:B--2---:R-:W-:Y:S02]  /*512e0*/  IADD3.X R28, R28, UR10, RZ, P6, !PT ;  /* 0x0000000a1c1c7c10 */ /* 0x004fe4000b7fe4ff */
[----:B------:R-:W-:-:S03]  /*512f0*/  IADD3 R21, P6, R21, UR11, RZ ;  /* 0x0000000b15157c10 */ /* 0x000fc6000ffde0ff */
[----:B------:R0:W-:Y:S04]  /*51300*/  STL [R1+0x1fa8], R28 ;  /* 0x001fa81c01007387 */ /* 0x0001e80000100800 */
[----:B------:R-:W-:Y:S04]  /*51310*/  STL [R1+0x1fa0], R7 ;  /* 0x001fa00701007387 */ /* 0x000fe80000100800 */
[----:B0-----:R-:W2:Y:S04]  /*51320*/  LDL.LU R28, [R1+0x206c] ;  /* 0x00206c00011c7983 */ /* 0x001ea80000300800 */
[----:B------:R-:W-:Y:S04]  /*51330*/  STL [R1+0x2004], R20 ;  /* 0x0020041401007387 */ /* 0x000fe80000100800 */
[----:B------:R-:W-:Y:S04]  /*51340*/  STL [R1+0x200c], R21 ;  /* 0x00200c1501007387 */ /* 0x000fe80000100800 */
[----:B------:R-:W-:Y:S04]  /*51350*/  STL [R1+0x1fb0], R22 ;  /* 0x001fb01601007387 */ /* 0x000fe80000100800 */
[----:B------:R0:W-:Y:S04]  /*51360*/  STL [R1+0x2020], R3 ;  /* 0x0020200301007387 */ /* 0x0001e80000100800 */
[----:B------:R-:W-:Y:S04]  /*51370*/  STL [R1+0x2024], R23 ;  /* 0x0020241701007387 */ /* 0x000fe80000100800 */
[----:B0-----:R-:W3:Y:S01]  /*51380*/  LDL.LU R3, [R1+0x2068] ;  /* 0x0020680001037983 */ /* 0x001ee20000300800 */
[----:B------:R-:W-:-:S02]  /*51390*/  IADD3.X R17, R17, UR10, RZ, P4, !PT ;  /* 0x0000000a11117c10 */ /* 0x000fc4000a7fe4ff */
[----:B------:R-:W-:Y:S02]  /*513a0*/  IADD3.X R19, R19, UR10, RZ, P3, !PT ;  /* 0x0000000a13137c10 */ /* 0x000fe40009ffe4ff */
[----:B------:R-:W-:Y:S01]  /*513b0*/  IADD3 R18, P4, R18, UR11, RZ ;  /* 0x0000000b12127c10 */ /* 0x000fe2000ff9e0ff */
[----:B------:R-:W-:Y:S01]  /*513c0*/  STL [R1+0x1fb8], R16 ;  /* 0x001fb81001007387 */ /* 0x000fe20000100800 */
[----:B------:R-:W-:-:S03]  /*513d0*/  IADD3.X R12, R12, UR10, RZ, P2, !PT ;  /* 0x0000000a0c0c7c10 */ /* 0x000fc600097fe4ff */
[----:B------:R-:W-:Y:S01]  /*513e0*/  STL [R1+0x1fc0], R17 ;  /* 0x001fc01101007387 */ /* 0x000fe20000100800 */
[----:B------:R-:W-:Y:S02]  /*513f0*/  IADD3.X R13, R13, UR10, RZ, P6, !PT ;  /* 0x0000000a0d0d7c10 */ /* 0x000fe4000b7fe4ff */
[----:B------:R-:W-:Y:S02]  /*51400*/  IADD3 R2, P6, R2, UR11, RZ ;  /* 0x0000000b02027c10 */ /* 0x000fe4000ffde0ff */
[----:B--2---:R-:W-:-:S05]  /*51410*/  IADD3 R28, P3, R28, UR11, RZ ;  /* 0x0000000b1c1c7c10 */ /* 0x004fca000ff7e0ff */
[----:B------:R0:W-:Y:S04]  /*51420*/  STL [R1+0x2018], R28 ;  /* 0x0020181c01007387 */ /* 0x0001e80000100800 */
[----:B------:R-:W-:Y:S01]  /*51430*/  STL [R1+0x201c], R18 ;  /* 0x00201c1201007387 */ /* 0x000fe20000100800 */
[----:B---3--:R-:W-:-:S03]  /*51440*/  IADD3 R3, P2, R3, UR11, RZ ;  /* 0x0000000b03037c10 */ /* 0x008fc6000ff5e0ff */
[----:B0-----:R-:W2:Y:S04]  /*51450*/  LDL.LU R28, [R1+0x2064] ;  /* 0x00206400011c7983 */ /* 0x001ea80000300800 */
[----:B------:R-:W-:Y:S04]  /*51460*/  STL [R1+0x1fc8], R19 ;  /* 0x001fc81301007387 */ /* 0x000fe80000100800 */
[----:B------:R0:W-:Y:S04]  /*51470*/  STL [R1+0x2014], R3 ;  /* 0x0020140301007387 */ /* 0x0001e80000100800 */
[----:B0-----:R-:W3:Y:S04]  /*51480*/  LDL.LU R3, [R1+0x2060] ;  /* 0x0020600001037983 */ /* 0x001ee80000300800 */
[----:B------:R-:W-:Y:S04]  /*51490*/  STL [R1+0x1fd0], R12 ;  /* 0x001fd00c01007387 */ /* 0x000fe80000100800 */
[----:B------:R0:W-:Y:S04]  /*514a0*/  STL [R1+0x2010], R2 ;  /* 0x0020100201007387 */ /* 0x0001e80000100800 */
[----:B0-----:R-:W3:Y:S01]  /*514b0*/  LDL.LU R2, [R1+0x205c] ;  /* 0x00205c0001027983 */ /* 0x001ee20000300800 */
[----:B------:R-:W-:-:S02]  /*514c0*/  IADD3.X R14, R14, UR10, RZ, P5, !PT ;  /* 0x0000000a0e0e7c10 */ /* 0x000fc4000affe4ff */
[----:B------:R-:W-:Y:S01]  /*514d0*/  IADD3.X R15, R15, UR10, RZ, P1, !PT ;  /* 0x0000000a0f0f7c10 */ /* 0x000fe20008ffe4ff */
[----:B------:R-:W-:Y:S01]  /*514e0*/  STL [R1+0x1fd8], R13 ;  /* 0x001fd80d01007387 */ /* 0x000fe20000100800 */
[----:B----4-:R-:W-:Y:S02]  /*514f0*/  IADD3.X R0, R0, UR10, RZ, P6, !PT ;  /* 0x0000000a00007c10 */ /* 0x010fe4000b7fe4ff */
[----:B------:R-:W-:-:S04]  /*51500*/  LOP3.LUT R5, R5, R4, RZ, 0x3c, !PT ;  /* 0x0000000405057212 */ /* 0x000fc800078e3cff */
[----:B------:R-:W-:-:S04]  /*51510*/  LOP3.LUT R4, R5, R4, RZ, 0x3c, !PT ;  /* 0x0000000405047212 */ /* 0x000fc800078e3cff */
[----:B------:R-:W-:Y:S02]  /*51520*/  LOP3.LUT R5, R5, R4, RZ, 0x3c, !PT ;  /* 0x0000000405057212 */ /* 0x000fe400078e3cff */
[----:B--2---:R-:W-:-:S05]  /*51530*/  IADD3.X R28, R28, UR10, RZ, P4, !PT ;  /* 0x0000000a1c1c7c10 */ /* 0x004fca000a7fe4ff */
[----:B------:R0:W-:Y:S04]  /*51540*/  STL [R1+0x1ff0], R28 ;  /* 0x001ff01c01007387 */ /* 0x0001e80000100800 */
[----:B------:R-:W-:Y:S01]  /*51550*/  STL [R1+0x1fe0], R14 ;  /* 0x001fe00e01007387 */ /* 0x000fe20000100800 */
[----:B---3--:R-:W-:-:S03]  /*51560*/  IADD3.X R3, R3, UR10, RZ, P3, !PT ;  /* 0x0000000a03037c10 */ /* 0x008fc60009ffe4ff */
[----:B0-----:R1:W5:Y:S04]  /*51570*/  LDL.LU R28, [R1+0x2058] ;  /* 0x00205800011c7983 */ /* 0x0013680000300800 */
[----:B------:R-:W-:Y:S04]  /*51580*/  STL [R1+0x1fe8], R15 ;  /* 0x001fe80f01007387 */ /* 0x000fe80000100800 */
[----:B------:R0:W-:Y:S01]  /*51590*/  STL [R1+0x1ff8], R3 ;  /* 0x001ff80301007387 */ /* 0x0001e20000100800 */
[----:B------:R-:W-:-:S03]  /*515a0*/  IADD3.X R2, R2, UR10, RZ, P2, !PT ;  /* 0x0000000a02027c10 */ /* 0x000fc600097fe4ff */
[----:B0-----:R1:W5:Y:S04]  /*515b0*/  LDL.LU R3, [R1+0x2054] ;  /* 0x0020540001037983 */ /* 0x0013680000300800 */
[----:B------:R0:W-:Y:S04]  /*515c0*/  STL [R1+0x2000], R2 ;  /* 0x0020000201007387 */ /* 0x0001e80000100800 */
[----:B0-----:R1:W5:Y:S04]  /*515d0*/  LDL.LU R2, [R1+0x2050] ;  /* 0x0020500001027983 */ /* 0x0013680000300800 */
[----:B------:R0:W-:Y:S02]  /*515e0*/  STL [R1+0x2008], R0 ;  /* 0x0020080001007387 */ /* 0x0001e40000100800 */
[----:B0-----:R-:W0:Y:S02]  /*515f0*/  S2R R0, SR_TID.X ;  /* 0x0000000000007919 */ /* 0x001e240000002100 */
[----:B------:R1:W-:Y:S01]  /*51600*/  STL.64 [R1+0x1620], R4 ;  /* 0x0016200401007387 */ /* 0x0003e20000100a00 */
[----:B0-----:R-:W-:-:S05]  /*51610*/  LOP3.LUT R0, R0, 0x3f, RZ, 0xc0, !PT ;  /* 0x0000003f00007812 */ /* 0x001fca00078ec0ff */
[----:B------:R-:W-:Y:S01]  /*51620*/  IMAD.SHL.U32 R0, R0, 0x2, RZ ;  /* 0x0000000200007824 */ /* 0x000fe200078e00ff */
[----:B-1----:R-:W-:Y:S06]  /*51630*/  @P0 BRA `(.L_x_1) ;  /* 0xfffffce800600947 */ /* 0x002fec000383ffff */
[----:B-----5:R-:W2:Y:S04]  /*51640*/  LDL.LU R29, [R1+0x474] ;  /* 0x00047400011d7983 */ /* 0x020ea80000300800 */
[----:B--2---:R0:W-:Y:S04]  /*51650*/  STL [R1+0x2890], R29 ;  /* 0x0028901d01007387 */ /* 0x0041e80000100800 */
[----:B0-----:R-:W2:Y:S04]  /*51660*/  LDL.LU R29, [R1+0xaf4] ;  /* 0x000af400011d7983 */ /* 0x001ea80000300800 */
        /* <DEDUP_REMOVED lines=34> */
[----:B------:R-:W3:Y:S04]  /*51890*/  LDL.LU R0, [R1+0xc5c] ;  /* 0x000c5c0001007983 */ /* 0x000ee80000300800 */
[----:B---3--:R0:W-:Y:S04]  /*518a0*/  STL [R1+0x2898], R0 ;  /* 0x0028980001007387 */ /* 0x0081e80000100800 */
[----:B0-----:R-:W3:Y:S04]  /*518b0*/  LDL.LU R0, [R1+0xafc] ;  /* 0x000afc0001007983 */ /* 0x001ee80000300800 */
        /* <DEDUP_REMOVED lines=55> */
[----:B------:R0:W-:Y:S04]  /*51c30*/  STL [R1+0x205c], R6 ;  /* 0x00205c0601007387 */ /* 0x0001e80000100800 */
[----:B0-----:R-:W4:Y:S04]  /*51c40*/  LDL.LU R6, [R1+0x8b4] ;  /* 0x0008b40001067983 */ /* 0x001f280000300800 */
[----:B------:R0:W-:Y:S04]  /*51c50*/  STL [R1+0x2058], R28 ;  /* 0x0020581c01007387 */ /* 0x0001e80000100800 */
[----:B0-----:R-:W3:Y:S04]  /*51c60*/  LDL.LU R28, [R1+0x47c] ;  /* 0x00047c00011c7983 */ /* 0x001ee80000300800 */
[----:B------:R0:W-:Y:S04]  /*51c70*/  STL [R1+0x2054], R3 ;  /* 0x0020540301007387 */ /* 0x0001e80000100800 */
[----:B0-----:R-:W3:Y:S04]  /*51c80*/  LDL.LU R3, [R1+0x8bc] ;  /* 0x0008bc0001037983 */ /* 0x001ee80000300800 */
[----:B------:R0:W-:Y:S04]  /*51c90*/  STL [R1+0x2050], R2 ;  /* 0x0020500201007387 */ /* 0x0001e80000100800 */
[----:B0-----:R-:W4:Y:S01]  /*51ca0*/  LDL.LU R2, [R1+0x254] ;  /* 0x0002540001027983 */ /* 0x001f220000300800 */
[----:B--2---:R-:W-:-:S03]  /*51cb0*/  F2FP.F16.F32.PACK_AB R29, R0, R29 ;  /* 0x0000001d001d723e */ /* 0x004fc600000000ff */
[----:B------:R-:W2:Y:S04]  /*51cc0*/  LDL.LU R0, [R1+0x2918] ;  /* 0x0029180001007983 */ /* 0x000ea80000300800 */
[----:B------:R0:W-:Y:S04]  /*51cd0*/  STL [R1+0x131c], R29 ;  /* 0x00131c1d01007387 */ /* 0x0001e80000100800 */
[----:B0-----:R-:W2:Y:S02]  /*51ce0*/  LDL.LU R29, [R1+0x2914] ;  /* 0x00291400011d7983 */ /* 0x001ea40000300800 */
[----:B--2---:R-:W-:-:S02]  /*51cf0*/  F2FP.F16.F32.PACK_AB R29, R0, R29 ;  /* 0x0000001d001d723e */ /* 0x004fc400000000ff */
        /* <DEDUP_REMOVED lines=62> */
[----:B0-----:R-:W4:Y:S02]  /*520e0*/  LDL.LU R29, [R1+0x2894] ;  /* 0x00289400011d7983 */ /* 0x001f240000300800 */
[----:B----4-:R-:W-:-:S02]  /*520f0*/  F2FP.F16.F32.PACK_AB R2, R29, R2 ;  /* 0x000000021d02723e */ /* 0x010fc400000000ff */
[----:B------:R-:W4:Y:S01]  /*52100*/  LDL.LU R29, [R1+0x2890] ;  /* 0x00289000011d7983 */ /* 0x000f220000300800 */
[----:B---3--:R-:W-:-:S03]  /*52110*/  F2FP.F16.F32.PACK_AB R3, R3, R28 ;  /* 0x0000001c0303723e */ /* 0x008fc600000000ff */
[----:B------:R2:W-:Y:S04]  /*52120*/  STL [R1+0x12d8], R2 ;  /* 0x0012d80201007387 */ /* 0x0005e80000100800 */
[----:B------:R0:W-:Y:S01]  /*52130*/  STL [R1+0x12d4], R3 ;  /* 0x0012d40301007387 */ /* 0x0001e20000100800 */
[----:B--2---:R-:W-:Y:S02]  /*52140*/  F2FP.F16.F32.PACK_AB R2, R0, R5 ;  /* 0x000000050002723e */ /* 0x004fe400000000ff */
[----:B------:R-:W-:Y:S02]  /*52150*/  F2FP.F16.F32.PACK_AB R0, R9, R10 ;  /* 0x0000000a0900723e */ /* 0x000fe400000000ff */
[----:B0-----:R-:W-:Y:S02]  /*52160*/  F2FP.F16.F32.PACK_AB R3, R4, R8 ;  /* 0x000000080403723e */ /* 0x001fe400000000ff */
[----:B----4-:R-:W-:-:S05]  /*52170*/  F2FP.F16.F32.PACK_AB R6, R6, R29 ;  /* 0x0000001d0606723e */ /* 0x010fca00000000ff */
[----:B------:R-:W-:Y:S04]  /*52180*/  STL [R1+0x12d0], R6 ;  /* 0x0012d00601007387 */ /* 0x000fe80000100800 */
[----:B------:R0:W-:Y:S04]  /*52190*/  STL [R1+0x12ec], R2 ;  /* 0x0012ec0201007387 */ /* 0x0001e80000100800 */
[----:B------:R1:W-:Y:S04]  /*521a0*/  STL [R1+0x12e8], R3 ;  /* 0x0012e80301007387 */ /* 0x0003e80000100800 */
[----:B------:R2:W-:Y:S01]  /*521b0*/  STL [R1+0x12e4], R0 ;  /* 0x0012e40001007387 */ /* 0x0005e20000100800 */
[----:B0-----:R-:W-:-:S02]  /*521c0*/  F2FP.F16.F32.PACK_AB R2, R11, R24 ;  /* 0x000000180b02723e */ /* 0x001fc400000000ff */
[----:B-1----:R-:W-:-:S03]  /*521d0*/  F2FP.F16.F32.PACK_AB R3, R25, R26 ;  /* 0x0000001a1903723e */ /* 0x002fc600000000ff */
[----:B------:R0:W-:Y:S01]  /*521e0*/  STL [R1+0x12e0], R2 ;  /* 0x0012e00201007387 */ /* 0x0001e20000100800 */
[----:B--2---:R-:W-:-:S03]  /*521f0*/  F2FP.F16.F32.PACK_AB R0, R27, R7 ;  /* 0x000000071b00723e */ /* 0x004fc600000000ff */
[----:B------:R1:W-:Y:S04]  /*52200*/  STL [R1+0x12cc], R3 ;  /* 0x0012cc0301007387 */ /* 0x0003e80000100800 */
[----:B------:R2:W-:Y:S01]  /*52210*/  STL [R1+0x12c8], R0 ;  /* 0x0012c80001007387 */ /* 0x0005e20000100800 */
[----:B0-----:R-:W-:Y:S02]  /*52220*/  F2FP.F16.F32.PACK_AB R2, R20, R21 ;  /* 0x000000151402723e */ /* 0x001fe400000000ff */
        /* <DEDUP_REMOVED lines=9> */
[----:B0-----:R-:W2:Y:S04]  /*522c0*/  LDL.LU R2, [R1+0x274] ;  /* 0x0002740001027983 */ /* 0x001ea80000300800 */
        /* <DEDUP_REMOVED lines=169> */
[----:B------:R-:W2:Y:S01]  /*52d60*/  LDL.LU R3, [R1+0x2804] ;  /* 0x0028040001037983 */ /* 0x000ea20000300800 */
[----:B----4-:R-:W-:-:S03]  /*52d70*/  F2FP.F16.F32.PACK_AB R6, R6, R29 ;  /* 0x0000001d0606723e */ /* 0x010fc600000000ff */
[----:B------:R3:W-:Y:S02]  /*52d80*/  STL [R1+0x1258], R2 ;  /* 0x0012580201007387 */ /* 0x0007e40000100800 */
[----:B---3--:R-:W-:Y:S02]  /*52d90*/  F2FP.F16.F32.PACK_AB R2, R0, R5 ;  /* 0x000000050002723e */ /* 0x008fe400000000ff */
[----:B------:R-:W-:Y:S02]  /*52da0*/  F2FP.F16.F32.PACK_AB R0, R9, R10 ;  /* 0x0000000a0900723e */ /* 0x000fe400000000ff */
[----:B--2---:R-:W-:-:S05]  /*52db0*/  F2FP.F16.F32.PACK_AB R3, R3, R28 ;  /* 0x0000001c0303723e */ /* 0x004fca00000000ff */
[----:B------:R0:W-:Y:S04]  /*52dc0*/  STL [R1+0x1254], R3 ;  /* 0x0012540301007387 */ /* 0x0001e80000100800 */
[----:B------:R-:W-:Y:S04]  /*52dd0*/  STL [R1+0x1250], R6 ;  /* 0x0012500601007387 */ /* 0x000fe80000100800 */
[----:B------:R1:W-:Y:S01]  /*52de0*/  STL [R1+0x126c], R2 ;  /* 0x00126c0201007387 */ /* 0x0003e20000100800 */
[----:B0-----:R-:W-:-:S05]  /*52df0*/  F2FP.F16.F32.PACK_AB R3, R4, R8 ;  /* 0x000000080403723e */ /* 0x001fca00000000ff */
[----:B------:R0:W-:Y:S01]  /*52e00*/  STL [R1+0x1268], R3 ;  /* 0x0012680301007387 */ /* 0x0001e20000100800 */
[----:B-1----:R-:W-:-:S03]  /*52e10*/  F2FP.F16.F32.PACK_AB R2, R11, R24 ;  /* 0x000000180b02723e */ /* 0x002fc600000000ff */
        /* <DEDUP_REMOVED lines=15> */
[----:B-1----:R-:W-:Y:S01]  /*52f10*/  F2FP.F16.F32.PACK_AB R0, R14, R15 ;  /* 0x0000000f0e00723e */ /* 0x002fe200000000ff */
[----:B--2---:R-:W2:Y:S04]  /*52f20*/  LDL.LU R2, [R1+0x294] ;  /* 0x0002940001027983 */ /* 0x004ea80000300800 */
        /* <DEDUP_REMOVED lines=772> */
[----:B0-----:R-:W-:Y:S02]  /*55f70*/  F2FP.F16.F32.PACK_AB R3, R4, R8 ;  /* 0x000000080403723e */ /* 0x001fe400000000ff */
[----:B-1----:R-:W-:-:S03]  /*55f80*/  F2FP.F16.F32.PACK_AB R2, R11, R24 ;  /* 0x000000180b02723e */ /* 0x002fc600000000ff */
[----:B------:R0:W-:Y:S04]  /*55f90*/  STL [R1+0x908], R3 ;  /* 0x0009080301007387 */ /* 0x0001e80000100800 */
[----:B------:R1:W-:Y:S04]  /*55fa0*/  STL [R1+0x904], R0 ;  /* 0x0009040001007387 */ /* 0x0003e80000100800 */
[----:B------:R2:W-:Y:S01]  /*55fb0*/  STL [R1+0x900], R2 ;  /* 0x0009000201007387 */ /* 0x0005e20000100800 */
[----:B0-----:R-:W-:Y:S02]  /*55fc0*/  F2FP.F16.F32.PACK_AB R3, R25, R26 ;  /* 0x0000001a1903723e */ /* 0x001fe400000000ff */
[----:B-1----:R-:W-:-:S02]  /*55fd0*/  F2FP.F16.F32.PACK_AB R0, R27, R7 ;  /* 0x000000071b00723e */ /* 0x002fc400000000ff */
[----:B--2---:R-:W-:Y:S01]  /*55fe0*/  F2FP.F16.F32.PACK_AB R2, R20, R21 ;  /* 0x000000151402723e */ /* 0x004fe200000000ff */
[----:B------:R0:W-:Y:S04]  /*55ff0*/  STL [R1+0x8ec], R3 ;  /* 0x0008ec0301007387 */ /* 0x0001e80000100800 */
[----:B------:R1:W-:Y:S04]  /*56000*/  STL [R1+0x8e8], R0 ;  /* 0x0008e80001007387 */ /* 0x0003e80000100800 */
[----:B------:R2:W-:Y:S01]  /*56010*/  STL [R1+0x8e4], R2 ;  /* 0x0008e40201007387 */ /* 0x0005e20000100800 */
[----:B0-----:R-:W-:-:S02]  /*56020*/  F2FP.F16.F32.PACK_AB R3, R22, R23 ;  /* 0x000000171603723e */ /* 0x001fc400000000ff */
[----:B-1----:R-:W-:Y:S02]  /*56030*/  F2FP.F16.F32.PACK_AB R0, R16, R17 ;  /* 0x000000111000723e */ /* 0x002fe400000000ff */
[----:B--2---:R-:W-:Y:S01]  /*56040*/  F2FP.F16.F32.PACK_AB R2, R18, R19 ;  /* 0x000000131202723e */ /* 0x004fe200000000ff */
[----:B------:R0:W-:Y:S04]  /*56050*/  STL [R1+0x8e0], R3 ;  /* 0x0008e00301007387 */ /* 0x0001e80000100800 */
[----:B------:R1:W-:Y:S04]  /*56060*/  STL [R1+0x8dc], R0 ;  /* 0x0008dc0001007387 */ /* 0x0003e80000100800 */
[----:B------:R2:W-:Y:S01]  /*56070*/  STL [R1+0x8d8], R2 ;  /* 0x0008d80201007387 */ /* 0x0005e20000100800 */
[----:B0-----:R-:W-:-:S02]  /*56080*/  F2FP.F16.F32.PACK_AB R3, R12, R13 ;  /* 0x0000000d0c03723e */ /* 0x001fc400000000ff */
        /* <DEDUP_REMOVED lines=1755> */
[----:B------:R-:W3:Y:S04]  /*5ce40*/  LDL.LU R3, [R1+0x20e8] ;  /* 0x0020e80001037983 */ /* 0x000ee80000300800 */
[----:B------:R3:W-:Y:S01]  /*5ce50*/  STL [R1+0xc8], R2 ;  /* 0x0000c80201007387 */ /* 0x0007e20000100800 */
[----:B----4-:R-:W-:Y:S02]  /*5ce60*/  F2FP.F16.F32.PACK_AB R6, R6, R29 ;  /* 0x0000001d0606723e */ /* 0x010fe400000000ff */
[----:B---3--:R-:W-:Y:S02]  /*5ce70*/  F2FP.F16.F32.PACK_AB R2, R3, R28 ;  /* 0x0000001c0302723e */ /* 0x008fe400000000ff */
[----:B------:R-:W-:Y:S02]  /*5ce80*/  F2FP.F16.F32.PACK_AB R3, R0, R5 ;  /* 0x000000050003723e */ /* 0x000fe400000000ff */
[----:B------:R-:W-:Y:S01]  /*5ce90*/  F2FP.F16.F32.PACK_AB R0, R9, R10 ;  /* 0x0000000a0900723e */ /* 0x000fe200000000ff */
[----:B------:R0:W-:Y:S04]  /*5cea0*/  STL [R1+0xc4], R2 ;  /* 0x0000c40201007387 */ /* 0x0001e80000100800 */
[----:B------:R-:W-:Y:S04]  /*5ceb0*/  STL [R1+0xc0], R6 ;  /* 0x0000c00601007387 */ /* 0x000fe80000100800 */
[----:B------:R1:W-:Y:S01]  /*5cec0*/  STL [R1+0xdc], R3 ;  /* 0x0000dc0301007387 */ /* 0x0003e20000100800 */
[----:B0-----:R-:W-:-:S02]  /*5ced0*/  F2FP.F16.F32.PACK_AB R2, R4, R8 ;  /* 0x000000080402723e */ /* 0x001fc400000000ff */
        /* <DEDUP_REMOVED lines=15> */
[----:B------:R-:W-:Y:S04]  /*5cfd0*/  STL [R1+0xa8], R3 ;  /* 0x0000a80301007387 */ /* 0x000fe80000100800 */
[----:B------:R-:W2:Y:S01]  /*5cfe0*/  LDL.LU R6, [R1+0x234] ;  /* 0x0002340001067983 */ /* 0x000ea20000300800 */
[----:B0-----:R-:W-:-:S02]  /*5cff0*/  F2FP.F16.F32.PACK_AB R2, R12, R13 ;  /* 0x0000000d0c02723e */ /* 0x001fc400000000ff */
[----:B-1----:R-:W-:-:S03]  /*5d000*/  F2FP.F16.F32.PACK_AB R0, R14, R15 ;  /* 0x0000000f0e00723e */ /* 0x002fc600000000ff */
        /* <DEDUP_REMOVED lines=165> */
[----:B0-----:R-:W2:Y:S01]  /*5da60*/  LDL.LU R6, [R1+0x2060] ;  /* 0x0020600001067983 */ /* 0x001ea20000300800 */
[----:B---3--:R-:W-:Y:S02]  /*5da70*/  F2FP.F16.F32.PACK_AB R2, R3, R2 ;  /* 0x000000020302723e */ /* 0x008fe400000000ff */
[----:B----4-:R-:W-:-:S02]  /*5da80*/  F2FP.F16.F32.PACK_AB R0, R29, R0 ;  /* 0x000000001d00723e */ /* 0x010fc400000000ff */
[----:B------:R-:W-:Y:S02]  /*5da90*/  F2FP.F16.F32.PACK_AB R5, R5, R4 ;  /* 0x000000040505723e */ /* 0x000fe400000000ff */
[----:B------:R-:W-:Y:S02]  /*5daa0*/  F2FP.F16.F32.PACK_AB R4, R8, R9 ;  /* 0x000000090804723e */ /* 0x000fe400000000ff */
[----:B--2---:R-:W-:Y:S02]  /*5dab0*/  F2FP.F16.F32.PACK_AB R28, R6, R28 ;  /* 0x0000001c061c723e */ /* 0x004fe400000000ff */
[----:B------:R-:W2:Y:S04]  /*5dac0*/  LDL.LU R6, [R1+0x205c] ;  /* 0x00205c0001067983 */ /* 0x000ea80000300800 */
[----:B------:R0:W-:Y:S04]  /*5dad0*/  STL [R1+0x38], R28 ;  /* 0x0000381c01007387 */ /* 0x0001e80000100800 */
[----:B0-----:R0:W5:Y:S04]  /*5dae0*/  LDL.LU R28, [R1+0x2058] ;  /* 0x00205800011c7983 */ /* 0x0011680000300800 */
[----:B------:R0:W5:Y:S04]  /*5daf0*/  LDL.LU R3, [R1+0x2054] ;  /* 0x0020540001037983 */ /* 0x0001680000300800 */
[----:B------:R1:W-:Y:S04]  /*5db00*/  STL [R1+0x34], R2 ;  /* 0x0000340201007387 */ /* 0x0003e80000100800 */
[----:B-1----:R0:W5:Y:S04]  /*5db10*/  LDL.LU R2, [R1+0x2050] ;  /* 0x0020500001027983 */ /* 0x0021680000300800 */
[----:B------:R1:W-:Y:S04]  /*5db20*/  STL [R1+0x30], R0 ;  /* 0x0000300001007387 */ /* 0x0003e80000100800 */
[----:B------:R3:W-:Y:S04]  /*5db30*/  STL [R1+0x4c], R5 ;  /* 0x00004c0501007387 */ /* 0x0007e80000100800 */
[----:B------:R4:W-:Y:S01]  /*5db40*/  STL [R1+0x48], R4 ;  /* 0x0000480401007387 */ /* 0x0009e20000100800 */
[----:B-1----:R-:W-:-:S02]  /*5db50*/  F2FP.F16.F32.PACK_AB R0, R10, R11 ;  /* 0x0000000b0a00723e */ /* 0x002fc400000000ff */
[----:B---3--:R-:W-:Y:S02]  /*5db60*/  F2FP.F16.F32.PACK_AB R5, R24, R25 ;  /* 0x000000191805723e */ /* 0x008fe400000000ff */
[----:B----4-:R-:W-:Y:S01]  /*5db70*/  F2FP.F16.F32.PACK_AB R4, R26, R27 ;  /* 0x0000001b1a04723e */ /* 0x010fe200000000ff */
[----:B------:R-:W-:Y:S04]  /*5db80*/  STL [R1+0x44], R0 ;  /* 0x0000440001007387 */ /* 0x000fe80000100800 */
[----:B------:R1:W-:Y:S04]  /*5db90*/  STL [R1+0x40], R5 ;  /* 0x0000400501007387 */ /* 0x0003e80000100800 */
[----:B------:R3:W-:Y:S01]  /*5dba0*/  STL [R1+0x1c], R4 ;  /* 0x00001c0401007387 */ /* 0x0007e20000100800 */
[----:B-1----:R-:W-:-:S02]  /*5dbb0*/  F2FP.F16.F32.PACK_AB R5, R20, R21 ;  /* 0x000000151405723e */ /* 0x002fc400000000ff */
[----:B---3--:R-:W-:Y:S02]  /*5dbc0*/  F2FP.F16.F32.PACK_AB R4, R22, R23 ;  /* 0x000000171604723e */ /* 0x008fe400000000ff */
[----:B--2---:R-:W-:-:S05]  /*5dbd0*/  F2FP.F16.F32.PACK_AB R0, R6, R7 ;  /* 0x000000070600723e */ /* 0x004fca00000000ff */
[----:B------:R1:W-:Y:S04]  /*5dbe0*/  STL [R1+0x18], R0 ;  /* 0x0000180001007387 */ /* 0x0003e80000100800 */
[----:B------:R2:W-:Y:S04]  /*5dbf0*/  STL [R1+0x14], R5 ;  /* 0x0000140501007387 */ /* 0x0005e80000100800 */
[----:B------:R3:W-:Y:S01]  /*5dc00*/  STL [R1+0x10], R4 ;  /* 0x0000100401007387 */ /* 0x0007e20000100800 */
[----:B-1----:R-:W-:Y:S02]  /*5dc10*/  F2FP.F16.F32.PACK_AB R0, R16, R17 ;  /* 0x000000111000723e */ /* 0x002fe400000000ff */
[----:B--2---:R-:W-:-:S02]  /*5dc20*/  F2FP.F16.F32.PACK_AB R5, R18, R19 ;  /* 0x000000131205723e */ /* 0x004fc400000000ff */
[----:B---3--:R-:W-:Y:S01]  /*5dc30*/  F2FP.F16.F32.PACK_AB R4, R12, R13 ;  /* 0x0000000d0c04723e */ /* 0x008fe200000000ff */
[----:B------:R1:W-:Y:S04]  /*5dc40*/  STL [R1+0xc], R0 ;  /* 0x00000c0001007387 */ /* 0x0003e80000100800 */
[----:B------:R0:W-:Y:S01]  /*5dc50*/  STL [R1+0x8], R5 ;  /* 0x0000080501007387 */ /* 0x0001e20000100800 */
[----:B-1----:R-:W-:-:S05]  /*5dc60*/  F2FP.F16.F32.PACK_AB R0, R14, R15 ;  /* 0x0000000f0e00723e */ /* 0x002fca00000000ff */
[----:B------:R0:W-:Y:S04]  /*5dc70*/  STL [R1], R0 ;  /* 0x0000000001007387 */ /* 0x0001e80000100800 */
[----:B------:R0:W-:Y:S02]  /*5dc80*/  STL [R1+0x4], R4 ;  /* 0x0000040401007387 */ /* 0x0001e40000100800 */
.L_x_0:
[----:B------:R-:W1:Y:S01]  /*5dc90*/  S2R R6, SR_TID.X ;  /* 0x0000000000067919 */ /* 0x000e620000002100 */
[----:B0----5:R-:W-:Y:S01]  /*5dca0*/  VIADD R0, R2, 0x137 ;  /* 0x0000013702007836 */ /* 0x021fe20000000000 */
[----:B------:R-:W-:Y:S01]  /*5dcb0*/  ULDC.64 UR8, c[0x0][0x228] ;  /* 0x00008a0000087ab9 */ /* 0x000fe20000000a00 */
[----:B------:R-:W-:Y:S01]  /*5dcc0*/  ULDC.64 UR4, c[0x0][0x228] ;  /* 0x00008a0000047ab9 */ /* 0x000fe20000000a00 */
[----:B------:R-:W0:Y:S01]  /*5dcd0*/  S2R R7, SR_CgaCtaId ;  /* 0x0000000000077919 */ /* 0x000e220000008800 */
[----:B------:R-:W-:Y:S01]  /*5dce0*/  IMAD.U32 R8, RZ, RZ, UR4 ;  /* 0x00000004ff087e24 */ /* 0x000fe2000f8e00ff */
[----:B------:R-:W-:Y:S01]  /*5dcf0*/  ISETP.GE.AND P5, PT, R0, UR9, PT ;  /* 0x0000000900007c0c */ /* 0x000fe2000bfa6270 */
[C---:B------:R-:W-:Y:S01]  /*5dd00*/  VIADD R0, R2.reuse, 0x135 ;  /* 0x0000013502007836 */ /* 0x040fe20000000000 */
[----:B------:R3:W-:Y:S01]  /*5dd10*/  STL [R1+0x20ec], R27 ;  /* 0x0020ec1b01007387 */ /* 0x0007e20000100800 */
[----:B------:R-:W-:Y:S01]  /*5dd20*/  VIADD R4, R2, 0x136 ;  /* 0x0000013602047836 */ /* 0x000fe20000000000 */
[----:B------:R-:W-:Y:S01]  /*5dd30*/  MOV R5, 0x400 ;  /* 0x0000040000057802 */ /* 0x000fe20000000f00 */
[----:B------:R-:W-:Y:S01]  /*5dd40*/  ULDC.64 UR10, c[0x0][0x228] ;  /* 0x00008a00000a7ab9 */ /* 0x000fe20000000a00 */
[----:B------:R-:W-:Y:S01]  /*5dd50*/  STL [R1+0x20e8], R24 ;  /* 0x0020e81801007387 */ /* 0x000fe20000100800 */
[----:B------:R-:W-:Y:S01]  /*5dd60*/  UMOV UR4, UR5 ;  /* 0x0000000500047c82 */ /* 0x000fe20008000000 */
[----:B------:R-:W-:Y:S01]  /*5dd70*/  ISETP.GE.AND P1, PT, R0, UR11, PT ;  /* 0x0000000b00007c0c */ /* 0x000fe2000bf26270 */
[----:B------:R-:W-:Y:S01]  /*5dd80*/  VIADD R0, R2, 0x134 ;  /* 0x0000013402007836 */ /* 0x000fe20000000000 */
[----:B------:R4:W-:Y:S01]  /*5dd90*/  STL [R1+0x20e4], R21 ;  /* 0x0020e41501007387 */ /* 0x0009e20000100800 */
[----:B------:R-:W-:Y:S01]  /*5dda0*/  ISETP.GE.AND P2, PT, R4, UR4, PT ;  /* 0x0000000404007c0c */ /* 0x000fe2000bf46270 */
[----:B---3--:R-:W3:Y:S01]  /*5ddb0*/  LDC R27, c[0x0][0x244] ;  /* 0x00009100ff1b7b82 */ /* 0x008ee20000000800 */
[----:B------:R-:W-:Y:S01]  /*5ddc0*/  ULDC UR4, c[0x0][0x244] ;  /* 0x0000910000047ab9 */ /* 0x000fe20000000800 */
[----:B------:R2:W-:Y:S01]  /*5ddd0*/  STL [R1+0x20e0], R20 ;  /* 0x0020e01401007387 */ /* 0x0005e20000100800 */
[----:B------:R-:W-:Y:S01]  /*5dde0*/  ULDC.64 UR12, c[0x0][0x228] ;  /* 0x00008a00000c7ab9 */ /* 0x000fe20000000a00 */
[----:B------:R-:W-:Y:S01]  /*5ddf0*/  ISETP.LT.AND P6, PT, R28, UR8, !P5 ;  /* 0x000000081c007c0c */ /* 0x000fe2000efc1270 */
[----:B------:R-:W-:Y:S01]  /*5de00*/  ULDC.64 UR6, c[0x0][0x220] ;  /* 0x0000880000067ab9 */ /* 0x000fe20000000a00 */
[----:B------:R1:W-:Y:S01]  /*5de10*/  STL [R1+0x20dc], R19 ;  /* 0x0020dc1301007387 */ /* 0x0003e20000100800 */
[----:B------:R-:W-:Y:S01]  /*5de20*/  ISETP.GE.AND P0, PT, R0, UR13, PT ;  /* 0x0000000d00007c0c */ /* 0x000fe2000bf06270 */
[----:B------:R-:W-:Y:S01]  /*5de30*/  ULDC.64 UR20, c[0x0][0x228] ;  /* 0x00008a0000147ab9 */ /* 0x000fe20000000a00 */
[----:B------:R-:W-:Y:S01]  /*5de40*/  ISETP.LT.AND P5, PT, R3, UR10, !P5 ;  /* 0x0000000a03007c0c */ /* 0x000fe2000efa1270 */
[----:B------:R1:W-:Y:S01]  /*5de50*/  STL [R1+0x20d8], R18 ;  /* 0x0020d81201007387 */ /* 0x0003e20000100800 */
[----:B------:R-:W-:Y:S01]  /*5de60*/  LOP3.LUT R29, R29, 0x7fffffff, RZ, 0xc0, !PT ;  /* 0x7fffffff1d1d7812 */ /* 0x000fe200078ec0ff */
[----:B------:R-:W-:Y:S01]  /*5de70*/  ULDC.64 UR14, c[0x0][0x228] ;  /* 0x00008a00000e7ab9 */ /* 0x000fe20000000a00 */
[----:B------:R-:W-:Y:S01]  /*5de80*/  ULDC.64 UR32, c[0x0][0x228] ;  /* 0x00008a0000207ab9 */ /* 0x000fe20000000a00 */
[----:B------:R1:W-:Y:S01]  /*5de90*/  STL [R1+0x20d4], R17 ;  /* 0x0020d41101007387 */ /* 0x0003e20000100800 */
[----:B------:R-:W-:Y:S01]  /*5dea0*/  ULDC.64 UR8, c[0x0][0x228] ;  /* 0x00008a0000087ab9 */ /* 0x000fe20000000a00 */
[C---:B----4-:R-:W-:Y:S01]  /*5deb0*/  VIADD R21, R2.reuse, 0x12f ;  /* 0x0000012f02157836 */ /* 0x050fe20000000000 */
[----:B------:R-:W-:Y:S01]  /*5dec0*/  ULDC.64 UR18, c[0x0][0x228] ;  /* 0x00008a0000127ab9 */ /* 0x000fe20000000a00 */
[----:B------:R4:W-:Y:S01]  /*5ded0*/  STL [R1+0x20d0], R16 ;  /* 0x0020d01001007387 */ /* 0x0009e20000100800 */
[----:B0-----:R-:W-:Y:S01]  /*5dee0*/  LEA R4, R7, R5, 0x18 ;  /* 0x0000000507047211 */ /* 0x001fe200078ec0ff */
[----:B------:R-:W-:Y:S01]  /*5def0*/  IMAD R5, R3, UR4, RZ ;  /* 0x0000000403057c24 */ /* 0x000fe2000f8e02ff */
[----:B------:R-:W-:Y:S01]  /*5df00*/  ULDC.64 UR4, c[0x0][0x220] ;  /* 0x0000880000047ab9 */ /* 0x000fe20000000a00 */
[----:B------:R0:W-:Y:S01]  /*5df10*/  STL [R1+0x20cc], R15 ;  /* 0x0020cc0f01007387 */ /* 0x0001e20000100800 */
[----:B------:R-:W-:Y:S01]  /*5df20*/  @P5 LOP3.LUT R29, R29, 0x80000000, RZ, 0xfc, !PT ;  /* 0x800000001d1d5812 */ /* 0x000fe200078efcff */
[C---:B--2---:R-:W-:Y:S01]  /*5df30*/  VIADD R20, R2.reuse, 0x12d ;  /* 0x0000012d02147836 */ /* 0x044fe20000000000 */
[----:B------:R-:W-:Y:S01]  /*5df40*/  ULDC.64 UR26, c[0x0][0x228] ;  /* 0x00008a00001a7ab9 */ /* 0x000fe20000000a00 */
[----:B------:R2:W-:Y:S01]  /*5df50*/  STL [R1+0x20c8], R14 ;  /* 0x0020c80e01007387 */ /* 0x0005e20000100800 */
[----:B------:R-:W-:Y:S01]  /*5df60*/  LOP3.LUT R29, R29, 0xbfffffff, RZ, 0xc0, !PT ;  /* 0xbfffffff1d1d7812 */ /* 0x000fe200078ec0ff */
[C---:B-1----:R-:W-:Y:S01]  /*5df70*/  VIADD R19, R2.reuse, 0x12b ;  /* 0x0000012b02137836 */ /* 0x042fe20000000000 */
[----:B------:R-:W-:Y:S01]  /*5df80*/  LOP3.LUT R25, R25, 0xfffffffe, RZ, 0xc0, !PT ;  /* 0xfffffffe19197812 */ /* 0x000fe200078ec0ff */
[----:B------:R1:W-:Y:S01]  /*5df90*/  STL [R1+0x20c4], R13 ;  /* 0x0020c40d01007387 */ /* 0x0003e20000100800 */
[C---:B------:R-:W-:Y:S01]  /*5dfa0*/  VIADD R18, R2.reuse, 0x129 ;  /* 0x0000012902127836 */ /* 0x040fe20000000000 */
[----:B------:R-:W-:Y:S01]  /*5dfb0*/  ULDC UR16, c[0x0][0x248] ;  /* 0x0000920000107ab9 */ /* 0x000fe20000000800 */
[C---:B------:R-:W-:Y:S01]  /*5dfc0*/  VIADD R17, R2.reuse, 0x127 ;  /* 0x0000012702117836 */ /* 0x040fe20000000000 */
[----:B------:R1:W-:Y:S01]  /*5dfd0*/  STL [R1+0x20c0], R12 ;  /* 0x0020c00c01007387 */ /* 0x0003e20000100800 */
[C---:B----4-:R-:W-:Y:S01]  /*5dfe0*/  VIADD R16, R2.reuse, 0x125 ;  /* 0x0000012502107836 */ /* 0x050fe20000000000 */
[----:B------:R-:W-:Y:S01]  /*5dff0*/  @P6 LOP3.LUT R25, R25, 0x1, RZ, 0xfc, !PT ;  /* 0x0000000119196812 */ /* 0x000fe200078efcff */
[C---:B0-----:R-:W-:Y:S01]  /*5e000*/  VIADD R15, R2.reuse, 0x123 ;  /* 0x00000123020f7836 */ /* 0x041fe20000000000 */
[----:B------:R0:W-:Y:S01]  /*5e010*/  STL [R1+0x20bc], R11 ;  /* 0x0020bc0b01007387 */ /* 0x0001e20000100800 */
[C---:B--2---:R-:W-:Y:S01]  /*5e020*/  VIADD R14, R2.reuse, 0x121 ;  /* 0x00000121020e7836 */ /* 0x044fe20000000000 */
[----:B------:R-:W-:Y:S01]  /*5e030*/  ULDC UR22, c[0x0][0x248] ;  /* 0x0000920000167ab9 */ /* 0x000fe20000000800 */
[C---:B-1----:R-:W-:Y:S01]  /*5e040*/  VIADD R13, R2.reuse, 0x11f ;  /* 0x0000011f020d7836 */ /* 0x042fe20000000000 */
[----:B------:R1:W-:Y:S01]  /*5e050*/  STL [R1+0x20b8], R10 ;  /* 0x0020b80a01007387 */ /* 0x0003e20000100800 */
[----:B------:R-:W-:Y:S01]  /*5e060*/  ULDC UR23, c[0x0][0x248] ;  /* 0x0000920000177ab9 */ /* 0x000fe20000000800 */
[C---:B------:R-:W-:Y:S01]  /*5e070*/  VIADD R12, R2.reuse, 0x11d ;  /* 0x0000011d020c7836 */ /* 0x040fe20000000000 */
[----:B------:R-:W-:Y:S01]  /*5e080*/  ULDC UR24, c[0x0][0x248] ;  /* 0x0000920000187ab9 */ /* 0x000fe20000000800 */
[----:B------:R2:W-:Y:S01]  /*5e090*/  STL [R1+0x209c], R9 ;  /* 0x00209c0901007387 */ /* 0x0005e20000100800 */
[----:B------:R-:W-:Y:S01]  /*5e0a0*/  ULDC UR25, c[0x0][0x248] ;  /* 0x0000920000197ab9 */ /* 0x000fe20000000800 */
[----:B0-----:R-:W-:Y:S01]  /*5e0b0*/  MOV R11, UR59 ;  /* 0x0000003b000b7c02 */ /* 0x001fe20008000f00 */
[----:B------:R-:W-:Y:S01]  /*5e0c0*/  ULDC UR28, c[0x0][0x248] ;  /* 0x00009200001c7ab9 */ /* 0x000fe20000000800 */
[----:B------:R0:W-:Y:S01]  /*5e0d0*/  STL [R1+0x3f0], R8 ;  /* 0x0003f00801007387 */ /* 0x0001e20000100800 */
[----:B------:R-:W-:Y:S01]  /*5e0e0*/  ULDC UR30, c[0x0][0x248] ;  /* 0x00009200001e7ab9 */ /* 0x000fe20000000800 */
[----:B-1----:R-:W-:Y:S01]  /*5e0f0*/  VIADD R10, R2, 0x11b ;  /* 0x0000011b020a7836 */ /* 0x002fe20000000000 */
[----:B------:R-:W-:Y:S01]  /*5e100*/  ULDC UR31, c[0x0][0x248] ;  /* 0x00009200001f7ab9 */ /* 0x000fe20000000800 */
[----:B------:R-:W1:Y:S01]  /*5e110*/  S2R R24, SR_TID.X ;  /* 0x0000000000187919 */ /* 0x000e620000002100 */
[----:B------:R-:W-:Y:S01]  /*5e120*/  ULDC UR34, c[0x0][0x248] ;  /* 0x0000920000227ab9 */ /* 0x000fe20000000800 */
[----:B--2---:R-:W-:Y:S01]  /*5e130*/  MOV R9, UR58 ;  /* 0x0000003a00097c02 */ /* 0x004fe20008000f00 */
[----:B------:R-:W-:Y:S01]  /*5e140*/  ULDC.64 UR58, c[0x0][0x228] ;  /* 0x00008a00003a7ab9 */ /* 0x000fe20000000a00 */
[----:B------:R-:W-:Y:S01]  /*5e150*/  ULDC UR35, c[0x0][0x248] ;  /* 0x0000920000237ab9 */ /* 0x000fe20000000800 */
[----:B------:R-:W-:Y:S01]  /*5e160*/  UMOV UR17, UR58 ;  /* 0x0000003a00117c82 */ /* 0x000fe20008000000 */
[C---:B0-----:R-:W-:Y:S01]  /*5e170*/  LOP3.LUT R8, R6.reuse, 0x20, RZ, 0xc0, !PT ;  /* 0x0000002006087812 */ /* 0x041fe200078ec0ff */
[----:B------:R-:W-:Y:S01]  /*5e180*/  UMOV UR29, UR59 ;  /* 0x0000003b001d7c82 */ /* 0x000fe20008000000 */
[----:B------:R-:W-:Y:S01]  /*5e190*/  LOP3.LUT R6, R6, 0x3f, RZ, 0xc0, !PT ;  /* 0x0000003f06067812 */ /* 0x000fe200078ec0ff */
[----:B------:R-:W-:Y:S01]  /*5e1a0*/  ULDC.64 UR58, c[0x0][0x228] ;  /* 0x00008a00003a7ab9 */ /* 0x000fe20000000a00 */
[----:B------:R-:W-:Y:S01]  /*5e1b0*/  ULDC UR40, c[0x0][0x248] ;  /* 0x0000920000287ab9 */ /* 0x000fe20000000800 */
[--C-:B------:R-:W-:Y:S01]  /*5e1c0*/  IMAD R8, R8, 0x20, R4.reuse ;  /* 0x0000002008087824 */ /* 0x100fe200078e0204 */
[----:B------:R-:W-:Y:S01]  /*5e1d0*/  UMOV UR55, UR58 ;  /* 0x0000003a00377c82 */ /* 0x000fe20008000000 */
[----:B------:R-:W-:Y:S01]  /*5e1e0*/  IMAD R0, R6, 0x10, R4 ;  /* 0x0000001006007824 */ /* 0x000fe200078e0204 */
[C---:B------:R-:W-:Y:S01]  /*5e1f0*/  LEA R6, P4, R5.reuse, UR4, 0x1 ;  /* 0x0000000405067c11 */ /* 0x040fe2000f8808ff */
[----:B------:R-:W-:Y:S01]  /*5e200*/  UMOV UR50, UR59 ;  /* 0x0000003b00327c82 */ /* 0x000fe20008000000 */
[----:B------:R-:W-:Y:S01]  /*5e210*/  ULDC.64 UR58, c[0x0][0x228] ;  /* 0x00008a00003a7ab9 */ /* 0x000fe20000000a00 */
[----:B------:R-:W-:Y:S01]  /*5e220*/  ULDC UR41, c[0x0][0x248] ;  /* 0x0000920000297ab9 */ /* 0x000fe20000000800 */
[----:B------:R3:W-:Y:S01]  /*5e230*/  STL [R1+0x2050], R0 ;  /* 0x0020500001007387 */ /* 0x0007e20000100800 */
[----:B------:R-:W-:Y:S01]  /*5e240*/  LEA.HI.X.SX32 R7, R5, UR5, 0x1, P4 ;  /* 0x0000000505077c11 */ /* 0x000fe2000a0f0eff */
[----:B------:R-:W-:Y:S01]  /*5e250*/  ULDC.64 UR4, c[0x0][0x228] ;  /* 0x00008a0000047ab9 */ /* 0x000fe20000000a00 */
[----:B------:R-:W-:Y:S01]  /*5e260*/  ISETP.LT.AND P4, PT, R28, UR12, !P2 ;  /* 0x0000000c1c007c0c */ /* 0x000fe2000d781270 */
[----:B------:R-:W-:Y:S01]  /*5e270*/  UMOV UR11, UR4 ;  /* 0x00000004000b7c82 */ /* 0x000fe20008000000 */
[----:B------:R-:W-:Y:S01]  /*5e280*/  UMOV UR44, UR5 ;  /* 0x00000005002c7c82 */ /* 0x000fe20008000000 */
[----:B------:R-:W-:Y:S01]  /*5e290*/  ULDC.64 UR4, c[0x0][0x228] ;  /* 0x00008a0000047ab9 */ /* 0x000fe20000000a00 */
[----:B------:R-:W-:Y:S01]  /*5e2a0*/  ULDC.64 UR12, c[0x0][0x228] ;  /* 0x00008a00000c7ab9 */ /* 0x000fe20000000a00 */
[----:B------:R-:W-:Y:S01]  /*5e2b0*/  UMOV UR10, UR4 ;  /* 0x00000004000a7c82 */ /* 0x000fe20008000000 */
[----:B------:R-:W-:Y:S01]  /*5e2c0*/  UMOV UR61, UR5 ;  /* 0x00000005003d7c82 */ /* 0x000fe20008000000 */
[----:B---3--:R-:W-:Y:S01]  /*5e2d0*/  IMAD R0, R27, 0x40, R5 ;  /* 0x000000401b007824 */ /* 0x008fe200078e0205 */
[----:B------:R-:W-:Y:S01]  /*5e2e0*/  ULDC.64 UR4, c[0x0][0x228] ;  /* 0x00008a0000047ab9 */ /* 0x000fe20000000a00 */
[----:B------:R-:W-:Y:S01]  /*5e2f0*/  VIADD R27, R2, 0x133 ;  /* 0x00000133021b7836 */ /* 0x000fe20000000000 */
[----:B------:R-:W-:Y:S01]  /*5e300*/  UMOV UR48, UR4 ;  /* 0x0000000400307c82 */ /* 0x000fe20008000000 */
[----:B-1----:R-:W-:Y:S01]  /*5e310*/  LOP3.LUT R24, R24, 0x1f, RZ, 0xc0, !PT ;  /* 0x0000001f18187812 */ /* 0x002fe200078ec0ff */
[----:B------:R-:W-:Y:S01]  /*5e320*/  UMOV UR53, UR5 ;  /* 0x0000000500357c82 */ /* 0x000fe20008000000 */
[----:B------:R-:W-:Y:S01]  /*5e330*/  LEA R4, P3, R0, UR6, 0x1 ;  /* 0x0000000600047c11 */ /* 0x000fe2000f8608ff */
[----:B------:R-:W-:Y:S01]  /*5e340*/  ULDC.64 UR4, c[0x0][0x228] ;  /* 0x00008a0000047ab9 */ /* 0x000fe20000000a00 */
[----:B------:R-:W-:Y:S01]  /*5e350*/  @P4 LOP3.LUT R29, R29, 0x40000000, RZ, 0xfc, !PT ;  /* 0x400000001d1d4812 */ /* 0x000fe200078efcff */
[----:B------:R-:W-:Y:S01]  /*5e360*/  IMAD R8, R24, 0x10, R8 ;  /* 0x0000001018087824 */ /* 0x000fe200078e0208 */
[----:B------:R-:W-:Y:S01]  /*5e370*/  LEA.HI.X.SX32 R5, R0, UR7, 0x1, P3 ;  /* 0x0000000700057c11 */ /* 0x000fe200098f0eff */
[----:B------:R-:W-:Y:S01]  /*5e380*/  ULDC.64 UR6, c[0x0][0x228] ;  /* 0x00008a0000067ab9 */ /* 0x000fe20000000a00 */
[----:B------:R-:W-:Y:S01]  /*5e390*/  ISETP.LT.AND P3, PT, R3, UR20, !P2 ;  /* 0x0000001403007c0c */ /* 0x000fe2000d761270 */
[----:B------:R-:W-:Y:S01]  /*5e3a0*/  VIADD R24, R2, 0x131 ;  /* 0x0000013102187836 */ /* 0x000fe20000000000 */
[----:B------:R-:W-:Y:S01]  /*5e3b0*/  ISETP.LT.AND P2, PT, R28, UR11, !P1 ;  /* 0x0000000b1c007c0c */ /* 0x000fe2000cf41270 */
[----:B------:R-:W-:Y:S01]  /*5e3c0*/  UMOV UR36, UR4 ;  /* 0x0000000400247c82 */ /* 0x000fe20008000000 */
[----:B------:R-:W-:Y:S01]  /*5e3d0*/  LOP3.LUT R29, R29, 0xdfffffff, RZ, 0xc0, !PT ;  /* 0xdfffffff1d1d7812 */ /* 0x000fe200078ec0ff */
[----:B------:R-:W-:Y:S01]  /*5e3e0*/  UMOV UR39, UR5 ;  /* 0x0000000500277c82 */ /* 0x000fe20008000000 */
[----:B------:R-:W-:Y:S01]  /*5e3f0*/  ISETP.LT.AND P1, PT, R3, UR14, !P1 ;  /* 0x0000000e03007c0c */ /* 0x000fe2000cf21270 */
[----:B------:R-:W-:Y:S01]  /*5e400*/  ULDC.64 UR4, c[0x0][0x228] ;  /* 0x00008a0000047ab9 */ /* 0x000fe20000000a00 */
[----:B------:R-:W-:Y:S01]  /*5e410*/  UMOV UR45, UR12 ;  /* 0x0000000c002d7c82 */ /* 0x000fe20008000000 */
[----:B------:R-:W-:Y:S01]  /*5e420*/  UMOV UR38, UR4 ;  /* 0x0000000400267c82 */ /* 0x000fe20008000000 */
[----:B------:R-:W-:Y:S01]  /*5e430*/  UMOV UR54, UR5 ;  /* 0x0000000500367c82 */ /* 0x000fe20008000000 */
[----:B------:R-:W-:Y:S01]  /*5e440*/  ULDC.64 UR4, c[0x0][0x228] ;  /* 0x00008a0000047ab9 */ /* 0x000fe20000000a00 */
[----:B------:R-:W-:Y:S01]  /*5e450*/  UMOV UR51, UR13 ;  /* 0x0000000d00337c82 */ /* 0x000fe20008000000 */
[----:B------:R-:W-:Y:S01]  /*5e460*/  @P3 LOP3.LUT R29, R29, 0x20000000, RZ, 0xfc, !PT ;  /* 0x200000001d1d3812 */ /* 0x000fe200078efcff */
[----:B------:R-:W-:Y:S01]  /*5e470*/  UMOV UR37, UR4 ;  /* 0x0000000400257c82 */ /* 0x000fe20008000000 */
[----:B------:R-:W-:Y:S01]  /*5e480*/  UMOV UR56, UR5 ;  /* 0x0000000500387c82 */ /* 0x000fe20008000000 */
[----:B------:R-:W-:Y:S01]  /*5e490*/  ULDC.64 UR4, c[0x0][0x228] ;  /* 0x00008a0000047ab9 */ /* 0x000fe20000000a00 */
[----:B------:R-:W-:Y:S01]  /*5e4a0*/  LOP3.LUT R29, R29, 0xefffffff, RZ, 0xc0, !PT ;  /* 0xefffffff1d1d7812 */ /* 0x000fe200078ec0ff */
[----:B------:R-:W-:Y:S01]  /*5e4b0*/  ULDC.64 UR12, c[0x0][0x228] ;  /* 0x00008a00000c7ab9 */ /* 0x000fe20000000a00 */
[----:B------:R-:W-:Y:S01]  /*5e4c0*/  STL [R1+0x2054], R8 ;  /* 0x0020540801007387 */ /* 0x000fe20000100800 */
[----:B------:R-:W-:Y:S01]  /*5e4d0*/  LOP3.LUT R26, R26, 0x7fffffff, RZ, 0xc0, !PT ;  /* 0x7fffffff1a1a7812 */ /* 0x000fe200078ec0ff */
[----:B------:R-:W-:Y:S01]  /*5e4e0*/  VIADD R0, R2, 0x105 ;  /* 0x0000010502007836 */ /* 0x000fe20000000000 */
[----:B------:R-:W-:Y:S01]  /*5e4f0*/  @P2 LOP3.LUT R29, R29, 0x10000000, RZ, 0xfc, !PT ;  /* 0x100000001d1d2812 */ /* 0x000fe200078efcff */
[----:B------:R0:W-:Y:S01]  /*5e500*/  STL [R1+0x2058], R25 ;  /* 0x0020581901007387 */ /* 0x0001e20000100800 */
[----:B------:R-:W-:Y:S01]  /*5e510*/  ULDC UR42, c[0x0][0x248] ;  /* 0x00009200002a7ab9 */ /* 0x000fe20000000800 */
[----:B------:R-:W-:Y:S01]  /*5e520*/  ULDC UR43, c[0x0][0x248] ;  /* 0x00009200002b7ab9 */ /* 0x000fe20000000800 */
[----:B------:R-:W-:Y:S01]  /*5e530*/  LOP3.LUT R29, R29, 0xf7ffffff, RZ, 0xc0, !PT ;  /* 0xf7ffffff1d1d7812 */ /* 0x000fe200078ec0ff */
[----:B------:R-:W-:Y:S01]  /*5e540*/  STL [R1+0x2060], R6 ;  /* 0x0020600601007387 */ /* 0x000fe20000100800 */
[----:B------:R-:W-:Y:S01]  /*5e550*/  LOP3.LUT R23, R23, 0x7fffffff, RZ, 0xc0, !PT ;  /* 0x7fffffff17177812 */ /* 0x000fe200078ec0ff */
[----:B------:R-:W-:Y:S01]  /*5e560*/  ULDC UR46, c[0x0][0x248] ;  /* 0x00009200002e7ab9 */ /* 0x000fe20000000800 */
[----:B------:R-:W-:Y:S01]  /*5e570*/  @P1 LOP3.LUT R29, R29, 0x8000000, RZ, 0xfc, !PT ;  /* 0x080000001d1d1812 */ /* 0x000fe200078efcff */
[----:B------:R1:W-:Y:S01]  /*5e580*/  STL [R1+0x205c], R7 ;  /* 0x00205c0701007387 */ /* 0x0003e20000100800 */
[----:B------:R-:W-:Y:S01]  /*5e590*/  ISETP.LT.AND P1, PT, R28, UR10, !P0 ;  /* 0x0000000a1c007c0c */ /* 0x000fe2000c721270 */
[----:B------:R-:W-:Y:S01]  /*5e5a0*/  ULDC.64 UR10, c[0x0][0x228] ;  /* 0x00008a00000a7ab9 */ /* 0x000fe20000000a00 */
[----:B------:R-:W-:Y:S01]  /*5e5b0*/  ISETP.LT.AND P0, PT, R3, UR32, !P0 ;  /* 0x0000002003007c0c */ /* 0x000fe2000c701270 */
[----:B------:R2:W-:Y:S01]  /*5e5c0*/  STL [R1+0x2068], R4 ;  /* 0x0020680401007387 */ /* 0x0005e20000100800 */
[----:B------:R-:W-:Y:S01]  /*5e5d0*/  LOP3.LUT R29, R29, 0xfbffffff, RZ, 0xc0, !PT ;  /* 0xfbffffff1d1d7812 */ /* 0x000fe200078ec0ff */
[----:B------:R-:W-:Y:S01]  /*5e5e0*/  ULDC UR47, c[0x0][0x248] ;  /* 0x00009200002f7ab9 */ /* 0x000fe20000000800 */
[----:B------:R-:W-:Y:S01]  /*5e5f0*/  ULDC UR52, c[0x0][0x248] ;  /* 0x0000920000347ab9 */ /* 0x000fe20000000800 */
[----:B------:R3:W-:Y:S01]  /*5e600*/  STL [R1+0x2064], R5 ;  /* 0x0020640501007387 */ /* 0x0007e20000100800 */
[C---:B0-----:R-:W-:Y:S01]  /*5e610*/  VIADD R25, R2.reuse, 0xdf ;  /* 0x000000df02197836 */ /* 0x041fe20000000000 */
[----:B------:R-:W-:Y:S01]  /*5e620*/  ULDC UR60, c[0x0][0x248] ;  /* 0x00009200003c7ab9 */ /* 0x000fe20000000800 */
[----:B------:R-:W-:Y:S01]  /*5e630*/  VIADD R8, R2, 0xdd ;  /* 0x000000dd02087836 */ /* 0x000fe20000000000 */
[----:B------:R-:W-:Y:S01]  /*5e640*/  LOP3.LUT R22, R22, 0xffffefff, RZ, 0xc0, !PT ;  /* 0xffffefff16167812 */ /* 0x000fe200078ec0ff */
[C---:B-1----:R-:W-:Y:S01]  /*5e650*/  VIADD R7, R2.reuse, 0xdb ;  /* 0x000000db02077836 */ /* 0x042fe20000000000 */
[----:B------:R-:W-:Y:S01]  /*5e660*/  @P1 LOP3.LUT R29, R29, 0x4000000, RZ, 0xfc, !PT ;  /* 0x040000001d1d1812 */ /* 0x000fe200078efcff */
[----:B--2---:R-:W-:-:S02]  /*5e670*/  VIADD R4, R2, 0xe1 ;  /* 0x000000e102047836 */ /* 0x004fc40000000000 */
[C---:B------:R-:W-:Y:S01]  /*5e680*/  VIADD R6, R2.reuse, 0xd9 ;  /* 0x000000d902067836 */ /* 0x040fe20000000000 */
[----:B------:R-:W-:Y:S01]  /*5e690*/  LOP3.LUT R29, R29, 0xfdffffff, RZ, 0xc0, !PT ;  /* 0xfdffffff1d1d7812 */ /* 0x000fe200078ec0ff */
[----:B---3--:R-:W-:-:S03]  /*5e6a0*/  VIADD R5, R2, 0xe3 ;  /* 0x000000e302057836 */ /* 0x008fc60000000000 */
[----:B------:R-:W-:Y:S02]  /*5e6b0*/  @P0 LOP3.LUT R29, R29, 0x2000000, RZ, 0xfc, !PT ;  /* 0x020000001d1d0812 */ /* 0x000fe400078efcff */
[----:B------:R-:W-:Y:S01]  /*5e6c0*/  ISETP.GE.AND P0, PT, R27, UR21, PT ;  /* 0x000000151b007c0c */ /* 0x000fe2000bf06270 */
[----:B------:R-:W-:Y:S01]  /*5e6d0*/  ULDC.64 UR20, c[0x0][0x228] ;  /* 0x00008a0000147ab9 */ /* 0x000fe20000000a00 */
[----:B------:R-:W-:Y:S01]  /*5e6e0*/  LOP3.LUT R29, R29, 0xfeffffff, RZ, 0xc0, !PT ;  /* 0xfeffffff1d1d7812 */ /* 0x000fe200078ec0ff */
[----:B------:R-:W2:Y:S01]  /*5e6f0*/  LDL.LU R27, [R1+0x20ec] ;  /* 0x0020ec00011b7983 */ /* 0x000ea20000300800 */
[----:B------:R-:W-:Y:S02]  /*5e700*/  ISETP.LT.AND P2, PT, R28, UR48, !P0 ;  /* 0x000000301c007c0c */ /* 0x000fe4000c741270 */
[----:B------:R-:W-:Y:S02]  /*5e710*/  ISETP.LT.AND P1, PT, R3, UR6, !P0 ;  /* 0x0000000603007c0c */ /* 0x000fe4000c721270 */
[----:B------:R-:W-:Y:S01]  /*5e720*/  ISETP.GE.AND P0, PT, R24, UR15, PT ;  /* 0x0000000f18007c0c */ /* 0x000fe2000bf06270 */
[----:B------:R-:W-:Y:S01]  /*5e730*/  ULDC.64 UR14, c[0x0][0x228] ;  /* 0x00008a00000e7ab9 */ /* 0x000fe20000000a00 */
[----:B------:R-:W3:Y:S07]  /*5e740*/  LDL.LU R24, [R1+0x20e8] ;  /* 0x0020e80001187983 */ /* 0x000eee0000300800 */
[----:B------:R-:W-:-:S04]  /*5e750*/  @P2 LOP3.LUT R29, R29, 0x1000000, RZ, 0xfc, !PT ;  /* 0x010000001d1d2812 */ /* 0x000fc800078efcff */
[----:B------:R-:W-:-:S04]  /*5e760*/  LOP3.LUT R29, R29, 0xff7fffff, RZ, 0xc0, !PT ;  /* 0xff7fffff1d1d7812 */ /* 0x000fc800078ec0ff */
[----:B------:R-:W-:Y:S02]  /*5e770*/  @P1 LOP3.LUT R29, R29, 0x800000, RZ, 0xfc, !PT ;  /* 0x008000001d1d1812 */ /* 0x000fe400078efcff */
[----:B------:R-:W-:Y:S02]  /*5e780*/  ISETP.LT.AND P1, PT, R28, UR8, !P0 ;  /* 0x000000081c007c0c */ /* 0x000fe4000c721270 */
[----:B------:R-:W-:Y:S02]  /*5e790*/  ISETP.LT.AND P0, PT, R3, UR36, !P0 ;  /* 0x0000002403007c0c */ /* 0x000fe4000c701270 */
[----:B------:R-:W-:-:S09]  /*5e7a0*/  LOP3.LUT R29, R29, 0xffbfffff, RZ, 0xc0, !PT ;  /* 0xffbfffff1d1d7812 */ /* 0x000fd200078ec0ff */
[----:B------:R-:W-:-:S04]  /*5e7b0*/  @P1 LOP3.LUT R29, R29, 0x400000, RZ, 0xfc, !PT ;  /* 0x004000001d1d1812 */ /* 0x000fc800078efcff */
[----:B------:R-:W-:-:S04]  /*5e7c0*/  LOP3.LUT R29, R29, 0xffdfffff, RZ, 0xc0, !PT ;  /* 0xffdfffff1d1d7812 */ /* 0x000fc800078ec0ff */
[----:B------:R-:W-:Y:S02]  /*5e7d0*/  @P0 LOP3.LUT R29, R29, 0x200000, RZ, 0xfc, !PT ;  /* 0x002000001d1d0812 */ /* 0x000fe400078efcff */
[----:B------:R-:W-:Y:S01]  /*5e7e0*/  ISETP.GE.AND P0, PT, R21, UR33, PT ;  /* 0x0000002115007c0c */ /* 0x000fe2000bf06270 */
[----:B------:R-:W-:Y:S01]  /*5e7f0*/  UMOV UR49, UR14 ;  /* 0x0000000e00317c82 */ /* 0x000fe20008000000 */
[----:B------:R-:W-:Y:S01]  /*5e800*/  LOP3.LUT R29, R29, 0xffefffff, RZ, 0xc0, !PT ;  /* 0xffefffff1d1d7812 */ /* 0x000fe200078ec0ff */
[----:B------:R-:W-:Y:S01]  /*5e810*/  UMOV UR36, UR15 ;  /* 0x0000000f00247c82 */ /* 0x000fe20008000000 */
[----:B------:R-:W-:Y:S01]  /*5e820*/  ISETP.LT.AND P1, PT, R28, UR18, !P0 ;  /* 0x000000121c007c0c */ /* 0x000fe2000c721270 */
[----:B------:R-:W-:Y:S01]  /*5e830*/  ULDC.64 UR14, c[0x0][0x228] ;  /* 0x00008a00000e7ab9 */ /* 0x000fe20000000a00 */
[----:B------:R-:W-:Y:S01]  /*5e840*/  ISETP.LT.AND P0, PT, R3, UR38, !P0 ;  /* 0x0000002603007c0c */ /* 0x000fe2000c701270 */
[----:B------:R-:W-:Y:S01]  /*5e850*/  ULDC.64 UR32, c[0x0][0x228] ;  /* 0x00008a0000207ab9 */ /* 0x000fe20000000a00 */
[----:B------:R-:W4:Y:S09]  /*5e860*/  LDL.LU R21, [R1+0x20e4] ;  /* 0x0020e40001157983 */ /* 0x000f320000300800 */
[----:B------:R-:W-:-:S04]  /*5e870*/  @P1 LOP3.LUT R29, R29, 0x100000, RZ, 0xfc, !PT ;  /* 0x001000001d1d1812 */ /* 0x000fc800078efcff */
[----:B------:R-:W-:-:S04]  /*5e880*/  LOP3.LUT R29, R29, 0xfff7ffff, RZ, 0xc0, !PT ;  /* 0xfff7ffff1d1d7812 */ /* 0x000fc800078ec0ff */
[----:B------:R-:W-:Y:S02]  /*5e890*/  @P0 LOP3.LUT R29, R29, 0x80000, RZ, 0xfc, !PT ;  /* 0x000800001d1d0812 */ /* 0x000fe400078efcff */
[----:B------:R-:W-:Y:S01]  /*5e8a0*/  ISETP.GE.AND P0, PT, R20, UR7, PT ;  /* 0x0000000714007c0c */ /* 0x000fe2000bf06270 */
[----:B------:R-:W-:Y:S01]  /*5e8b0*/  UMOV UR48, UR32 ;  /* 0x0000002000307c82 */ /* 0x000fe20008000000 */
[----:B------:R-:W-:Y:S01]  /*5e8c0*/  LOP3.LUT R29, R29, 0xfffbffff, RZ, 0xc0, !PT ;  /* 0xfffbffff1d1d7812 */ /* 0x000fe200078ec0ff */
[----:B------:R-:W-:Y:S01]  /*5e8d0*/  ULDC.64 UR6, c[0x0][0x228] ;  /* 0x00008a0000067ab9 */ /* 0x000fe20000000a00 */
[----:B------:R-:W-:Y:S01]  /*5e8e0*/  ISETP.LT.AND P1, PT, R28, UR26, !P0 ;  /* 0x0000001a1c007c0c */ /* 0x000fe2000c721270 */
[----:B------:R-:W4:Y:S01]  /*5e8f0*/  LDL.LU R20, [R1+0x20e0] ;  /* 0x0020e00001147983 */ /* 0x000f220000300800 */
[----:B------:R-:W-:-:S11]  /*5e900*/  ISETP.LT.AND P0, PT, R3, UR37, !P0 ;  /* 0x0000002503007c0c */ /* 0x000fd6000c701270 */
        /* <DEDUP_REMOVED lines=8> */
[----:B------:R-:W-:Y:S01]  /*5e990*/  UMOV UR32, UR33 ;  /* 0x0000002100207c82 */ /* 0x000fe20008000000 */
[----:B------:R-:W-:Y:S01]  /*5e9a0*/  ISETP.LT.AND P1, PT, R3, UR45, !P0 ;  /* 0x0000002d03007c0c */ /* 0x000fe2000c721270 */
[----:B------:R-:W-:Y:S01]  /*5e9b0*/  UMOV UR38, UR59 ;  /* 0x0000003b00267c82 */ /* 0x000fe20008000000 */
[----:B------:R-:W-:Y:S01]  /*5e9c0*/  ISETP.GE.AND P0, PT, R18, UR19, PT ;  /* 0x0000001312007c0c */ /* 0x000fe2000bf06270 */
[----:B------:R-:W-:Y:S01]  /*5e9d0*/  ULDC.64 UR18, c[0x0][0x228] ;  /* 0x00008a0000127ab9 */ /* 0x000fe20000000a00 */
[----:B------:R-:W4:Y:S07]  /*5e9e0*/  LDL.LU R19, [R1+0x20dc] ;  /* 0x0020dc0001137983 */ /* 0x000f2e0000300800 */
[----:B------:R-:W-:Y:S01]  /*5e9f0*/  @P2 LOP3.LUT R29, R29, 0x10000, RZ, 0xfc, !PT ;  /* 0x000100001d1d2812 */ /* 0x000fe200078efcff */
[----:B------:R-:W-:Y:S01]  /*5ea00*/  UMOV UR45, UR19 ;  /* 0x00000013002d7c82 */ /* 0x000fe20008000000 */
[----:B------:R-:W4:Y:S01]  /*5ea10*/  LDL.LU R18, [R1+0x20d8] ;  /* 0x0020d80001127983 */ /* 0x000f220000300800 */
[----:B------:R-:W-:Y:S01]  /*5ea20*/  ULDC.64 UR58, c[0x0][0x228] ;  /* 0x00008a00003a7ab9 */ /* 0x000fe20000000a00 */
        /* <DEDUP_REMOVED lines=13> */
[----:B------:R-:W-:Y:S01]  /*5eb00*/  ULDC.64 UR26, c[0x0][0x228] ;  /* 0x00008a00001a7ab9 */ /* 0x000fe20000000a00 */
[----:B------:R-:W-:Y:S01]  /*5eb10*/  ISETP.LT.AND P0, PT, R3, UR55, !P0 ;  /* 0x0000003703007c0c */ /* 0x000fe2000c701270 */
[----:B------:R-:W4:Y:S10]  /*5eb20*/  LDL.LU R17, [R1+0x20d4] ;  /* 0x0020d40001117983 */ /* 0x000f340000300800 */
        /* <DEDUP_REMOVED lines=19> */
[----:B------:R-:W4:Y:S01]  /*5ec60*/  LDL.LU R15, [R1+0x20cc] ;  /* 0x0020cc00010f7983 */ /* 0x000f220000300800 */
[----:B------:R-:W-:Y:S01]  /*5ec70*/  ISETP.LT.AND P1, PT, R3, UR48, !P0 ;  /* 0x0000003003007c0c */ /* 0x000fe2000c721270 */
[----:B------:R-:W-:Y:S01]  /*5ec80*/  ULDC.64 UR48, c[0x0][0x228] ;  /* 0x00008a0000307ab9 */ /* 0x000fe20000000a00 */
[----:B------:R-:W-:Y:S01]  /*5ec90*/  ISETP.GE.AND P0, PT, R14, UR11, PT ;  /* 0x0000000b0e007c0c */ /* 0x000fe2000bf06270 */
[----:B------:R-:W-:Y:S01]  /*5eca0*/  ULDC.64 UR58, c[0x0][0x228] ;  /* 0x00008a00003a7ab9 */ /* 0x000fe20000000a00 */
[----:B------:R-:W4:Y:S01]  /*5ecb0*/  LDL.LU R14, [R1+0x20c8] ;  /* 0x0020c800010e7983 */ /* 0x000f220000300800 */
[----:B------:R-:W-:Y:S01]  /*5ecc0*/  ULDC.64 UR12, c[0x0][0x228] ;  /* 0x00008a00000c7ab9 */ /* 0x000fe20000000a00 */
[----:B------:R-:W-:-:S05]  /*5ecd0*/  ULDC.64 UR10, c[0x0][0x228] ;  /* 0x00008a00000a7ab9 */ /* 0x000fca0000000a00 */
        /* <DEDUP_REMOVED lines=9> */
[----:B------:R-:W-:Y:S02]  /*5ed70*/  ISETP.GE.AND P0, PT, R13, UR21, PT ;  /* 0x000000150d007c0c */ /* 0x000fe4000bf06270 */
[----:B------:R-:W-:Y:S01]  /*5ed80*/  LOP3.LUT R29, R29, 0xffffffef, RZ, 0xc0, !PT ;  /* 0xffffffef1d1d7812 */ /* 0x000fe200078ec0ff */
[----:B------:R-:W4:Y:S01]  /*5ed90*/  LDL.LU R13, [R1+0x20c4] ;  /* 0x0020c400010d7983 */ /* 0x000f220000300800 */
[----:B------:R-:W-:Y:S02]  /*5eda0*/  ISETP.LT.AND P1, PT, R28, UR8, !P0 ;  /* 0x000000081c007c0c */ /* 0x000fe4000c721270 */
[----:B------:R-:W-:-:S11]  /*5edb0*/  ISETP.LT.AND P0, PT, R3, UR17, !P0 ;  /* 0x0000001103007c0c */ /* 0x000fd6000c701270 */
[----:B------:R-:W-:-:S04]  /*5edc0*/  @P1 LOP3.LUT R29, R29, 0x10, RZ, 0xfc, !PT ;  /* 0x000000101d1d1812 */ /* 0x000fc800078efcff */
[----:B------:R-:W-:-:S04]  /*5edd0*/  LOP3.LUT R29, R29, 0xfffffff7, RZ, 0xc0, !PT ;  /* 0xfffffff71d1d7812 */ /* 0x000fc800078ec0ff */
[----:B------:R-:W-:Y:S02]  /*5ede0*/  @P0 LOP3.LUT R29, R29, 0x8, RZ, 0xfc, !PT ;  /* 0x000000081d1d0812 */ /* 0x000fe400078efcff */
[----:B------:R-:W-:Y:S01]  /*5edf0*/  ISETP.GE.AND P0, PT, R12, UR15, PT ;  /* 0x0000000f0c007c0c */ /* 0x000fe2000bf06270 */
[----:B------:R-:W-:Y:S01]  /*5ee00*/  UMOV UR17, UR48 ;  /* 0x0000003000117c82 */ /* 0x000fe20008000000 */
[----:B------:R-:W-:Y:S01]  /*5ee10*/  LOP3.LUT R29, R29, 0xfffffffb, RZ, 0xc0, !PT ;  /* 0xfffffffb1d1d7812 */ /* 0x000fe200078ec0ff */
[----:B------:R-:W4:Y:S01]  /*5ee20*/  LDL.LU R12, [R1+0x20c0] ;  /* 0x0020c000010c7983 */ /* 0x000f220000300800 */
[----:B------:R-:W-:Y:S01]  /*5ee30*/  ISETP.LT.AND P1, PT, R28, UR18, !P0 ;  /* 0x000000121c007c0c */ /* 0x000fe2000c721270 */
[----:B------:R-:W-:Y:S01]  /*5ee40*/  UMOV UR20, UR10 ;  /* 0x0000000a00147c82 */ /* 0x000fe20008000000 */
[----:B------:R-:W-:Y:S01]  /*5ee50*/  ISETP.LT.AND P0, PT, R3, UR33, !P0 ;  /* 0x0000002103007c0c */ /* 0x000fe2000c701270 */
[----:B------:R-:W-:Y:S01]  /*5ee60*/  UMOV UR55, UR11 ;  /* 0x0000000b00377c82 */ /* 0x000fe20008000000 */
[----:B------:R-:W-:Y:S01]  /*5ee70*/  UMOV UR48, UR49 ;  /* 0x0000003100307c82 */ /* 0x000fe20008000000 */
[----:B------:R-:W-:-:S08]  /*5ee80*/  ULDC.64 UR14, c[0x0][0x228] ;  /* 0x00008a00000e7ab9 */ /* 0x000fd00000000a00 */
[----:B------:R-:W-:Y:S01]  /*5ee90*/  @P1 LOP3.LUT R29, R29, 0x4, RZ, 0xfc, !PT ;  /* 0x000000041d1d1812 */ /* 0x000fe200078efcff */
[----:B------:R-:W-:-:S03]  /*5eea0*/  ULDC.64 UR10, c[0x0][0x228] ;  /* 0x00008a00000a7ab9 */ /* 0x000fc60000000a00 */
        /* <DEDUP_REMOVED lines=8> */
[----:B------:R-:W-:Y:S02]  /*5ef30*/  ISETP.LT.AND P1, PT, R3, UR27, !P0 ;  /* 0x0000001b03007c0c */ /* 0x000fe4000c721270 */
[----:B------:R-:W-:-:S02]  /*5ef40*/  R2UR UR59, R11 ;  /* 0x000000000b3b72ca */ /* 0x000fc400000e0000 */
[----:B------:R-:W4:Y:S04]  /*5ef50*/  LDL.LU R11, [R1+0x20bc] ;  /* 0x0020bc00010b7983 */ /* 0x000f280000300800 */
[----:B------:R-:W4:Y:S03]  /*5ef60*/  LDL.LU R10, [R1+0x20b8] ;  /* 0x0020b800010a7983 */ /* 0x000f260000300800 */
[----:B------:R-:W-:-:S05]  /*5ef70*/  @P2 LOP3.LUT R29, R29, 0x1, RZ, 0xfc, !PT ;  /* 0x000000011d1d2812 */ /* 0x000fca00078efcff */
[----:B------:R0:W-:Y:S01]  /*5ef80*/  STL [R1+0x206c], R29 ;  /* 0x00206c1d01007387 */ /* 0x0001e20000100800 */
[----:B------:R-:W-:Y:S01]  /*5ef90*/  @P1 LOP3.LUT R26, R26, 0x80000000, RZ, 0xfc, !PT ;  /* 0x800000001a1a1812 */ /* 0x000fe200078efcff */
[----:B0-----:R-:W-:-:S05]  /*5efa0*/  VIADD R29, R2, 0x119 ;  /* 0x00000119021d7836 */ /* 0x001fca0000000000 */
[----:B------:R-:W-:Y:S02]  /*5efb0*/  ISETP.GE.AND P0, PT, R29, UR9, PT ;  /* 0x000000091d007c0c */ /* 0x000fe4000bf06270 */
[----:B------:R-:W-:Y:S01]  /*5efc0*/  LOP3.LUT R26, R26, 0xbfffffff, RZ, 0xc0, !PT ;  /* 0xbfffffff1a1a7812 */ /* 0x000fe200078ec0ff */
[----:B------:R-:W-:Y:S01]  /*5efd0*/  VIADD R29, R2, 0x117 ;  /* 0x00000117021d7836 */ /* 0x000fe20000000000 */
[----:B------:R-:W-:Y:S01]  /*5efe0*/  ISETP.LT.AND P1, PT, R28, UR12, !P0 ;  /* 0x0000000c1c007c0c */ /* 0x000fe2000c721270 */
[----:B------:R-:W-:Y:S01]  /*5eff0*/  ULDC.64 UR8, c[0x0][0x228] ;  /* 0x00008a0000087ab9 */ /* 0x000fe20000000a00 */
[----:B------:R-:W-:-:S11]  /*5f000*/  ISETP.LT.AND P0, PT, R3, UR20, !P0 ;  /* 0x0000001403007c0c */ /* 0x000fd6000c701270 */
[----:B------:R-:W-:Y:S01]  /*5f010*/  @P1 LOP3.LUT R26, R26, 0x40000000, RZ, 0xfc, !PT ;  /* 0x400000001a1a1812 */ /* 0x000fe200078efcff */
[----:B------:R-:W-:Y:S01]  /*5f020*/  UMOV UR12, UR8 ;  /* 0x00000008000c7c82 */ /* 0x000fe20008000000 */
[----:B------:R-:W-:Y:S01]  /*5f030*/  UMOV UR33, UR9 ;  /* 0x0000000900217c82 */ /* 0x000fe20008000000 */
[----:B------:R-:W-:Y:S01]  /*5f040*/  ULDC.64 UR8, c[0x0][0x228] ;  /* 0x00008a0000087ab9 */ /* 0x000fe20000000a00 */
[----:B------:R-:W-:Y:S01]  /*5f050*/  LOP3.LUT R26, R26, 0xdfffffff, RZ, 0xc0, !PT ;  /* 0xdfffffff1a1a7812 */ /* 0x000fe200078ec0ff */
[----:B------:R-:W-:-:S03]  /*5f060*/  ULDC.64 UR20, c[0x0][0x228] ;  /* 0x00008a0000147ab9 */ /* 0x000fc60000000a00 */
[----:B------:R-:W-:Y:S02]  /*5f070*/  @P0 LOP3.LUT R26, R26, 0x20000000, RZ, 0xfc, !PT ;  /* 0x200000001a1a0812 */ /* 0x000fe400078efcff */
[----:B------:R-:W-:-:S04]  /*5f080*/  ISETP.GE.AND P0, PT, R29, UR19, PT ;  /* 0x000000131d007c0c */ /* 0x000fc8000bf06270 */
[----:B------:R-:W-:Y:S02]  /*5f090*/  ISETP.LT.AND P1, PT, R28, UR10, !P0 ;  /* 0x0000000a1c007c0c */ /* 0x000fe4000c721270 */
[----:B------:R-:W-:Y:S02]  /*5f0a0*/  ISETP.LT.AND P0, PT, R3, UR17, !P0 ;  /* 0x0000001103007c0c */ /* 0x000fe4000c701270 */
[----:B------:R-:W-:Y:S01]  /*5f0b0*/  LOP3.LUT R26, R26, 0xefffffff, RZ, 0xc0, !PT ;  /* 0xefffffff1a1a7812 */ /* 0x000fe200078ec0ff */
[----:B------:R-:W-:-:S08]  /*5f0c0*/  VIADD R29, R2, 0x115 ;  /* 0x00000115021d7836 */ /* 0x000fd00000000000 */
[----:B------:R-:W-:-:S04]  /*5f0d0*/  @P1 LOP3.LUT R26, R26, 0x10000000, RZ, 0xfc, !PT ;  /* 0x100000001a1a1812 */ /* 0x000fc800078efcff */
[----:B------:R-:W-:-:S04]  /*5f0e0*/  LOP3.LUT R26, R26, 0xf7ffffff, RZ, 0xc0, !PT ;  /* 0xf7ffffff1a1a7812 */ /* 0x000fc800078ec0ff */
[----:B------:R-:W-:Y:S02]  /*5f0f0*/  @P0 LOP3.LUT R26, R26, 0x8000000, RZ, 0xfc, !PT ;  /* 0x080000001a1a0812 */ /* 0x000fe400078efcff */
[----:B------:R-:W-:Y:S02]  /*5f100*/  ISETP.GE.AND P0, PT, R29, UR5, PT ;  /* 0x000000051d007c0c */ /* 0x000fe4000bf06270 */
[----:B------:R-:W-:Y:S01]  /*5f110*/  LOP3.LUT R26, R26, 0xfbffffff, RZ, 0xc0, !PT ;  /* 0xfbffffff1a1a7812 */ /* 0x000fe200078ec0ff */
[----:B------:R-:W-:Y:S01]  /*5f120*/  VIADD R29, R2, 0x113 ;  /* 0x00000113021d7836 */ /* 0x000fe20000000000 */
[----:B------:R-:W-:Y:S01]  /*5f130*/  ISETP.LT.AND P1, PT, R28, UR14, !P0 ;  /* 0x0000000e1c007c0c */ /* 0x000fe2000c721270 */
[----:B------:R-:W-:Y:S01]  /*5f140*/  UMOV UR10, UR20 ;  /* 0x00000014000a7c82 */ /* 0x000fe20008000000 */
[----:B------:R-:W-:Y:S01]  /*5f150*/  ISETP.LT.AND P0, PT, R3, UR18, !P0 ;  /* 0x0000001203007c0c */ /* 0x000fe2000c701270 */
[----:B------:R-:W-:-:S10]  /*5f160*/  ULDC.64 UR4, c[0x0][0x228] ;  /* 0x00008a0000047ab9 */ /* 0x000fd40000000a00 */
[----:B------:R-:W-:-:S04]  /*5f170*/  @P1 LOP3.LUT R26, R26, 0x4000000, RZ, 0xfc, !PT ;  /* 0x040000001a1a1812 */ /* 0x000fc800078efcff */
[----:B------:R-:W-:-:S04]  /*5f180*/  LOP3.LUT R26, R26, 0xfdffffff, RZ, 0xc0, !PT ;  /* 0xfdffffff1a1a7812 */ /* 0x000fc800078ec0ff */
[----:B------:R-:W-:Y:S02]  /*5f190*/  @P0 LOP3.LUT R26, R26, 0x2000000, RZ, 0xfc, !PT ;  /* 0x020000001a1a0812 */ /* 0x000fe400078efcff */
[----:B------:R-:W-:-:S04]  /*5f1a0*/  ISETP.GE.AND P0, PT, R29, UR13, PT ;  /* 0x0000000d1d007c0c */ /* 0x000fc8000bf06270 */
[----:B------:R-:W-:Y:S02]  /*5f1b0*/  ISETP.LT.AND P2, PT, R28, UR6, !P0 ;  /* 0x000000061c007c0c */ /* 0x000fe4000c741270 */
[----:B------:R-:W-:Y:S02]  /*5f1c0*/  ISETP.LT.AND P1, PT, R3, UR12, !P0 ;  /* 0x0000000c03007c0c */ /* 0x000fe4000c721270 */
[----:B------:R-:W-:Y:S01]  /*5f1d0*/  LOP3.LUT R26, R26, 0xfeffffff, RZ, 0xc0, !PT ;  /* 0xfeffffff1a1a7812 */ /* 0x000fe200078ec0ff */
[----:B------:R-:W-:Y:S01]  /*5f1e0*/  VIADD R29, R2, 0x111 ;  /* 0x00000111021d7836 */ /* 0x000fe20000000000 */
[----:B------:R-:W-:Y:S01]  /*5f1f0*/  UMOV UR17, UR21 ;  /* 0x0000001500117c82 */ /* 0x000fe20008000000 */
[----:B------:R-:W-:Y:S01]  /*5f200*/  ULDC.64 UR20, c[0x0][0x228] ;  /* 0x00008a0000147ab9 */ /* 0x000fe20000000a00 */
[----:B------:R-:W-:-:S05]  /*5f210*/  ULDC.64 UR12, c[0x0][0x228] ;  /* 0x00008a00000c7ab9 */ /* 0x000fca0000000a00 */
[----:B------:R-:W-:Y:S02]  /*5f220*/  @P2 LOP3.LUT R26, R26, 0x1000000, RZ, 0xfc, !PT ;  /* 0x010000001a1a2812 */ /* 0x000fe400078efcff */
[----:B------:R-:W-:Y:S02]  /*5f230*/  ISETP.GE.AND P0, PT, R29, UR11, PT ;  /* 0x0000000b1d007c0c */ /* 0x000fe4000bf06270 */
[----:B------:R-:W-:-:S04]  /*5f240*/  LOP3.LUT R26, R26, 0xff7fffff, RZ, 0xc0, !PT ;  /* 0xff7fffff1a1a7812 */ /* 0x000fc800078ec0ff */
[----:B------:R-:W-:Y:S02]  /*5f250*/  @P1 LOP3.LUT R26, R26, 0x800000, RZ, 0xfc, !PT ;  /* 0x008000001a1a1812 */ /* 0x000fe400078efcff */
[----:B------:R-:W-:Y:S02]  /*5f260*/  ISETP.LT.AND P1, PT, R28, UR8, !P0 ;  /* 0x000000081c007c0c */ /* 0x000fe4000c721270 */
[----:B------:R-:W-:Y:S01]  /*5f270*/  ISETP.LT.AND P0, PT, R3, UR10, !P0 ;  /* 0x0000000a03007c0c */ /* 0x000fe2000c701270 */
[----:B------:R-:W-:Y:S01]  /*5f280*/  VIADD R29, R2, 0x10f ;  /* 0x0000010f021d7836 */ /* 0x000fe20000000000 */
[----:B------:R-:W-:Y:S01]  /*5f290*/  LOP3.LUT R26, R26, 0xffbfffff, RZ, 0xc0, !PT ;  /* 0xffbfffff1a1a7812 */ /* 0x000fe200078ec0ff */
[----:B------:R-:W-:Y:S01]  /*5f2a0*/  UMOV UR18, UR20 ;  /* 0x0000001400127c82 */ /* 0x000fe20008000000 */
[----:B------:R-:W-:-:S07]  /*5f2b0*/  ULDC.64 UR10, c[0x0][0x228] ;  /* 0x00008a00000a7ab9 */ /* 0x000fce0000000a00 */
        /* <DEDUP_REMOVED lines=9> */
[----:B------:R-:W-:Y:S01]  /*5f350*/  UMOV UR27, UR11 ;  /* 0x0000000b001b7c82 */ /* 0x000fe20008000000 */
[----:B------:R-:W-:Y:S01]  /*5f360*/  ULDC.64 UR10, c[0x0][0x228] ;  /* 0x00008a00000a7ab9 */ /* 0x000fe20000000a00 */
[----:B------:R-:W-:-:S04]  /*5f370*/  ULDC.64 UR18, c[0x0][0x228] ;  /* 0x00008a0000127ab9 */ /* 0x000fc80000000a00 */
        /* <DEDUP_REMOVED lines=9> */
[----:B------:R-:W-:-:S06]  /*5f410*/  ULDC.64 UR6, c[0x0][0x228] ;  /* 0x00008a0000067ab9 */ /* 0x000fcc0000000a00 */
        /* <DEDUP_REMOVED lines=15> */
[----:B------:R-:W-:Y:S01]  /*5f510*/  ISETP.LT.AND P1, PT, R28, UR6, !P0 ;  /* 0x000000061c007c0c */ /* 0x000fe2000c721270 */
[----:B------:R-:W-:Y:S01]  /*5f520*/  UMOV UR12, UR4 ;  /* 0x00000004000c7c82 */ /* 0x000fe20008000000 */
[----:B------:R-:W-:Y:S01]  /*5f530*/  UMOV UR4, UR18 ;  /* 0x0000001200047c82 */ /* 0x000fe20008000000 */
[----:B------:R-:W-:Y:S02]  /*5f540*/  LOP3.LUT R26, R26, 0xffffbfff, RZ, 0xc0, !PT ;  /* 0xffffbfff1a1a7812 */ /* 0x000fe400078ec0ff */
[----:B------:R-:W-:Y:S01]  /*5f550*/  ISETP.LT.AND P0, PT, R3, UR4, !P0 ;  /* 0x0000000403007c0c */ /* 0x000fe2000c701270 */
[----:B------:R-:W-:Y:S01]  /*5f560*/  VIADD R29, R2, 0x107 ;  /* 0x00000107021d7836 */ /* 0x000fe20000000000 */
        /* <DEDUP_REMOVED lines=16> */
[----:B------:R-:W-:Y:S01]  /*5f670*/  VIADD R29, R2, 0x103 ;  /* 0x00000103021d7836 */ /* 0x000fe20000000000 */
[----:B------:R-:W-:Y:S01]  /*5f680*/  ISETP.LT.AND P1, PT, R28, UR4, !P0 ;  /* 0x000000041c007c0c */ /* 0x000fe2000c721270 */
[----:B------:R-:W-:Y:S01]  /*5f690*/  UMOV UR15, UR14 ;  /* 0x0000000e000f7c82 */ /* 0x000fe20008000000 */
[----:B------:R-:W-:Y:S01]  /*5f6a0*/  UMOV UR14, UR36 ;  /* 0x00000024000e7c82 */ /* 0x000fe20008000000 */
[----:B------:R-:W-:Y:S01]  /*5f6b0*/  ULDC.64 UR36, c[0x0][0x228] ;  /* 0x00008a0000247ab9 */ /* 0x000fe20000000a00 */
[----:B------:R-:W-:Y:S01]  /*5f6c0*/  ULDC.64 UR20, c[0x0][0x228] ;  /* 0x00008a0000147ab9 */ /* 0x000fe20000000a00 */
[----:B------:R-:W-:Y:S01]  /*5f6d0*/  ISETP.LT.AND P0, PT, R3, UR36, !P0 ;  /* 0x0000002403007c0c */ /* 0x000fe2000c701270 */
[----:B------:R-:W-:Y:S01]  /*5f6e0*/  UMOV UR18, UR17 ;  /* 0x0000001100127c82 */ /* 0x000fe20008000000 */
[----:B------:R-:W-:Y:S01]  /*5f6f0*/  IMAD R0, R2, UR16, RZ ;  /* 0x0000001002007c24 */ /* 0x000fe2000f8e02ff */
[----:B------:R-:W-:Y:S01]  /*5f700*/  ULDC.64 UR16, c[0x0][0x228] ;  /* 0x00008a0000107ab9 */ /* 0x000fe20000000a00 */
[----:B------:R-:W-:-:S04]  /*5f710*/  ULDC.64 UR10, c[0x0][0x228] ;  /* 0x00008a00000a7ab9 */ /* 0x000fc80000000a00 */
[----:B------:R-:W-:-:S04]  /*5f720*/  @P1 LOP3.LUT R26, R26, 0x400, RZ, 0xfc, !PT ;  /* 0x000004001a1a1812 */ /* 0x000fc800078efcff */
[----:B------:R-:W-:-:S04]  /*5f730*/  LOP3.LUT R26, R26, 0xfffffdff, RZ, 0xc0, !PT ;  /* 0xfffffdff1a1a7812 */ /* 0x000fc800078ec0ff */
[----:B------:R-:W-:Y:S02]  /*5f740*/  @P0 LOP3.LUT R26, R26, 0x200, RZ, 0xfc, !PT ;  /* 0x000002001a1a0812 */ /* 0x000fe400078efcff */
[----:B------:R-:W-:Y:S02]  /*5f750*/  ISETP.GE.AND P0, PT, R29, UR7, PT ;  /* 0x000000071d007c0c */ /* 0x000fe4000bf06270 */
[----:B------:R-:W-:Y:S01]  /*5f760*/  LOP3.LUT R26, R26, 0xfffffeff, RZ, 0xc0, !PT ;  /* 0xfffffeff1a1a7812 */ /* 0x000fe200078ec0ff */
[----:B------:R-:W-:Y:S01]  /*5f770*/  VIADD R29, R2, 0x101 ;  /* 0x00000101021d7836 */ /* 0x000fe20000000000 */
[----:B------:R-:W-:Y:S01]  /*5f780*/  ISETP.LT.AND P1, PT, R28, UR20, !P0 ;  /* 0x000000141c007c0c */ /* 0x000fe2000c721270 */
[----:B------:R-:W-:Y:S01]  /*5f790*/  ULDC.64 UR6, c[0x0][0x228] ;  /* 0x00008a0000067ab9 */ /* 0x000fe20000000a00 */
[----:B------:R-:W-:-:S11]  /*5f7a0*/  ISETP.LT.AND P0, PT, R3, UR16, !P0 ;  /* 0x0000001003007c0c */ /* 0x000fd6000c701270 */
        /* <DEDUP_REMOVED lines=12> */
[----:B------:R-:W-:Y:S01]  /*5f870*/  ISETP.GE.AND P0, PT, R29, UR5, PT ;  /* 0x000000051d007c0c */ /* 0x000fe2000bf06270 */
[----:B------:R-:W-:Y:S01]  /*5f880*/  UMOV UR16, UR12 ;  /* 0x0000000c00107c82 */ /* 0x000fe20008000000 */
[----:B------:R-:W-:Y:S01]  /*5f890*/  ULDC.64 UR12, c[0x0][0x228] ;  /* 0x00008a00000c7ab9 */ /* 0x000fe20000000a00 */
[----:B------:R-:W-:Y:S01]  /*5f8a0*/  LOP3.LUT R26, R26, 0xffffffef, RZ, 0xc0, !PT ;  /* 0xffffffef1a1a7812 */ /* 0x000fe200078ec0ff */
[----:B------:R-:W-:Y:S01]  /*5f8b0*/  VIADD R29, R2, 0xfd ;  /* 0x000000fd021d7836 */ /* 0x000fe20000000000 */
[----:B------:R-:W-:Y:S01]  /*5f8c0*/  ISETP.LT.AND P1, PT, R28, UR8, !P0 ;  /* 0x000000081c007c0c */ /* 0x000fe2000c721270 */
[----:B------:R0:W-:Y:S01]  /*5f8d0*/  STL [R1+0xacc], R0 ;  /* 0x000acc0001007387 */ /* 0x0001e20000100800 */
[----:B------:R-:W-:Y:S01]  /*5f8e0*/  ISETP.LT.AND P0, PT, R3, UR12, !P0 ;  /* 0x0000000c03007c0c */ /* 0x000fe2000c701270 */
[----:B------:R-:W-:-:S10]  /*5f8f0*/  ULDC.64 UR4, c[0x0][0x228] ;  /* 0x00008a0000047ab9 */ /* 0x000fd40000000a00 */
[----:B------:R-:W-:-:S04]  /*5f900*/  @P1 LOP3.LUT R26, R26, 0x10, RZ, 0xfc, !PT ;  /* 0x000000101a1a1812 */ /* 0x000fc800078efcff */
[----:B------:R-:W-:Y:S01]  /*5f910*/  LOP3.LUT R26, R26, 0xfffffff7, RZ, 0xc0, !PT ;  /* 0xfffffff71a1a7812 */ /* 0x000fe200078ec0ff */
[----:B0-----:R-:W-:-:S03]  /*5f920*/  VIADD R0, R0, UR22 ;  /* 0x0000001600007c36 */ /* 0x001fc60008000000 */
[----:B------:R-:W-:Y:S02]  /*5f930*/  @P0 LOP3.LUT R26, R26, 0x8, RZ, 0xfc, !PT ;  /* 0x000000081a1a0812 */ /* 0x000fe400078efcff */
[----:B------:R-:W-:Y:S01]  /*5f940*/  ISETP.GE.AND P0, PT, R29, UR21, PT ;  /* 0x000000151d007c0c */ /* 0x000fe2000bf06270 */
[----:B------:R0:W-:Y:S01]  /*5f950*/  STL [R1+0x9c8], R0 ;  /* 0x0009c80001007387 */ /* 0x0001e20000100800 */
        /* <DEDUP_REMOVED lines=8> */
[----:B0-----:R-:W-:Y:S01]  /*5f9e0*/  VIADD R0, R0, UR23 ;  /* 0x0000001700007c36 */ /* 0x001fe20008000000 */
[----:B------:R-:W-:Y:S01]  /*5f9f0*/  UMOV UR23, UR14 ;  /* 0x0000000e00177c82 */ /* 0x000fe20008000000 */
[----:B------:R-:W-:-:S02]  /*5fa00*/  ULDC.64 UR14, c[0x0][0x228] ;  /* 0x00008a00000e7ab9 */ /* 0x000fc40000000a00 */
[----:B------:R-:W-:-:S04]  /*5fa10*/  ISETP.LT.AND P0, PT, R3, UR14, !P0 ;  /* 0x0000000e03007c0c */ /* 0x000fc8000c701270 */
[----:B------:R-:W-:-:S04]  /*5fa20*/  @P1 LOP3.LUT R26, R26, 0x4, RZ, 0xfc, !PT ;  /* 0x000000041a1a1812 */ /* 0x000fc800078efcff */
[----:B------:R-:W-:-:S05]  /*5fa30*/  LOP3.LUT R26, R26, 0xfffffffd, RZ, 0xc0, !PT ;  /* 0xfffffffd1a1a7812 */ /* 0x000fca00078ec0ff */
[----:B------:R-:W-:Y:S02]  /*5fa40*/  @P0 LOP3.LUT R26, R26, 0x2, RZ, 0xfc, !PT ;  /* 0x000000021a1a0812 */ /* 0x000fe400078efcff */
[----:B------:R-:W-:Y:S01]  /*5fa50*/  ISETP.GE.AND P0, PT, R29, UR11, PT ;  /* 0x0000000b1d007c0c */ /* 0x000fe2000bf06270 */
[----:B------:R-:W-:Y:S01]  /*5fa60*/  VIADD R29, R2, 0xf9 ;  /* 0x000000f9021d7836 */ /* 0x000fe20000000000 */
[----:B------:R0:W-:Y:S01]  /*5fa70*/  STL [R1+0x884], R0 ;  /* 0x0008840001007387 */ /* 0x0001e20000100800 */
[----:B------:R-:W-:Y:S01]  /*5fa80*/  LOP3.LUT R26, R26, 0xfffffffe, RZ, 0xc0, !PT ;  /* 0xfffffffe1a1a7812 */ /* 0x000fe200078ec0ff */
[----:B------:R-:W-:Y:S01]  /*5fa90*/  ULDC.64 UR10, c[0x0][0x228] ;  /* 0x00008a00000a7ab9 */ /* 0x000fe20000000a00 */
[----:B------:R-:W-:Y:S02]  /*5faa0*/  ISETP.LT.AND P1, PT, R28, UR20, !P0 ;  /* 0x000000141c007c0c */ /* 0x000fe4000c721270 */
[----:B------:R-:W-:Y:S01]  /*5fab0*/  ISETP.LT.AND P0, PT, R3, UR54, !P0 ;  /* 0x0000003603007c0c */ /* 0x000fe2000c701270 */
[----:B0-----:R-:W-:-:S05]  /*5fac0*/  VIADD R0, R0, UR24 ;  /* 0x0000001800007c36 */ /* 0x001fca0008000000 */
[----:B------:R0:W-:Y:S07]  /*5fad0*/  STL [R1+0x748], R0 ;  /* 0x0007480001007387 */ /* 0x0001ee0000100800 */
[----:B------:R-:W-:Y:S02]  /*5fae0*/  @P0 LOP3.LUT R23, R23, 0x80000000, RZ, 0xfc, !PT ;  /* 0x8000000017170812 */ /* 0x000fe400078efcff */
[----:B------:R-:W-:Y:S02]  /*5faf0*/  ISETP.GE.AND P0, PT, R29, UR9, PT ;  /* 0x000000091d007c0c */ /* 0x000fe4000bf06270 */
[----:B------:R-:W-:-:S02]  /*5fb00*/  @P1 LOP3.LUT R26, R26, 0x1, RZ, 0xfc, !PT ;  /* 0x000000011a1a1812 */ /* 0x000fc400078efcff */
[----:B------:R-:W-:Y:S01]  /*5fb10*/  ISETP.LT.AND P1, PT, R28, UR10, !P0 ;  /* 0x0000000a1c007c0c */ /* 0x000fe2000c721270 */
[----:B0-----:R-:W-:Y:S01]  /*5fb20*/  VIADD R0, R0, UR25 ;  /* 0x0000001900007c36 */ /* 0x001fe20008000000 */
[----:B------:R-:W-:Y:S01]  /*5fb30*/  UMOV UR6, UR29 ;  /* 0x0000001d00067c82 */ /* 0x000fe20008000000 */
[----:B------:R-:W-:Y:S01]  /*5fb40*/  LOP3.LUT R23, R23, 0xbfffffff, RZ, 0xc0, !PT ;  /* 0xbfffffff17177812 */ /* 0x000fe200078ec0ff */
[----:B------:R-:W-:Y:S01]  /*5fb50*/  VIADD R29, R2, 0xf7 ;  /* 0x000000f7021d7836 */ /* 0x000fe20000000000 */
[----:B------:R-:W-:Y:S01]  /*5fb60*/  ULDC.64 UR24, c[0x0][0x228] ;  /* 0x00008a0000187ab9 */ /* 0x000fe20000000a00 */
[----:B------:R0:W-:Y:S02]  /*5fb70*/  STL [R1+0x74c], R0 ;  /* 0x00074c0001007387 */ /* 0x0001e40000100800 */
[----:B0-----:R-:W-:Y:S01]  /*5fb80*/  VIADD R0, R0, UR28 ;  /* 0x0000001c00007c36 */ /* 0x001fe20008000000 */
[----:B------:R-:W-:Y:S02]  /*5fb90*/  ULDC.64 UR28, c[0x0][0x228] ;  /* 0x00008a00001c7ab9 */ /* 0x000fe40000000a00 */
[----:B------:R-:W-:-:S02]  /*5fba0*/  ISETP.LT.AND P0, PT, R3, UR28, !P0 ;  /* 0x0000001c03007c0c */ /* 0x000fc4000c701270 */
[----:B------:R-:W-:-:S04]  /*5fbb0*/  @P1 LOP3.LUT R23, R23, 0x40000000, RZ, 0xfc, !PT ;  /* 0x4000000017171812 */ /* 0x000fc800078efcff */
[----:B------:R-:W-:-:S07]  /*5fbc0*/  LOP3.LUT R23, R23, 0xdfffffff, RZ, 0xc0, !PT ;  /* 0xdfffffff17177812 */ /* 0x000fce00078ec0ff */
[----:B------:R-:W-:Y:S02]  /*5fbd0*/  @P0 LOP3.LUT R23, R23, 0x20000000, RZ, 0xfc, !PT ;  /* 0x2000000017170812 */ /* 0x000fe400078efcff */
[----:B------:R-:W-:Y:S01]  /*5fbe0*/  ISETP.GE.AND P0, PT, R29, UR5, PT ;  /* 0x000000051d007c0c */ /* 0x000fe2000bf06270 */
[----:B------:R-:W-:Y:S01]  /*5fbf0*/  STL [R1+0x2070], R26 ;  /* 0x0020701a01007387 */ /* 0x000fe20000100800 */
[----:B------:R-:W-:Y:S01]  /*5fc00*/  UMOV UR54, UR16 ;  /* 0x0000001000367c82 */ /* 0x000fe20008000000 */
[----:B------:R-:W-:Y:S01]  /*5fc10*/  LOP3.LUT R23, R23, 0xefffffff, RZ, 0xc0, !PT ;  /* 0xefffffff17177812 */ /* 0x000fe200078ec0ff */
[----:B------:R-:W-:Y:S01]  /*5fc20*/  VIADD R29, R2, 0xf5 ;  /* 0x000000f5021d7836 */ /* 0x000fe20000000000 */
[----:B------:R-:W-:Y:S01]  /*5fc30*/  ISETP.LT.AND P1, PT, R28, UR24, !P0 ;  /* 0x000000181c007c0c */ /* 0x000fe2000c721270 */
[----:B------:R0:W-:Y:S01]  /*5fc40*/  STL [R1+0x800], R0 ;  /* 0x0008000001007387 */ /* 0x0001e20000100800 */
[----:B------:R-:W-:Y:S01]  /*5fc50*/  UMOV UR16, UR18 ;  /* 0x0000001200107c82 */ /* 0x000fe20008000000 */
[----:B------:R-:W-:Y:S01]  /*5fc60*/  UMOV UR18, UR38 ;  /* 0x0000002600127c82 */ /* 0x000fe20008000000 */
        /* <DEDUP_REMOVED lines=9> */
[----:B------:R0:W-:Y:S01]  /*5fd00*/  STL [R1+0x804], R0 ;  /* 0x0008040001007387 */ /* 0x0001e20000100800 */
[----:B------:R-:W-:Y:S01]  /*5fd10*/  LOP3.LUT R23, R23, 0xfbffffff, RZ, 0xc0, !PT ;  /* 0xfbffffff17177812 */ /* 0x000fe200078ec0ff */
[----:B------:R-:W-:Y:S01]  /*5fd20*/  VIADD R29, R2, 0xf3 ;  /* 0x000000f3021d7836 */ /* 0x000fe20000000000 */
[----:B------:R-:W-:Y:S01]  /*5fd30*/  ISETP.LT.AND P1, PT, R28, UR4, !P0 ;  /* 0x000000041c007c0c */ /* 0x000fe2000c721270 */
[----:B------:R-:W-:Y:S01]  /*5fd40*/  UMOV UR38, UR22 ;  /* 0x0000001600267c82 */ /* 0x000fe20008000000 */
[----:B------:R-:W-:Y:S01]  /*5fd50*/  UMOV UR14, UR49 ;  /* 0x00000031000e7c82 */ /* 0x000fe20008000000 */
[----:B------:R-:W-:Y:S01]  /*5fd60*/  ULDC.64 UR20, c[0x0][0x228] ;  /* 0x00008a0000147ab9 */ /* 0x000fe20000000a00 */
[----:B0-----:R-:W-:Y:S01]  /*5fd70*/  VIADD R0, R0, UR31 ;  /* 0x0000001f00007c36 */ /* 0x001fe20008000000 */
[----:B------:R-:W-:Y:S01]  /*5fd80*/  UMOV UR31, UR8 ;  /* 0x00000008001f7c82 */ /* 0x000fe20008000000 */
[----:B------:R-:W-:-:S02]  /*5fd90*/  ULDC.64 UR8, c[0x0][0x228] ;  /* 0x00008a0000087ab9 */ /* 0x000fc40000000a00 */
[----:B------:R-:W-:-:S05]  /*5fda0*/  ISETP.LT.AND P0, PT, R3, UR8, !P0 ;  /* 0x0000000803007c0c */ /* 0x000fca000c701270 */
[----:B------:R-:W-:-:S04]  /*5fdb0*/  @P1 LOP3.LUT R23, R23, 0x4000000, RZ, 0xfc, !PT ;  /* 0x0400000017171812 */ /* 0x000fc800078efcff */
[----:B------:R-:W-:Y:S01]  /*5fdc0*/  LOP3.LUT R23, R23, 0xfdffffff, RZ, 0xc0, !PT ;  /* 0xfdffffff17177812 */ /* 0x000fe200078ec0ff */
[----:B------:R-:W-:Y:S01]  /*5fdd0*/  UMOV UR8, UR23 ;  /* 0x0000001700087c82 */ /* 0x000fe20008000000 */
[----:B------:R-:W-:Y:S02]  /*5fde0*/  ULDC.64 UR22, c[0x0][0x228] ;  /* 0x00008a0000167ab9 */ /* 0x000fe40000000a00 */
[----:B------:R-:W-:Y:S02]  /*5fdf0*/  @P0 LOP3.LUT R23, R23, 0x2000000, RZ, 0xfc, !PT ;  /* 0x0200000017170812 */ /* 0x000fe400078efcff */
[----:B------:R-:W-:Y:S01]  /*5fe00*/  ISETP.GE.AND P0, PT, R29, UR11, PT ;  /* 0x0000000b1d007c0c */ /* 0x000fe2000bf06270 */
[----:B------:R0:W-:Y:S01]  /*5fe10*/  STL [R1+0x808], R0 ;  /* 0x0008080001007387 */ /* 0x0001e20000100800 */
[----:B------:R-:W-:Y:S01]  /*5fe20*/  LOP3.LUT R23, R23, 0xfeffffff, RZ, 0xc0, !PT ;  /* 0xfeffffff17177812 */ /* 0x000fe200078ec0ff */
[----:B------:R-:W-:Y:S01]  /*5fe30*/  VIADD R29, R2, 0xf1 ;  /* 0x000000f1021d7836 */ /* 0x000fe20000000000 */
[----:B------:R-:W-:Y:S01]  /*5fe40*/  ISETP.LT.AND P1, PT, R28, UR22, !P0 ;  /* 0x000000161c007c0c */ /* 0x000fe2000c721270 */
[----:B------:R-:W-:Y:S01]  /*5fe50*/  ULDC.64 UR10, c[0x0][0x228] ;  /* 0x00008a00000a7ab9 */ /* 0x000fe20000000a00 */
[----:B0-----:R-:W-:Y:S01]  /*5fe60*/  VIADD R0, R0, UR34 ;  /* 0x0000002200007c36 */ /* 0x001fe20008000000 */
[----:B------:R-:W-:Y:S01]  /*5fe70*/  UMOV UR34, UR48 ;  /* 0x0000003000227c82 */ /* 0x000fe20008000000 */
[----:B------:R-:W-:-:S02]  /*5fe80*/  ULDC.64 UR48, c[0x0][0x228] ;  /* 0x00008a0000307ab9 */ /* 0x000fc40000000a00 */
[----:B------:R-:W-:-:S07]  /*5fe90*/  ISETP.LT.AND P0, PT, R3, UR48, !P0 ;  /* 0x0000003003007c0c */ /* 0x000fce000c701270 */
        /* <DEDUP_REMOVED lines=14> */
[----:B------:R-:W-:Y:S01]  /*5ff80*/  UMOV UR12, UR44 ;  /* 0x0000002c000c7c82 */ /* 0x000fe20008000000 */
[----:B------:R-:W-:Y:S01]  /*5ff90*/  ULDC.64 UR44, c[0x0][0x228] ;  /* 0x00008a00002c7ab9 */ /* 0x000fe20000000a00 */
[----:B------:R-:W-:Y:S02]  /*5ffa0*/  ISETP.LT.AND P1, PT, R28, UR24, !P0 ;  /* 0x000000181c007c0c */ /* 0x000fe4000c721270 */
[----:B------:R-:W-:Y:S01]  /*5ffb0*/  LOP3.LUT R23, R23, 0xffefffff, RZ, 0xc0, !PT ;  /* 0xffefffff17177812 */ /* 0x000fe200078ec0ff */
[----:B------:R-:W-:Y:S01]  /*5ffc0*/  VIADD R29, R2, 0xed ;  /* 0x000000ed021d7836 */ /* 0x000fe20000000000 */
[----:B------:R-:W-:Y:S01]  /*5ffd0*/  ISETP.LT.AND P0, PT, R3, UR44, !P0 ;  /* 0x0000002c03007c0c */ /* 0x000fe2000c701270 */
[----:B------:R0:W-:Y:S01]  /*5ffe0*/  STL [R1+0x80c], R0 ;  /* 0x00080c0001007387 */ /* 0x0001e20000100800 */
[----:B------:R-:W-:-:S07]  /*5fff0*/  ULDC.64 UR4, c[0x0][0x228] ;  /* 0x00008a0000047ab9 */ /* 0x000fce0000000a00 */
[----:B------:R-:W-:Y:S01]  /*60000*/  @P1 LOP3.LUT R23, R23, 0x100000, RZ, 0xfc, !PT ;  /* 0x0010000017171812 */ /* 0x000fe200078efcff */
[----:B0-----:R-:W-:-:S03]  /*60010*/  VIADD R0, R0, UR35 ;  /* 0x0000002300007c36 */ /* 0x001fc60008000000 */
[----:B------:R-:W-:-:S04]  /*60020*/  LOP3.LUT R23, R23, 0xfff7ffff, RZ, 0xc0, !PT ;  /* 0xfff7ffff17177812 */ /* 0x000fc800078ec0ff */
[----:B------:R-:W-:Y:S02]  /*60030*/  @P0 LOP3.LUT R23, R23, 0x80000, RZ, 0xfc, !PT ;  /* 0x0008000017170812 */ /* 0x000fe400078efcff */
[----:B------:R-:W-:Y:S01]  /*60040*/  ISETP.GE.AND P0, PT, R29, UR23, PT ;  /* 0x000000171d007c0c */ /* 0x000fe2000bf06270 */
[----:B------:R0:W-:Y:S01]  /*60050*/  STL [R1+0x810], R0 ;  /* 0x0008100001007387 */ /* 0x0001e20000100800 */
[----:B------:R-:W-:Y:S01]  /*60060*/  LOP3.LUT R23, R23, 0xfffbffff, RZ, 0xc0, !PT ;  /* 0xfffbffff17177812 */ /* 0x000fe200078ec0ff */
[----:B------:R-:W-:Y:S01]  /*60070*/  VIADD R29, R2, 0xeb ;  /* 0x000000eb021d7836 */ /* 0x000fe20000000000 */
[----:B------:R-:W-:Y:S01]  /*60080*/  ISETP.LT.AND P1, PT, R28, UR4, !P0 ;  /* 0x000000041c007c0c */ /* 0x000fe2000c721270 */
[----:B------:R-:W-:Y:S01]  /*60090*/  ULDC.64 UR22, c[0x0][0x228] ;  /* 0x00008a0000167ab9 */ /* 0x000fe20000000a00 */
[----:B0-----:R-:W-:-:S05]  /*600a0*/  VIADD R0, R0, UR40 ;  /* 0x0000002800007c36 */ /* 0x001fca0008000000 */
[----:B------:R0:W-:Y:S06]  /*600b0*/  STL [R1+0x814], R0 ;  /* 0x0008140001007387 */ /* 0x0001ec0000100800 */
[----:B------:R-:W-:Y:S01]  /*600c0*/  @P1 LOP3.LUT R23, R23, 0x40000, RZ, 0xfc, !PT ;  /* 0x0004000017171812 */ /* 0x000fe200078efcff */
[----:B0-----:R-:W-:Y:S01]  /*600d0*/  VIADD R0, R0, UR41 ;  /* 0x0000002900007c36 */ /* 0x001fe20008000000 */
[----:B------:R-:W-:Y:S02]  /*600e0*/  ULDC.64 UR40, c[0x0][0x228] ;  /* 0x00008a0000287ab9 */ /* 0x000fe40000000a00 */
[----:B------:R-:W-:-:S02]  /*600f0*/  ISETP.LT.AND P0, PT, R3, UR40, !P0 ;  /* 0x0000002803007c0c */ /* 0x000fc4000c701270 */
[----:B------:R-:W-:Y:S01]  /*60100*/  LOP3.LUT R23, R23, 0xfffdffff, RZ, 0xc0, !PT ;  /* 0xfffdffff17177812 */ /* 0x000fe200078ec0ff */
[----:B------:R-:W-:-:S10]  /*60110*/  UMOV UR28, UR51 ;  /* 0x00000033001c7c82 */ /* 0x000fd40008000000 */
[----:B------:R-:W-:Y:S02]  /*60120*/  @P0 LOP3.LUT R23, R23, 0x20000, RZ, 0xfc, !PT ;  /* 0x0002000017170812 */ /* 0x000fe400078efcff */
[----:B------:R-:W-:Y:S01]  /*60130*/  ISETP.GE.AND P0, PT, R29, UR21, PT ;  /* 0x000000151d007c0c */ /* 0x000fe2000bf06270 */
[----:B------:R-:W-:Y:S01]  /*60140*/  UMOV UR4, UR50 ;  /* 0x0000003200047c82 */ /* 0x000fe20008000000 */
[----:B------:R-:W-:Y:S01]  /*60150*/  ULDC.64 UR50, c[0x0][0x228] ;  /* 0x00008a0000327ab9 */ /* 0x000fe20000000a00 */
        /* <DEDUP_REMOVED lines=8> */
[----:B------:R-:W-:-:S04]  /*601e0*/  ISETP.GE.AND P0, PT, R29, UR25, PT ;  /* 0x000000191d007c0c */ /* 0x000fc8000bf06270 */
[----:B------:R-:W-:Y:S01]  /*601f0*/  ISETP.LT.AND P1, PT, R28, UR20, !P0 ;  /* 0x000000141c007c0c */ /* 0x000fe2000c721270 */
[----:B------:R-:W-:Y:S01]  /*60200*/  UMOV UR35, UR6 ;  /* 0x0000000600237c82 */ /* 0x000fe20008000000 */
[----:B------:R-:W-:Y:S01]  /*60210*/  UMOV UR48, UR16 ;  /* 0x0000001000307c82 */ /* 0x000fe20008000000 */
[----:B------:R-:W-:Y:S01]  /*60220*/  UMOV UR6, UR57 ;  /* 0x0000003900067c82 */ /* 0x000fe20008000000 */
[----:B------:R-:W-:Y:S01]  /*60230*/  UMOV UR16, UR56 ;  /* 0x0000003800107c82 */ /* 0x000fe20008000000 */
[----:B------:R-:W-:Y:S01]  /*60240*/  ULDC.64 UR56, c[0x0][0x228] ;  /* 0x00008a0000387ab9 */ /* 0x000fe20000000a00 */
[----:B------:R-:W-:Y:S02]  /*60250*/  LOP3.LUT R23, R23, 0xffffbfff, RZ, 0xc0, !PT ;  /* 0xffffbfff17177812 */ /* 0x000fe400078ec0ff */
[----:B------:R-:W-:Y:S01]  /*60260*/  ISETP.LT.AND P0, PT, R3, UR56, !P0 ;  /* 0x0000003803007c0c */ /* 0x000fe2000c701270 */
[----:B------:R-:W-:-:S04]  /*60270*/  VIADD R29, R2, 0xe7 ;  /* 0x000000e7021d7836 */ /* 0x000fc80000000000 */
[----:B------:R-:W-:-:S04]  /*60280*/  @P1 LOP3.LUT R23, R23, 0x4000, RZ, 0xfc, !PT ;  /* 0x0000400017171812 */ /* 0x000fc800078efcff */
[----:B------:R-:W-:Y:S01]  /*60290*/  LOP3.LUT R23, R23, 0xffffdfff, RZ, 0xc0, !PT ;  /* 0xffffdfff17177812 */ /* 0x000fe200078ec0ff */
[----:B------:R0:W-:Y:S01]  /*602a0*/  STL [R1+0x81c], R0 ;  /* 0x00081c0001007387 */ /* 0x0001e20000100800 */
[----:B------:R-:W-:Y:S02]  /*602b0*/  UMOV UR44, UR27 ;  /* 0x0000001b002c7c82 */ /* 0x000fe40008000000 */
[----:B------:R-:W-:Y:S02]  /*602c0*/  @P0 LOP3.LUT R23, R23, 0x2000, RZ, 0xfc, !PT ;  /* 0x0000200017170812 */ /* 0x000fe400078efcff */
[----:B------:R-:W-:Y:S01]  /*602d0*/  ISETP.GE.AND P0, PT, R29, UR5, PT ;  /* 0x000000051d007c0c */ /* 0x000fe2000bf06270 */
[----:B0-----:R-:W-:Y:S01]  /*602e0*/  VIADD R0, R0, UR42 ;  /* 0x0000002a00007c36 */ /* 0x001fe20008000000 */
[----:B------:R-:W-:Y:S01]  /*602f0*/  UMOV UR42, UR26 ;  /* 0x0000001a002a7c82 */ /* 0x000fe20008000000 */
[----:B------:R-:W-:Y:S02]  /*60300*/  ULDC.64 UR26, c[0x0][0x228] ;  /* 0x00008a00001a7ab9 */ /* 0x000fe40000000a00 */
[----:B------:R-:W-:Y:S01]  /*60310*/  ISETP.LT.AND P1, PT, R28, UR26, !P0 ;  /* 0x0000001a1c007c0c */ /* 0x000fe2000c721270 */
[----:B------:R-:W-:Y:S01]  /*60320*/  UMOV UR24, UR33 ;  /* 0x0000002100187c82 */ /* 0x000fe20008000000 */
[----:B------:R-:W-:Y:S01]  /*60330*/  UMOV UR22, UR32 ;  /* 0x0000002000167c82 */ /* 0x000fe20008000000 */
[----:B------:R-:W-:Y:S01]  /*60340*/  ULDC.64 UR32, c[0x0][0x228] ;  /* 0x00008a0000207ab9 */ /* 0x000fe20000000a00 */
[----:B------:R-:W-:-:S02]  /*60350*/  LOP3.LUT R23, R23, 0xffffefff, RZ, 0xc0, !PT ;  /* 0xffffefff17177812 */ /* 0x000fc400078ec0ff */
[----:B------:R-:W-:Y:S01]  /*60360*/  ISETP.LT.AND P0, PT, R3, UR32, !P0 ;  /* 0x0000002003007c0c */ /* 0x000fe2000c701270 */
[----:B------:R-:W-:-:S06]  /*60370*/  VIADD R29, R2, 0xe5 ;  /* 0x000000e5021d7836 */ /* 0x000fcc0000000000 */
[----:B------:R-:W-:-:S04]  /*60380*/  @P1 LOP3.LUT R23, R23, 0x1000, RZ, 0xfc, !PT ;  /* 0x0000100017171812 */ /* 0x000fc800078efcff */
[----:B------:R-:W-:Y:S01]  /*60390*/  LOP3.LUT R23, R23, 0xfffff7ff, RZ, 0xc0, !PT ;  /* 0xfffff7ff17177812 */ /* 0x000fe200078ec0ff */
[----:B------:R-:W-:Y:S01]  /*603a0*/  UMOV UR40, UR24 ;  /* 0x0000001800287c82 */ /* 0x000fe20008000000 */
[----:B------:R-:W-:Y:S02]  /*603b0*/  ULDC.64 UR24, c[0x0][0x228] ;  /* 0x00008a0000187ab9 */ /* 0x000fe40000000a00 */
[----:B------:R-:W-:Y:S02]  /*603c0*/  @P0 LOP3.LUT R23, R23, 0x800, RZ, 0xfc, !PT ;  /* 0x0000080017170812 */ /* 0x000fe400078efcff */
[----:B------:R-:W-:-:S04]  /*603d0*/  ISETP.GE.AND P0, PT, R29, UR23, PT ;  /* 0x000000171d007c0c */ /* 0x000fc8000bf06270 */
[----:B------:R-:W-:Y:S01]  /*603e0*/  ISETP.LT.AND P1, PT, R28, UR24, !P0 ;  /* 0x000000181c007c0c */ /* 0x000fe2000c721270 */
[----:B------:R-:W-:Y:S01]  /*603f0*/  UMOV UR26, UR4 ;  /* 0x00000004001a7c82 */ /* 0x000fe20008000000 */
[----:B------:R-:W-:Y:S01]  /*60400*/  ULDC.64 UR4, c[0x0][0x228] ;  /* 0x00008a0000047ab9 */ /* 0x000fe20000000a00 */
[----:B------:R-:W-:Y:S02]  /*60410*/  LOP3.LUT R23, R23, 0xfffffbff, RZ, 0xc0, !PT ;  /* 0xfffffbff17177812 */ /* 0x000fe400078ec0ff */
[----:B------:R-:W-:Y:S01]  /*60420*/  ISETP.LT.AND P0, PT, R3, UR4, !P0 ;  /* 0x0000000403007c0c */ /* 0x000fe2000c701270 */
[----:B------:R0:W-:Y:S07]  /*60430*/  STL [R1+0x824], R0 ;  /* 0x0008240001007387 */ /* 0x0001ee0000100800 */
[----:B------:R-:W-:Y:S01]  /*60440*/  @P1 LOP3.LUT R23, R23, 0x400, RZ, 0xfc, !PT ;  /* 0x0000040017171812 */ /* 0x000fe200078efcff */
[----:B0-----:R-:W-:-:S03]  /*60450*/  VIADD R0, R0, UR43 ;  /* 0x0000002b00007c36 */ /* 0x001fc60008000000 */
[----:B------:R-:W-:Y:S02]  /*60460*/  LOP3.LUT R23, R23, 0xfffffdff, RZ, 0xc0, !PT ;  /* 0xfffffdff17177812 */ /* 0x000fe400078ec0ff */
[----:B------:R0:W-:Y:S02]  /*60470*/  STL [R1+0x82c], R0 ;  /* 0x00082c0001007387 */ /* 0x0001e40000100800 */
[----:B------:R-:W-:Y:S01]  /*60480*/  @P0 LOP3.LUT R23, R23, 0x200, RZ, 0xfc, !PT ;  /* 0x0000020017170812 */ /* 0x000fe200078efcff */
[----:B------:R-:W-:Y:S01]  /*60490*/  UMOV UR24, UR22 ;  /* 0x0000001600187c82 */ /* 0x000fe20008000000 */
[----:B------:R-:W-:Y:S01]  /*604a0*/  ISETP.GE.AND P0, PT, R5, UR21, PT ;  /* 0x0000001505007c0c */ /* 0x000fe2000bf06270 */
[----:B------:R-:W-:Y:S01]  /*604b0*/  ULDC.64 UR22, c[0x0][0x228] ;  /* 0x00008a0000167ab9 */ /* 0x000fe20000000a00 */
[----:B0-----:R-:W-:Y:S02]  /*604c0*/  VIADD R0, R0, UR46 ;  /* 0x0000002e00007c36 */ /* 0x001fe40008000000 */
[----:B------:R-:W-:Y:S01]  /*604d0*/  ISETP.LT.AND P1, PT, R28, UR22, !P0 ;  /* 0x000000161c007c0c */ /* 0x000fe2000c721270 */
[----:B------:R-:W-:Y:S01]  /*604e0*/  UMOV UR4, UR53 ;  /* 0x0000003500047c82 */ /* 0x000fe20008000000 */
[----:B------:R-:W-:Y:S01]  /*604f0*/  LOP3.LUT R23, R23, 0xfffffeff, RZ, 0xc0, !PT ;  /* 0xfffffeff17177812 */ /* 0x000fe200078ec0ff */
[----:B------:R-:W-:Y:S01]  /*60500*/  ULDC.64 UR20, c[0x0][0x228] ;  /* 0x00008a0000147ab9 */ /* 0x000fe20000000a00 */
[----:B------:R0:W-:Y:S02]  /*60510*/  STL [R1+0x830], R0 ;  /* 0x0008300001007387 */ /* 0x0001e40000100800 */
[----:B0-----:R-:W-:-:S07]  /*60520*/  VIADD R0, R0, UR47 ;  /* 0x0000002f00007c36 */ /* 0x001fce0008000000 */
[----:B------:R-:W-:Y:S01]  /*60530*/  @P1 LOP3.LUT R23, R23, 0x100, RZ, 0xfc, !PT ;  /* 0x0000010017171812 */ /* 0x000fe200078efcff */
[----:B------:R-:W-:Y:S01]  /*60540*/  ULDC.64 UR46, c[0x0][0x228] ;  /* 0x00008a00002e7ab9 */ /* 0x000fe20000000a00 */
[----:B------:R0:W-:Y:S02]  /*60550*/  STL [R1+0x834], R0 ;  /* 0x0008340001007387 */ /* 0x0001e40000100800 */
[----:B0-----:R-:W-:Y:S01]  /*60560*/  VIADD R0, R0, UR52 ;  /* 0x0000003400007c36 */ /* 0x001fe20008000000 */
[----:B------:R-:W-:Y:S02]  /*60570*/  ULDC.64 UR52, c[0x0][0x228] ;  /* 0x00008a0000347ab9 */ /* 0x000fe40000000a00 */
[----:B------:R-:W-:Y:S01]  /*60580*/  ISETP.LT.AND P0, PT, R3, UR52, !P0 ;  /* 0x0000003403007c0c */ /* 0x000fe2000c701270 */
[----:B------:R-:W-:Y:S01]  /*60590*/  UMOV UR22, UR61 ;  /* 0x0000003d00167c82 */ /* 0x000fe20008000000 */
[----:B------:R-:W-:Y:S01]  /*605a0*/  LOP3.LUT R23, R23, 0xffffff7f, RZ, 0xc0, !PT ;  /* 0xffffff7f17177812 */ /* 0x000fe200078ec0ff */
[----:B------:R0:W-:Y:S01]  /*605b0*/  STL [R1+0x838], R0 ;  /* 0x0008380001007387 */ /* 0x0001e20000100800 */
[----:B------:R-:W-:Y:S01]  /*605c0*/  UMOV UR32, UR42 ;  /* 0x0000002a00207c82 */ /* 0x000fe20008000000 */
[----:B------:R-:W-:Y:S01]  /*605d0*/  ULDC.64 UR42, c[0x0][0x228] ;  /* 0x00008a00002a7ab9 */ /* 0x000fe20000000a00 */
[----:B------:R-:W-:Y:S01]  /*605e0*/  UMOV UR50, UR34 ;  /* 0x0000002200327c82 */ /* 0x000fe20008000000 */
[----:B------:R-:W-:Y:S01]  /*605f0*/  ULDC UR34, c[0x0][0x248] ;  /* 0x0000920000227ab9 */ /* 0x000fe20000000800 */
[----:B------:R-:W-:Y:S01]  /*60600*/  UMOV UR56, UR10 ;  /* 0x0000000a00387c82 */ /* 0x000fe20008000000 */
[----:B------:R-:W-:-:S04]  /*60610*/  ULDC UR52, c[0x0][0x248] ;  /* 0x0000920000347ab9 */ /* 0x000fc80000000800 */
[----:B------:R-:W-:Y:S02]  /*60620*/  @P0 LOP3.LUT R23, R23, 0x80, RZ, 0xfc, !PT ;  /* 0x0000008017170812 */ /* 0x000fe400078efcff */
[----:B------:R-:W-:-:S04]  /*60630*/  ISETP.GE.AND P0, PT, R4, UR27, PT ;  /* 0x0000001b04007c0c */ /* 0x000fc8000bf06270 */
[----:B------:R-:W-:Y:S02]  /*60640*/  ISETP.LT.AND P1, PT, R28, UR20, !P0 ;  /* 0x000000141c007c0c */ /* 0x000fe4000c721270 */
[----:B------:R-:W-:Y:S02]  /*60650*/  ISETP.LT.AND P0, PT, R3, UR46, !P0 ;  /* 0x0000002e03007c0c */ /* 0x000fe4000c701270 */
[----:B------:R-:W-:-:S09]  /*60660*/  LOP3.LUT R23, R23, 0xffffffbf, RZ, 0xc0, !PT ;  /* 0xffffffbf17177812 */ /* 0x000fd200078ec0ff */
[----:B------:R-:W-:-:S04]  /*60670*/  @P1 LOP3.LUT R23, R23, 0x40, RZ, 0xfc, !PT ;  /* 0x0000004017171812 */ /* 0x000fc800078efcff */
[----:B------:R-:W-:Y:S01]  /*60680*/  LOP3.LUT R23, R23, 0xffffffdf, RZ, 0xc0, !PT ;  /* 0xffffffdf17177812 */ /* 0x000fe200078ec0ff */
[----:B0-----:R-:W-:Y:S01]  /*60690*/  VIADD R0, R0, UR60 ;  /* 0x0000003c00007c36 */ /* 0x001fe20008000000 */
[----:B------:R-:W-:Y:S02]  /*606a0*/  ULDC.64 UR60, c[0x0][0x228] ;  /* 0x00008a00003c7ab9 */ /* 0x000fe40000000a00 */
[----:B------:R-:W-:Y:S02]  /*606b0*/  @P0 LOP3.LUT R23, R23, 0x20, RZ, 0xfc, !PT ;  /* 0x0000002017170812 */ /* 0x000fe400078efcff */
[----:B------:R-:W-:-:S04]  /*606c0*/  ISETP.GE.AND P0, PT, R25, UR25, PT ;  /* 0x0000001919007c0c */ /* 0x000fc8000bf06270 */
[----:B------:R-:W-:Y:S02]  /*606d0*/  ISETP.LT.AND P1, PT, R28, UR60, !P0 ;  /* 0x0000003c1c007c0c */ /* 0x000fe4000c721270 */
[----:B------:R-:W-:Y:S02]  /*606e0*/  ISETP.LT.AND P0, PT, R3, UR42, !P0 ;  /* 0x0000002a03007c0c */ /* 0x000fe4000c701270 */
[----:B------:R-:W-:-:S09]  /*606f0*/  LOP3.LUT R23, R23, 0xffffffef, RZ, 0xc0, !PT ;  /* 0xffffffef17177812 */ /* 0x000fd200078ec0ff */
[----:B------:R-:W-:-:S04]  /*60700*/  @P1 LOP3.LUT R23, R23, 0x10, RZ, 0xfc, !PT ;  /* 0x0000001017171812 */ /* 0x000fc800078efcff */
[----:B------:R-:W-:Y:S01]  /*60710*/  LOP3.LUT R23, R23, 0xfffffffb, RZ, 0xc0, !PT ;  /* 0xfffffffb17177812 */ /* 0x000fe200078ec0ff */
[----:B------:R0:W-:Y:S01]  /*60720*/  STL [R1+0x83c], R0 ;  /* 0x00083c0001007387 */ /* 0x0001e20000100800 */
[----:B------:R-:W-:Y:S02]  /*60730*/  UMOV UR10, UR35 ;  /* 0x00000023000a7c82 */ /* 0x000fe40008000000 */
[----:B------:R-:W-:Y:S02]  /*60740*/  @P0 LOP3.LUT R23, R23, 0x4, RZ, 0xfc, !PT ;  /* 0x0000000417170812 */ /* 0x000fe400078efcff */
[----:B------:R-:W-:Y:S01]  /*60750*/  ISETP.GE.AND P0, PT, R8, UR23, PT ;  /* 0x0000001708007c0c */ /* 0x000fe2000bf06270 */
[----:B------:R-:W-:Y:S01]  /*60760*/  UMOV UR42, UR22 ;  /* 0x00000016002a7c82 */ /* 0x000fe20008000000 */
[----:B0-----:R-:W-:Y:S01]  /*60770*/  VIADD R0, R0, UR34 ;  /* 0x0000002200007c36 */ /* 0x001fe20008000000 */
[----:B------:R-:W-:Y:S01]  /*60780*/  ULDC.64 UR34, c[0x0][0x228] ;  /* 0x00008a0000227ab9 */ /* 0x000fe20000000a00 */
[----:B------:R-:W-:Y:S01]  /*60790*/  UMOV UR60, UR4 ;  /* 0x00000004003c7c82 */ /* 0x000fe20008000000 */
[----:B------:R-:W-:Y:S01]  /*607a0*/  ISETP.LT.AND P1, PT, R28, UR34, !P0 ;  /* 0x000000221c007c0c */ /* 0x000fe2000c721270 */
[----:B------:R-:W-:Y:S01]  /*607b0*/  UMOV UR22, UR31 ;  /* 0x0000001f00167c82 */ /* 0x000fe20008000000 */
[----:B------:R-:W-:Y:S01]  /*607c0*/  UMOV UR4, UR30 ;  /* 0x0000001e00047c82 */ /* 0x000fe20008000000 */
[----:B------:R-:W-:Y:S01]  /*607d0*/  ULDC.64 UR30, c[0x0][0x228] ;  /* 0x00008a00001e7ab9 */ /* 0x000fe20000000a00 */
[----:B------:R-:W-:Y:S01]  /*607e0*/  UMOV UR46, UR26 ;  /* 0x0000001a002e7c82 */ /* 0x000fe20008000000 */
[----:B------:R-:W-:Y:S01]  /*607f0*/  ISETP.LT.AND P0, PT, R3, UR30, !P0 ;  /* 0x0000001e03007c0c */ /* 0x000fe2000c701270 */
[----:B------:R0:W-:Y:S01]  /*60800*/  STL [R1+0x818], R0 ;  /* 0x0008180001007387 */ /* 0x0001e20000100800 */
[----:B------:R-:W-:Y:S01]  /*60810*/  ULDC.64 UR26, c[0x0][0x228] ;  /* 0x00008a00001a7ab9 */ /* 0x000fe20000000a00 */
[----:B------:R-:W-:-:S05]  /*60820*/  ULDC UR23, c[0x0][0x248] ;  /* 0x0000920000177ab9 */ /* 0x000fca0000000800 */
[----:B------:R-:W-:-:S04]  /*60830*/  @P1 LOP3.LUT R22, R22, 0x1000, RZ, 0xfc, !PT ;  /* 0x0000100016161812 */ /* 0x000fc800078efcff */
[----:B------:R-:W-:-:S04]  /*60840*/  LOP3.LUT R22, R22, 0xfffff7ff, RZ, 0xc0, !PT ;  /* 0xfffff7ff16167812 */ /* 0x000fc800078ec0ff */
[----:B------:R-:W-:Y:S02]  /*60850*/  @P0 LOP3.LUT R22, R22, 0x800, RZ, 0xfc, !PT ;  /* 0x0000080016160812 */ /* 0x000fe400078efcff */
[----:B------:R-:W-:Y:S01]  /*60860*/  ISETP.GE.AND P0, PT, R7, UR21, PT ;  /* 0x0000001507007c0c */ /* 0x000fe2000bf06270 */
[----:B0-----:R-:W-:Y:S01]  /*60870*/  VIADD R0, R0, UR52 ;  /* 0x0000003400007c36 */ /* 0x001fe20008000000 */
[----:B------:R-:W-:Y:S01]  /*60880*/  UMOV UR52, UR24 ;  /* 0x0000001800347c82 */ /* 0x000fe20008000000 */
[----:B------:R-:W-:Y:S01]  /*60890*/  ULDC UR24, c[0x0][0x248] ;  /* 0x0000920000187ab9 */ /* 0x000fe20000000800 */
[----:B------:R-:W-:Y:S01]  /*608a0*/  ISETP.LT.AND P1, PT, R28, UR26, !P0 ;  /* 0x0000001a1c007c0c */ /* 0x000fe2000c721270 */
[----:B------:R-:W-:Y:S01]  /*608b0*/  ULDC.64 UR20, c[0x0][0x228] ;  /* 0x00008a0000147ab9 */ /* 0x000fe20000000a00 */
[----:B------:R0:W-:Y:S01]  /*608c0*/  STL [R1+0x820], R0 ;  /* 0x0008200001007387 */ /* 0x0001e20000100800 */
[----:B------:R-:W-:Y:S01]  /*608d0*/  LOP3.LUT R22, R22, 0xfffffeff, RZ, 0xc0, !PT ;  /* 0xfffffeff16167812 */ /* 0x000fe200078ec0ff */
[----:B0-----:R-:W-:Y:S01]  /*608e0*/  VIADD R0, R0, UR24 ;  /* 0x0000001800007c36 */ /* 0x001fe20008000000 */
[----:B------:R-:W-:-:S02]  /*608f0*/  ULDC.64 UR24, c[0x0][0x228] ;  /* 0x00008a0000187ab9 */ /* 0x000fc40000000a00 */
[----:B------:R-:W-:-:S06]  /*60900*/  ISETP.LT.AND P0, PT, R3, UR24, !P0 ;  /* 0x0000001803007c0c */ /* 0x000fcc000c701270 */
[----:B------:R-:W-:-:S04]  /*60910*/  @P1 LOP3.LUT R22, R22, 0x100, RZ, 0xfc, !PT ;  /* 0x0000010016161812 */ /* 0x000fc800078efcff */
[----:B------:R-:W-:-:S04]  /*60920*/  LOP3.LUT R22, R22, 0xffffff7f, RZ, 0xc0, !PT ;  /* 0xffffff7f16167812 */ /* 0x000fc800078ec0ff */
[----:B------:R-:W-:Y:S02]  /*60930*/  @P0 LOP3.LUT R22, R22, 0x80, RZ, 0xfc, !PT ;  /* 0x0000008016160812 */ /* 0x000fe400078efcff */
[----:B------:R-:W-:-:S04]  /*60940*/  ISETP.GE.AND P0, PT, R6, UR61, PT ;  /* 0x0000003d06007c0c */ /* 0x000fc8000bf06270 */
[----:B------:R-:W-:Y:S01]  /*60950*/  ISETP.LT.AND P1, PT, R28, UR20, !P0 ;  /* 0x000000141c007c0c */ /* 0x000fe2000c721270 */
[----:B------:R0:W-:Y:S01]  /*60960*/  STL [R1+0x828], R0 ;  /* 0x0008280001007387 */ /* 0x0001e20000100800 */
[----:B------:R-:W-:Y:S01]  /*60970*/  UMOV UR30, UR22 ;  /* 0x00000016001e7c82 */ /* 0x000fe20008000000 */
[----:B------:R-:W-:Y:S01]  /*60980*/  LOP3.LUT R22, R22, 0xffffffef, RZ, 0xc0, !PT ;  /* 0xffffffef16167812 */ /* 0x000fe200078ec0ff */
[----:B0-----:R-:W-:Y:S01]  /*60990*/  VIADD R0, R0, UR23 ;  /* 0x0000001700007c36 */ /* 0x001fe20008000000 */
[----:B------:R-:W-:Y:S02]  /*609a0*/  ULDC.64 UR22, c[0x0][0x228] ;  /* 0x00008a0000167ab9 */ /* 0x000fe40000000a00 */
[----:B------:R-:W-:-:S06]  /*609b0*/  ISETP.LT.AND P0, PT, R3, UR22, !P0 ;  /* 0x0000001603007c0c */ /* 0x000fcc000c701270 */
[----:B------:R-:W-:Y:S01]  /*609c0*/  @P1 LOP3.LUT R22, R22, 0x10, RZ, 0xfc, !PT ;  /* 0x0000001016161812 */ /* 0x000fe200078efcff */
[----:B------:R-:W-:-:S03]  /*609d0*/  VIADD R4, R2, 0x132 ;  /* 0x0000013202047836 */ /* 0x000fc60000000000 */
[----:B------:R-:W-:Y:S01]  /*609e0*/  LOP3.LUT R22, R22, 0xfffffff7, RZ, 0xc0, !PT ;  /* 0xfffffff716167812 */ /* 0x000fe200078ec0ff */
[----:B------:R-:W-:Y:S01]  /*609f0*/  UMOV UR20, UR12 ;  /* 0x0000000c00147c82 */ /* 0x000fe20008000000 */
[----:B------:R-:W-:Y:S01]  /*60a00*/  UMOV UR26, UR60 ;  /* 0x0000003c001a7c82 */ /* 0x000fe20008000000 */
[----:B------:R-:W-:Y:S01]  /*60a10*/  ULDC.64 UR60, c[0x0][0x228] ;  /* 0x00008a00003c7ab9 */ /* 0x000fe20000000a00 */
[----:B------:R-:W-:Y:S01]  /*60a20*/  UMOV UR24, UR42 ;  /* 0x0000002a00187c82 */ /* 0x000fe20008000000 */
[----:B------:R-:W-:Y:S02]  /*60a30*/  @P0 LOP3.LUT R22, R22, 0x8, RZ, 0xfc, !PT ;  /* 0x0000000816160812 */ /* 0x000fe400078efcff */
[----:B------:R-:W-:Y:S01]  /*60a40*/  LOP3.LUT R23, R23, 0xfffffff7, RZ, 0xc0, !PT ;  /* 0xfffffff717177812 */ /* 0x000fe200078ec0ff */
[----:B------:R-:W-:Y:S01]  /*60a50*/  UMOV UR34, UR46 ;  /* 0x0000002e00227c82 */ /* 0x000fe20008000000 */
[----:B------:R-:W-:Y:S01]  /*60a60*/  ISETP.GE.AND P0, PT, R4, UR20, PT ;  /* 0x0000001404007c0c */ /* 0x000fe2000bf06270 */
[----:B------:R-:W-:Y:S01]  /*60a70*/  UMOV UR42, UR4 ;  /* 0x00000004002a7c82 */ /* 0x000fe20008000000 */
[----:B------:R-:W-:Y:S01]  /*60a80*/  UMOV UR20, UR26 ;  /* 0x0000001a00147c82 */ /* 0x000fe20008000000 */
[----:B------:R0:W-:Y:S01]  /*60a90*/  STL [R1+0x840], R0 ;  /* 0x0008400001007387 */ /* 0x0001e20000100800 */
[----:B------:R-:W-:Y:S01]  /*60aa0*/  ISETP.LT.AND P1, PT, R28, UR60, !P0 ;  /* 0x0000003c1c007c0c */ /* 0x000fe2000c721270 */
[----:B------:R-:W-:Y:S01]  /*60ab0*/  UMOV UR26, UR42 ;  /* 0x0000002a001a7c82 */ /* 0x000fe20008000000 */
[----:B------:R-:W-:Y:S01]  /*60ac0*/  UMOV UR42, UR8 ;  /* 0x00000008002a7c82 */ /* 0x000fe20008000000 */
[----:B------:R-:W-:Y:S01]  /*60ad0*/  ULDC UR8, c[0x0][0x228] ;  /* 0x00008a0000087ab9 */ /* 0x000fe20000000800 */
[----:B------:R-:W-:Y:S01]  /*60ae0*/  UMOV UR46, UR10 ;  /* 0x0000000a002e7c82 */ /* 0x000fe20008000000 */
[----:B------:R-:W-:Y:S01]  /*60af0*/  ISETP.LT.AND P0, PT, R3, UR8, !P0 ;  /* 0x0000000803007c0c */ /* 0x000fe2000c701270 */
[----:B------:R-:W-:Y:S01]  /*60b00*/  UMOV UR10, UR6 ;  /* 0x00000006000a7c82 */ /* 0x000fe20008000000 */
[----:B------:R-:W-:Y:S01]  /*60b10*/  ULDC UR6, c[0x0][0x248] ;  /* 0x0000920000067ab9 */ /* 0x000fe20000000800 */
[----:B------:R-:W-:Y:S01]  /*60b20*/  VIADD R4, R2, 0x130 ;  /* 0x0000013002047836 */ /* 0x000fe20000000000 */
[----:B------:R-:W-:Y:S01]  /*60b30*/  UMOV UR22, UR24 ;  /* 0x0000001800167c82 */ /* 0x000fe20008000000 */
[----:B------:R-:W-:Y:S01]  /*60b40*/  ULDC UR12, c[0x0][0x228] ;  /* 0x00008a00000c7ab9 */ /* 0x000fe20000000800 */
[----:B--2---:R-:W-:Y:S01]  /*60b50*/  LOP3.LUT R27, R27, 0x7fffffff, RZ, 0xc0, !PT ;  /* 0x7fffffff1b1b7812 */ /* 0x004fe200078ec0ff */
[----:B------:R-:W-:Y:S01]  /*60b60*/  ULDC UR4, c[0x0][0x248] ;  /* 0x0000920000047ab9 */ /* 0x000fe20000000800 */
[----:B------:R-:W-:Y:S01]  /*60b70*/  @P1 LOP3.LUT R23, R23, 0x8, RZ, 0xfc, !PT ;  /* 0x0000000817171812 */ /* 0x000fe200078efcff */
[----:B0-----:R-:W-:Y:S01]  /*60b80*/  VIADD R0, R0, UR6 ;  /* 0x0000000600007c36 */ /* 0x001fe20008000000 */
[----:B------:R-:W-:Y:S01]  /*60b90*/  ULDC UR6, c[0x0][0x248] ;  /* 0x0000920000067ab9 */ /* 0x000fe20000000800 */
[----:B------:R-:W-:Y:S01]  /*60ba0*/  ULDC UR8, c[0x0][0x248] ;  /* 0x0000920000087ab9 */ /* 0x000fe20000000800 */
[----:B------:R-:W-:-:S02]  /*60bb0*/  LOP3.LUT R23, R23, 0xfffffffd, RZ, 0xc0, !PT ;  /* 0xfffffffd17177812 */ /* 0x000fc400078ec0ff */
[----:B------:R0:W-:Y:S02]  /*60bc0*/  STL [R1+0x844], R0 ;  /* 0x0008440001007387 */ /* 0x0001e40000100800 */
[----:B------:R-:W-:Y:S02]  /*60bd0*/  @P0 LOP3.LUT R23, R23, 0x2, RZ, 0xfc, !PT ;  /* 0x0000000217170812 */ /* 0x000fe400078efcff */
[----:B------:R-:W-:-:S04]  /*60be0*/  ISETP.GE.AND P0, PT, R4, UR22, PT ;  /* 0x0000001604007c0c */ /* 0x000fc8000bf06270 */
[----:B------:R-:W-:Y:S01]  /*60bf0*/  ISETP.LT.AND P1, PT, R28, UR12, !P0 ;  /* 0x0000000c1c007c0c */ /* 0x000fe2000c721270 */
[----:B0-----:R-:W-:Y:S01]  /*60c00*/  VIADD R0, R0, UR6 ;  /* 0x0000000600007c36 */ /* 0x001fe20008000000 */
[----:B------:R-:W-:Y:S01]  /*60c10*/  ULDC UR6, c[0x0][0x228] ;  /* 0x00008a0000067ab9 */ /* 0x000fe20000000800 */
[----:B------:R-:W-:Y:S01]  /*60c20*/  VIADD R4, R2, 0x12e ;  /* 0x0000012e02047836 */ /* 0x000fe20000000000 */
[----:B------:R-:W-:Y:S01]  /*60c30*/  ISETP.LT.AND P0, PT, R3, UR6, !P0 ;  /* 0x0000000603007c0c */ /* 0x000fe2000c701270 */
[----:B------:R-:W-:Y:S01]  /*60c40*/  UMOV UR22, UR20 ;  /* 0x0000001400167c82 */ /* 0x000fe20008000000 */
[----:B------:R-:W-:Y:S01]  /*60c50*/  LOP3.LUT R23, R23, 0xfffffffe, RZ, 0xc0, !PT ;  /* 0xfffffffe17177812 */ /* 0x000fe200078ec0ff */
[----:B------:R0:W-:Y:S01]  /*60c60*/  STL [R1+0x848], R0 ;  /* 0x0008480001007387 */ /* 0x0001e20000100800 */
[----:B------:R-:W-:Y:S01]  /*60c70*/  ULDC UR6, c[0x0][0x228] ;  /* 0x00008a0000067ab9 */ /* 0x000fe20000000800 */
[----:B------:R-:W-:Y:S01]  /*60c80*/  UMOV UR24, UR30 ;  /* 0x0000001e00187c82 */ /* 0x000fe20008000000 */
[----:B------:R-:W-:-:S03]  /*60c90*/  ULDC UR12, c[0x0][0x248] ;  /* 0x00009200000c7ab9 */ /* 0x000fc60000000800 */
[----:B------:R-:W-:-:S04]  /*60ca0*/  @P1 LOP3.LUT R23, R23, 0x1, RZ, 0xfc, !PT ;  /* 0x0000000117171812 */ /* 0x000fc800078efcff */
[----:B------:R-:W-:Y:S01]  /*60cb0*/  @P0 LOP3.LUT R27, R27, 0x80000000, RZ, 0xfc, !PT ;  /* 0x800000001b1b0812 */ /* 0x000fe200078efcff */
[----:B0-----:R-:W-:Y:S01]  /*60cc0*/  VIADD R0, R0, UR4 ;  /* 0x0000000400007c36 */ /* 0x001fe20008000000 */
[----:B------:R-:W-:Y:S01]  /*60cd0*/  ISETP.GE.AND P0, PT, R4, UR22, PT ;  /* 0x0000001604007c0c */ /* 0x000fe2000bf06270 */
[----:B------:R-:W-:-:S03]  /*60ce0*/  ULDC UR4, c[0x0][0x228] ;  /* 0x00008a0000047ab9 */ /* 0x000fc60000000800 */
[----:B------:R-:W-:Y:S01]  /*60cf0*/  ISETP.LT.AND P1, PT, R28, UR4, !P0 ;  /* 0x000000041c007c0c */ /* 0x000fe2000c721270 */
[----:B------:R0:W-:Y:S01]  /*60d00*/  STL [R1+0x84c], R0 ;  /* 0x00084c0001007387 */ /* 0x0001e20000100800 */
[----:B------:R-:W-:Y:S01]  /*60d10*/  LOP3.LUT R27, R27, 0xbfffffff, RZ, 0xc0, !PT ;  /* 0xbfffffff1b1b7812 */ /* 0x000fe200078ec0ff */
[----:B------:R-:W-:Y:S01]  /*60d20*/  VIADD R4, R2, 0x12c ;  /* 0x0000012c02047836 */ /* 0x000fe20000000000 */
[----:B------:R-:W-:Y:S01]  /*60d30*/  UMOV UR30, UR46 ;  /* 0x0000002e001e7c82 */ /* 0x000fe20008000000 */
[----:B------:R-:W-:Y:S01]  /*60d40*/  UMOV UR20, UR26 ;  /* 0x0000001a00147c82 */ /* 0x000fe20008000000 */
[----:B------:R-:W-:Y:S01]  /*60d50*/  ULDC UR4, c[0x0][0x228] ;  /* 0x00008a0000047ab9 */ /* 0x000fe20000000800 */
[----:B0-----:R-:W-:Y:S01]  /*60d60*/  VIADD R0, R0, UR8 ;  /* 0x0000000800007c36 */ /* 0x001fe20008000000 */
[----:B------:R-:W-:Y:S02]  /*60d70*/  ULDC UR8, c[0x0][0x228] ;  /* 0x00008a0000087ab9 */ /* 0x000fe40000000800 */
[----:B------:R-:W-:-:S03]  /*60d80*/  ISETP.LT.AND P0, PT, R3, UR8, !P0 ;  /* 0x0000000803007c0c */ /* 0x000fc6000c701270 */
[----:B------:R-:W-:Y:S01]  /*60d90*/  @P1 LOP3.LUT R27, R27, 0x40000000, RZ, 0xfc, !PT ;  /* 0x400000001b1b1812 */ /* 0x000fe200078efcff */
[----:B------:R-:W-:Y:S01]  /*60da0*/  UMOV UR46, UR10 ;  /* 0x0000000a002e7c82 */ /* 0x000fe20008000000 */
[----:B------:R-:W-:Y:S01]  /*60db0*/  ULDC UR10, c[0x0][0x248] ;  /* 0x00009200000a7ab9 */ /* 0x000fe20000000800 */
[----:B------:R0:W-:Y:S01]  /*60dc0*/  STL [R1+0x850], R0 ;  /* 0x0008500001007387 */ /* 0x0001e20000100800 */
[----:B------:R-:W-:Y:S01]  /*60dd0*/  LOP3.LUT R27, R27, 0xdfffffff, RZ, 0xc0, !PT ;  /* 0xdfffffff1b1b7812 */ /* 0x000fe200078ec0ff */
[----:B------:R-:W-:Y:S01]  /*60de0*/  UMOV UR26, UR30 ;  /* 0x0000001e001a7c82 */ /* 0x000fe20008000000 */
[----:B------:R-:W-:Y:S01]  /*60df0*/  UMOV UR60, UR20 ;  /* 0x00000014003c7c82 */ /* 0x000fe20008000000 */
[----:B------:R-:W-:-:S03]  /*60e00*/  ULDC UR8, c[0x0][0x248] ;  /* 0x0000920000087ab9 */ /* 0x000fc60000000800 */
[----:B------:R-:W-:Y:S01]  /*60e10*/  @P0 LOP3.LUT R27, R27, 0x20000000, RZ, 0xfc, !PT ;  /* 0x200000001b1b0812 */ /* 0x000fe200078efcff */
[----:B0-----:R-:W-:Y:S01]  /*60e20*/  VIADD R0, R0, UR10 ;  /* 0x0000000a00007c36 */ /* 0x001fe20008000000 */
[----:B------:R-:W-:Y:S01]  /*60e30*/  ISETP.GE.AND P0, PT, R4, UR61, PT ;  /* 0x0000003d04007c0c */ /* 0x000fe2000bf06270 */
[----:B------:R-:W-:Y:S01]  /*60e40*/  ULDC UR10, c[0x0][0x228] ;  /* 0x00008a00000a7ab9 */ /* 0x000fe20000000800 */
[----:B------:R-:W-:Y:S01]  /*60e50*/  UMOV UR30, UR42 ;  /* 0x0000002a001e7c82 */ /* 0x000fe20008000000 */
[----:B------:R-:W-:Y:S01]  /*60e60*/  STL [R1+0x2074], R23 ;  /* 0x0020741701007387 */ /* 0x000fe20000100800 */
[----:B------:R-:W-:Y:S01]  /*60e70*/  ISETP.LT.AND P1, PT, R28, UR6, !P0 ;  /* 0x000000061c007c0c */ /* 0x000fe2000c721270 */
[----:B------:R-:W-:Y:S01]  /*60e80*/  ULDC UR20, c[0x0][0x228] ;  /* 0x00008a0000147ab9 */ /* 0x000fe20000000800 */
[----:B------:R-:W-:Y:S02]  /*60e90*/  ISETP.LT.AND P0, PT, R3, UR10, !P0 ;  /* 0x0000000a03007c0c */ /* 0x000fe4000c701270 */
[----:B------:R-:W-:Y:S01]  /*60ea0*/  LOP3.LUT R27, R27, 0xefffffff, RZ, 0xc0, !PT ;  /* 0xefffffff1b1b7812 */ /* 0x000fe200078ec0ff */
[----:B------:R-:W-:Y:S01]  /*60eb0*/  VIADD R4, R2, 0x12a ;  /* 0x0000012a02047836 */ /* 0x000fe20000000000 */
[----:B------:R-:W-:Y:S01]  /*60ec0*/  UMOV UR42, UR14 ;  /* 0x0000000e002a7c82 */ /* 0x000fe20008000000 */
[----:B------:R0:W-:Y:S01]  /*60ed0*/  STL [R1+0x854], R0 ;  /* 0x0008540001007387 */ /* 0x0001e20000100800 */
[----:B------:R-:W-:Y:S01]  /*60ee0*/  UMOV UR22, UR26 ;  /* 0x0000001a00167c82 */ /* 0x000fe20008000000 */
[----:B------:R-:W-:Y:S01]  /*60ef0*/  ULDC UR6, c[0x0][0x228] ;  /* 0x00008a0000067ab9 */ /* 0x000fe20000000800 */
[----:B------:R-:W-:-:S03]  /*60f00*/  ULDC UR10, c[0x0][0x228] ;  /* 0x00008a00000a7ab9 */ /* 0x000fc60000000800 */
[----:B------:R-:W-:-:S04]  /*60f10*/  @P1 LOP3.LUT R27, R27, 0x10000000, RZ, 0xfc, !PT ;  /* 0x100000001b1b1812 */ /* 0x000fc800078efcff */
[----:B------:R-:W-:Y:S01]  /*60f20*/  LOP3.LUT R27, R27, 0xf7ffffff, RZ, 0xc0, !PT ;  /* 0xf7ffffff1b1b7812 */ /* 0x000fe200078ec0ff */
[----:B------:R-:W-:Y:S01]  /*60f30*/  UMOV UR14, UR16 ;  /* 0x00000010000e7c82 */ /* 0x000fe20008000000 */
[----:B------:R-:W-:Y:S02]  /*60f40*/  ULDC UR16, c[0x0][0x228] ;  /* 0x00008a0000107ab9 */ /* 0x000fe40000000800 */
[----:B------:R-:W-:Y:S02]  /*60f50*/  @P0 LOP3.LUT R27, R27, 0x8000000, RZ, 0xfc, !PT ;  /* 0x080000001b1b0812 */ /* 0x000fe400078efcff */
[----:B------:R-:W-:-:S04]  /*60f60*/  ISETP.GE.AND P0, PT, R4, UR60, PT ;  /* 0x0000003c04007c0c */ /* 0x000fc8000bf06270 */
[----:B------:R-:W-:Y:S02]  /*60f70*/  ISETP.LT.AND P1, PT, R28, UR16, !P0 ;  /* 0x000000101c007c0c */ /* 0x000fe4000c721270 */
[----:B------:R-:W-:Y:S01]  /*60f80*/  LOP3.LUT R27, R27, 0xfbffffff, RZ, 0xc0, !PT ;  /* 0xfbffffff1b1b7812 */ /* 0x000fe200078ec0ff */
[----:B------:R-:W-:Y:S01]  /*60f90*/  VIADD R4, R2, 0x128 ;  /* 0x0000012802047836 */ /* 0x000fe20000000000 */
[----:B------:R-:W-:Y:S01]  /*60fa0*/  ISETP.LT.AND P0, PT, R3, UR4, !P0 ;  /* 0x0000000403007c0c */ /* 0x000fe2000c701270 */
[----:B0-----:R-:W-:Y:S01]  /*60fb0*/  VIADD R0, R0, UR12 ;  /* 0x0000000c00007c36 */ /* 0x001fe20008000000 */
[----:B------:R-:W-:Y:S01]  /*60fc0*/  ULDC UR12, c[0x0][0x248] ;  /* 0x00009200000c7ab9 */ /* 0x000fe20000000800 */
[----:B------:R-:W-:Y:S01]  /*60fd0*/  UMOV UR26, UR30 ;  /* 0x0000001e001a7c82 */ /* 0x000fe20008000000 */
[----:B------:R-:W-:Y:S01]  /*60fe0*/  ULDC UR4, c[0x0][0x228] ;  /* 0x00008a0000047ab9 */ /* 0x000fe20000000800 */
[----:B------:R-:W-:-:S04]  /*60ff0*/  ULDC UR16, c[0x0][0x248] ;  /* 0x0000920000107ab9 */ /* 0x000fc80000000800 */
[----:B------:R-:W-:-:S04]  /*61000*/  @P1 LOP3.LUT R27, R27, 0x4000000, RZ, 0xfc, !PT ;  /* 0x040000001b1b1812 */ /* 0x000fc800078efcff */
[----:B------:R-:W-:Y:S01]  /*61010*/  LOP3.LUT R27, R27, 0xfdffffff, RZ, 0xc0, !PT ;  /* 0xfdffffff1b1b7812 */ /* 0x000fe200078ec0ff */
[----:B------:R0:W-:Y:S03]  /*61020*/  STL [R1+0x858], R0 ;  /* 0x0008580001007387 */ /* 0x0001e60000100800 */
[----:B------:R-:W-:Y:S02]  /*61030*/  @P0 LOP3.LUT R27, R27, 0x2000000, RZ, 0xfc, !PT ;  /* 0x020000001b1b0812 */ /* 0x000fe400078efcff */
[----:B------:R-:W-:-:S04]  /*61040*/  ISETP.GE.AND P0, PT, R4, UR24, PT ;  /* 0x0000001804007c0c */ /* 0x000fc8000bf06270 */
[----:B------:R-:W-:Y:S01]  /*61050*/  ISETP.LT.AND P1, PT, R28, UR20, !P0 ;  /* 0x000000141c007c0c */ /* 0x000fe2000c721270 */
[----:B0-----:R-:W-:Y:S01]  /*61060*/  VIADD R0, R0, UR12 ;  /* 0x0000000c00007c36 */ /* 0x001fe20008000000 */
[----:B------:R-:W-:Y:S01]  /*61070*/  LOP3.LUT R27, R27, 0xfeffffff, RZ, 0xc0, !PT ;  /* 0xfeffffff1b1b7812 */ /* 0x000fe200078ec0ff */
[----:B------:R-:W-:Y:S01]  /*61080*/  UMOV UR30, UR42 ;  /* 0x0000002a001e7c82 */ /* 0x000fe20008000000 */
[----:B------:R-:W-:Y:S01]  /*61090*/  VIADD R4, R2, 0x126 ;  /* 0x0000012602047836 */ /* 0x000fe20000000000 */
[----:B------:R-:W-:Y:S01]  /*610a0*/  ULDC UR12, c[0x0][0x248] ;  /* 0x00009200000c7ab9 */ /* 0x000fe20000000800 */
[----:B------:R0:W-:Y:S01]  /*610b0*/  STL [R1+0x85c], R0 ;  /* 0x00085c0001007387 */ /* 0x0001e20000100800 */
[----:B------:R-:W-:Y:S01]  /*610c0*/  UMOV UR24, UR28 ;  /* 0x0000001c00187c82 */ /* 0x000fe20008000000 */
[----:B------:R-:W-:Y:S01]  /*610d0*/  UMOV UR42, UR14 ;  /* 0x0000000e002a7c82 */ /* 0x000fe20008000000 */
[----:B------:R-:W-:Y:S01]  /*610e0*/  ULDC UR14, c[0x0][0x248] ;  /* 0x00009200000e7ab9 */ /* 0x000fe20000000800 */
[----:B------:R-:W-:Y:S01]  /*610f0*/  UMOV UR61, UR34 ;  /* 0x00000022003d7c82 */ /* 0x000fe20008000000 */
[----:B------:R-:W-:Y:S01]  /*61100*/  ULDC UR20, c[0x0][0x248] ;  /* 0x0000920000147ab9 */ /* 0x000fe20000000800 */
[----:B0-----:R-:W-:Y:S01]  /*61110*/  VIADD R0, R0, UR8 ;  /* 0x0000000800007c36 */ /* 0x001fe20008000000 */
[----:B------:R-:W-:Y:S01]  /*61120*/  ULDC UR8, c[0x0][0x228] ;  /* 0x00008a0000087ab9 */ /* 0x000fe20000000800 */
[----:B------:R-:W-:Y:S01]  /*61130*/  @P1 LOP3.LUT R27, R27, 0x1000000, RZ, 0xfc, !PT ;  /* 0x010000001b1b1812 */ /* 0x000fe200078efcff */
[----:B------:R-:W-:Y:S01]  /*61140*/  UMOV UR60, UR42 ;  /* 0x0000002a003c7c82 */ /* 0x000fe20008000000 */
[----:B------:R-:W-:Y:S01]  /*61150*/  ISETP.LT.AND P0, PT, R3, UR8, !P0 ;  /* 0x0000000803007c0c */ /* 0x000fe2000c701270 */
[----:B------:R0:W-:Y:S01]  /*61160*/  STL [R1+0x860], R0 ;  /* 0x0008600001007387 */ /* 0x0001e20000100800 */
[----:B------:R-:W-:Y:S01]  /*61170*/  LOP3.LUT R27, R27, 0xff7fffff, RZ, 0xc0, !PT ;  /* 0xff7fffff1b1b7812 */ /* 0x000fe200078ec0ff */
[----:B------:R-:W-:Y:S01]  /*61180*/  ULDC UR8, c[0x0][0x228] ;  /* 0x00008a0000087ab9 */ /* 0x000fe20000000800 */
[----:B------:R-:W-:Y:S01]  /*61190*/  ULDC UR28, c[0x0][0x228] ;  /* 0x00008a00001c7ab9 */ /* 0x000fe20000000800 */
[----:B------:R-:W-:-:S08]  /*611a0*/  ULDC UR34, c[0x0][0x228] ;  /* 0x00008a0000227ab9 */ /* 0x000fd00000000800 */
[----:B------:R-:W-:Y:S02]  /*611b0*/  @P0 LOP3.LUT R27, R27, 0x800000, RZ, 0xfc, !PT ;  /* 0x008000001b1b0812 */ /* 0x000fe400078efcff */
[----:B------:R-:W-:-:S04]  /*611c0*/  ISETP.GE.AND P0, PT, R4, UR60, PT ;  /* 0x0000003c04007c0c */ /* 0x000fc8000bf06270 */
[----:B------:R-:W-:Y:S02]  /*611d0*/  ISETP.LT.AND P1, PT, R28, UR6, !P0 ;  /* 0x000000061c007c0c */ /* 0x000fe4000c721270 */
[----:B------:R-:W-:Y:S01]  /*611e0*/  LOP3.LUT R27, R27, 0xffbfffff, RZ, 0xc0, !PT ;  /* 0xffbfffff1b1b7812 */ /* 0x000fe200078ec0ff */
[----:B0-----:R-:W-:Y:S01]  /*611f0*/  VIADD R0, R0, UR12 ;  /* 0x0000000c00007c36 */ /* 0x001fe20008000000 */
[----:B------:R-:W-:Y:S01]  /*61200*/  ISETP.LT.AND P0, PT, R3, UR10, !P0 ;  /* 0x0000000a03007c0c */ /* 0x000fe2000c701270 */
[----:B------:R-:W-:Y:S01]  /*61210*/  VIADD R4, R2, 0x124 ;  /* 0x0000012402047836 */ /* 0x000fe20000000000 */
[----:B------:R-:W-:Y:S01]  /*61220*/  ULDC UR12, c[0x0][0x248] ;  /* 0x00009200000c7ab9 */ /* 0x000fe20000000800 */
[----:B------:R-:W-:Y:S01]  /*61230*/  UMOV UR60, UR22 ;  /* 0x00000016003c7c82 */ /* 0x000fe20008000000 */
[----:B------:R-:W-:Y:S01]  /*61240*/  UMOV UR42, UR18 ;  /* 0x00000012002a7c82 */ /* 0x000fe20008000000 */
[----:B------:R-:W-:-:S04]  /*61250*/  ULDC UR6, c[0x0][0x228] ;  /* 0x00008a0000067ab9 */ /* 0x000fc80000000800 */
[----:B------:R-:W-:Y:S01]  /*61260*/  @P1 LOP3.LUT R27, R27, 0x400000, RZ, 0xfc, !PT ;  /* 0x004000001b1b1812 */ /* 0x000fe200078efcff */
[----:B------:R0:W-:Y:S01]  /*61270*/  STL [R1+0x864], R0 ;  /* 0x0008640001007387 */ /* 0x0001e20000100800 */
[----:B------:R-:W-:Y:S01]  /*61280*/  ULDC UR18, c[0x0][0x248] ;  /* 0x0000920000127ab9 */ /* 0x000fe20000000800 */
[----:B------:R-:W-:Y:S01]  /*61290*/  ULDC UR10, c[0x0][0x228] ;  /* 0x00008a00000a7ab9 */ /* 0x000fe20000000800 */
[----:B------:R-:W-:Y:S01]  /*612a0*/  LOP3.LUT R27, R27, 0xffdfffff, RZ, 0xc0, !PT ;  /* 0xffdfffff1b1b7812 */ /* 0x000fe200078ec0ff */
[----:B------:R-:W-:-:S03]  /*612b0*/  ULDC UR22, c[0x0][0x248] ;  /* 0x0000920000167ab9 */ /* 0x000fc60000000800 */
[----:B------:R-:W-:Y:S02]  /*612c0*/  @P0 LOP3.LUT R27, R27, 0x200000, RZ, 0xfc, !PT ;  /* 0x002000001b1b0812 */ /* 0x000fe400078efcff */
[----:B------:R-:W-:Y:S01]  /*612d0*/  ISETP.GE.AND P0, PT, R4, UR24, PT ;  /* 0x0000001804007c0c */ /* 0x000fe2000bf06270 */
[----:B0-----:R-:W-:Y:S01]  /*612e0*/  VIADD R0, R0, UR12 ;  /* 0x0000000c00007c36 */ /* 0x001fe20008000000 */
[----:B------:R-:W-:Y:S01]  /*612f0*/  ULDC UR12, c[0x0][0x228] ;  /* 0x00008a00000c7ab9 */ /* 0x000fe20000000800 */
[----:B------:R-:W-:Y:S01]  /*61300*/  LOP3.LUT R27, R27, 0xffefffff, RZ, 0xc0, !PT ;  /* 0xffefffff1b1b7812 */ /* 0x000fe200078ec0ff */
[----:B------:R-:W-:Y:S01]  /*61310*/  VIADD R4, R2, 0x122 ;  /* 0x0000012202047836 */ /* 0x000fe20000000000 */
[----:B------:R-:W-:Y:S01]  /*61320*/  ISETP.LT.AND P1, PT, R28, UR12, !P0 ;  /* 0x0000000c1c007c0c */ /* 0x000fe2000c721270 */
[----:B------:R0:W-:Y:S01]  /*61330*/  STL [R1+0x868], R0 ;  /* 0x0008680001007387 */ /* 0x0001e20000100800 */
[----:B------:R-:W-:Y:S01]  /*61340*/  ISETP.LT.AND P0, PT, R3, UR4, !P0 ;  /* 0x0000000403007c0c */ /* 0x000fe2000c701270 */
[----:B------:R-:W-:Y:S01]  /*61350*/  ULDC UR4, c[0x0][0x228] ;  /* 0x00008a0000047ab9 */ /* 0x000fe20000000800 */
[----:B------:R-:W-:Y:S01]  /*61360*/  ULDC UR12, c[0x0][0x228] ;  /* 0x00008a00000c7ab9 */ /* 0x000fe20000000800 */
[----:B------:R-:W-:-:S08]  /*61370*/  ULDC UR24, c[0x0][0x248] ;  /* 0x0000920000187ab9 */ /* 0x000fd00000000800 */
[----:B------:R-:W-:-:S04]  /*61380*/  @P1 LOP3.LUT R27, R27, 0x100000, RZ, 0xfc, !PT ;  /* 0x001000001b1b1812 */ /* 0x000fc800078efcff */
[----:B------:R-:W-:Y:S01]  /*61390*/  LOP3.LUT R27, R27, 0xfff7ffff, RZ, 0xc0, !PT ;  /* 0xfff7ffff1b1b7812 */ /* 0x000fe200078ec0ff */
[----:B0-----:R-:W-:Y:S01]  /*613a0*/  VIADD R0, R0, UR14 ;  /* 0x0000000e00007c36 */ /* 0x001fe20008000000 */
[----:B------:R-:W-:Y:S02]  /*613b0*/  ULDC UR14, c[0x0][0x228] ;  /* 0x00008a00000e7ab9 */ /* 0x000fe40000000800 */
[----:B------:R-:W-:Y:S02]  /*613c0*/  @P0 LOP3.LUT R27, R27, 0x80000, RZ, 0xfc, !PT ;  /* 0x000800001b1b0812 */ /* 0x000fe400078efcff */
[----:B------:R-:W-:-:S04]  /*613d0*/  ISETP.GE.AND P0, PT, R4, UR60, PT ;  /* 0x0000003c04007c0c */ /* 0x000fc8000bf06270 */
[----:B------:R-:W-:Y:S01]  /*613e0*/  ISETP.LT.AND P1, PT, R28, UR14, !P0 ;  /* 0x0000000e1c007c0c */ /* 0x000fe2000c721270 */
[----:B------:R0:W-:Y:S01]  /*613f0*/  STL [R1+0x86c], R0 ;  /* 0x00086c0001007387 */ /* 0x0001e20000100800 */
[----:B------:R-:W-:Y:S01]  /*61400*/  LOP3.LUT R27, R27, 0xfffbffff, RZ, 0xc0, !PT ;  /* 0xfffbffff1b1b7812 */ /* 0x000fe200078ec0ff */
[----:B------:R-:W-:Y:S01]  /*61410*/  VIADD R4, R2, 0x120 ;  /* 0x0000012002047836 */ /* 0x000fe20000000000 */
[----:B------:R-:W-:Y:S01]  /*61420*/  UMOV UR60, UR26 ;  /* 0x0000001a003c7c82 */ /* 0x000fe20008000000 */
[----:B------:R-:W-:Y:S01]  /*61430*/  ULDC UR26, c[0x0][0x248] ;  /* 0x00009200001a7ab9 */ /* 0x000fe20000000800 */
[----:B------:R-:W-:Y:S01]  /*61440*/  ULDC UR14, c[0x0][0x228] ;  /* 0x00008a00000e7ab9 */ /* 0x000fe20000000800 */
[----:B0-----:R-:W-:Y:S01]  /*61450*/  VIADD R0, R0, UR16 ;  /* 0x0000001000007c36 */ /* 0x001fe20008000000 */
[----:B------:R-:W-:Y:S02]  /*61460*/  ULDC UR16, c[0x0][0x228] ;  /* 0x00008a0000107ab9 */ /* 0x000fe40000000800 */
[----:B------:R-:W-:Y:S01]  /*61470*/  ISETP.LT.AND P0, PT, R3, UR16, !P0 ;  /* 0x0000001003007c0c */ /* 0x000fe2000c701270 */
[----:B------:R-:W-:-:S02]  /*61480*/  ULDC UR16, c[0x0][0x248] ;  /* 0x0000920000107ab9 */ /* 0x000fc40000000800 */
[----:B------:R-:W-:-:S04]  /*61490*/  @P1 LOP3.LUT R27, R27, 0x40000, RZ, 0xfc, !PT ;  /* 0x000400001b1b1812 */ /* 0x000fc800078efcff */
[----:B------:R-:W-:-:S06]  /*614a0*/  LOP3.LUT R27, R27, 0xfffdffff, RZ, 0xc0, !PT ;  /* 0xfffdffff1b1b7812 */ /* 0x000fcc00078ec0ff */
        /* <DEDUP_REMOVED lines=8> */
[----:B0-----:R-:W-:Y:S01]  /*61530*/  VIADD R0, R0, UR18 ;  /* 0x0000001200007c36 */ /* 0x001fe20008000000 */
[----:B------:R-:W-:Y:S02]  /*61540*/  ULDC UR18, c[0x0][0x228] ;  /* 0x00008a0000127ab9 */ /* 0x000fe40000000800 */
[----:B------:R-:W-:-:S04]  /*61550*/  ISETP.LT.AND P0, PT, R3, UR18, !P0 ;  /* 0x0000001203007c0c */ /* 0x000fc8000c701270 */
[----:B------:R-:W-:Y:S01]  /*61560*/  @P1 LOP3.LUT R27, R27, 0x10000, RZ, 0xfc, !PT ;  /* 0x000100001b1b1812 */ /* 0x000fe200078efcff */
[----:B------:R0:W-:Y:S01]  /*61570*/  STL [R1+0x874], R0 ;  /* 0x0008740001007387 */ /* 0x0001e20000100800 */
[----:B------:R-:W-:Y:S01]  /*61580*/  UMOV UR42, UR56 ;  /* 0x00000038002a7c82 */ /* 0x000fe20008000000 */
[----:B------:R-:W-:Y:S01]  /*61590*/  ULDC UR18, c[0x0][0x228] ;  /* 0x00008a0000127ab9 */ /* 0x000fe20000000800 */
[----:B------:R-:W-:-:S05]  /*615a0*/  LOP3.LUT R27, R27, 0xffff7fff, RZ, 0xc0, !PT ;  /* 0xffff7fff1b1b7812 */ /* 0x000fca00078ec0ff */
        /* <DEDUP_REMOVED lines=8> */
[----:B------:R-:W-:Y:S01]  /*61630*/  ULDC UR6, c[0x0][0x248] ;  /* 0x0000920000067ab9 */ /* 0x000fe20000000800 */
[----:B------:R-:W-:Y:S01]  /*61640*/  UMOV UR60, UR30 ;  /* 0x0000001e003c7c82 */ /* 0x000fe20008000000 */
[----:B------:R-:W-:Y:S01]  /*61650*/  ULDC UR30, c[0x0][0x248] ;  /* 0x00009200001e7ab9 */ /* 0x000fe20000000800 */
[----:B------:R-:W-:Y:S01]  /*61660*/  UMOV UR56, UR40 ;  /* 0x0000002800387c82 */ /* 0x000fe20008000000 */
[----:B------:R-:W-:-:S02]  /*61670*/  ULDC UR28, c[0x0][0x228] ;  /* 0x00008a00001c7ab9 */ /* 0x000fc40000000800 */
[----:B------:R-:W-:-:S04]  /*61680*/  @P1 LOP3.LUT R27, R27, 0x4000, RZ, 0xfc, !PT ;  /* 0x000040001b1b1812 */ /* 0x000fc800078efcff */
[----:B------:R-:W-:Y:S01]  /*61690*/  LOP3.LUT R27, R27, 0xffffdfff, RZ, 0xc0, !PT ;  /* 0xffffdfff1b1b7812 */ /* 0x000fe200078ec0ff */
[----:B------:R0:W-:Y:S03]  /*616a0*/  STL [R1+0x878], R0 ;  /* 0x0008780001007387 */ /* 0x0001e60000100800 */
[----:B------:R-:W-:Y:S02]  /*616b0*/  @P0 LOP3.LUT R27, R27, 0x2000, RZ, 0xfc, !PT ;  /* 0x000020001b1b0812 */ /* 0x000fe400078efcff */
[----:B------:R-:W-:-:S04]  /*616c0*/  ISETP.GE.AND P0, PT, R4, UR52, PT ;  /* 0x0000003404007c0c */ /* 0x000fc8000bf06270 */
[----:B------:R-:W-:Y:S01]  /*616d0*/  ISETP.LT.AND P1, PT, R28, UR10, !P0 ;  /* 0x0000000a1c007c0c */ /* 0x000fe2000c721270 */
[----:B0-----:R-:W-:Y:S01]  /*616e0*/  VIADD R0, R0, UR20 ;  /* 0x0000001400007c36 */ /* 0x001fe20008000000 */
[----:B------:R-:W-:Y:S01]  /*616f0*/  ULDC UR20, c[0x0][0x248] ;  /* 0x0000920000147ab9 */ /* 0x000fe20000000800 */
[----:B------:R-:W-:Y:S01]  /*61700*/  LOP3.LUT R27, R27, 0xffffefff, RZ, 0xc0, !PT ;  /* 0xffffefff1b1b7812 */ /* 0x000fe200078ec0ff */
[----:B------:R-:W-:Y:S01]  /*61710*/  VIADD R4, R2, 0x11a ;  /* 0x0000011a02047836 */ /* 0x000fe20000000000 */
[----:B------:R-:W-:Y:S01]  /*61720*/  UMOV UR52, UR32 ;  /* 0x0000002000347c82 */ /* 0x000fe20008000000 */
[----:B------:R0:W-:Y:S01]  /*61730*/  STL [R1+0x87c], R0 ;  /* 0x00087c0001007387 */ /* 0x0001e20000100800 */
[----:B------:R-:W-:Y:S01]  /*61740*/  ULDC UR32, c[0x0][0x248] ;  /* 0x0000920000207ab9 */ /* 0x000fe20000000800 */
[----:B------:R-:W-:Y:S01]  /*61750*/  UMOV UR40, UR44 ;  /* 0x0000002c00287c82 */ /* 0x000fe20008000000 */
[----:B---3--:R-:W-:Y:S01]  /*61760*/  LOP3.LUT R24, R24, 0x7fffffff, RZ, 0xc0, !PT ;  /* 0x7fffffff18187812 */ /* 0x008fe200078ec0ff */
[----:B------:R-:W-:Y:S01]  /*61770*/  ULDC UR10, c[0x0][0x228] ;  /* 0x00008a00000a7ab9 */ /* 0x000fe20000000800 */
[----:B0-----:R-:W-:Y:S01]  /*61780*/  VIADD R0, R0, UR20 ;  /* 0x0000001400007c36 */ /* 0x001fe20008000000 */
[----:B------:R-:W-:-:S02]  /*61790*/  ULDC UR20, c[0x0][0x228] ;  /* 0x00008a0000147ab9 */ /* 0x000fc40000000800 */
[----:B------:R-:W-:Y:S02]  /*617a0*/  ISETP.LT.AND P0, PT, R3, UR20, !P0 ;  /* 0x0000001403007c0c */ /* 0x000fe4000c701270 */
[----:B------:R-:W-:Y:S01]  /*617b0*/  @P1 LOP3.LUT R27, R27, 0x1000, RZ, 0xfc, !PT ;  /* 0x000010001b1b1812 */ /* 0x000fe200078efcff */
[----:B------:R0:W-:Y:S01]  /*617c0*/  STL [R1+0x880], R0 ;  /* 0x0008800001007387 */ /* 0x0001e20000100800 */
[----:B------:R-:W-:Y:S01]  /*617d0*/  UMOV UR44, UR36 ;  /* 0x00000024002c7c82 */ /* 0x000fe20008000000 */
[----:B------:R-:W-:Y:S01]  /*617e0*/  ULDC UR20, c[0x0][0x228] ;  /* 0x00008a0000147ab9 */ /* 0x000fe20000000800 */
[----:B------:R-:W-:Y:S01]  /*617f0*/  LOP3.LUT R27, R27, 0xfffff7ff, RZ, 0xc0, !PT ;  /* 0xfffff7ff1b1b7812 */ /* 0x000fe200078ec0ff */
[----:B------:R-:W-:-:S06]  /*61800*/  ULDC UR36, c[0x0][0x228] ;  /* 0x00008a0000247ab9 */ /* 0x000fcc0000000800 */
[----:B------:R-:W-:Y:S02]  /*61810*/  @P0 LOP3.LUT R27, R27, 0x800, RZ, 0xfc, !PT ;  /* 0x000008001b1b0812 */ /* 0x000fe400078efcff */
[----:B------:R-:W-:Y:S01]  /*61820*/  ISETP.GE.AND P0, PT, R4, UR61, PT ;  /* 0x0000003d04007c0c */ /* 0x000fe2000bf06270 */
[----:B0-----:R-:W-:Y:S01]  /*61830*/  VIADD R0, R0, UR22 ;  /* 0x0000001600007c36 */ /* 0x001fe20008000000 */
[----:B------:R-:W-:Y:S02]  /*61840*/  ULDC UR22, c[0x0][0x248] ;  /* 0x0000920000167ab9 */ /* 0x000fe40000000800 */
[----:B------:R-:W-:Y:S02]  /*61850*/  ISETP.LT.AND P1, PT, R28, UR4, !P0 ;  /* 0x000000041c007c0c */ /* 0x000fe4000c721270 */
[----:B------:R-:W-:Y:S01]  /*61860*/  LOP3.LUT R27, R27, 0xfffffbff, RZ, 0xc0, !PT ;  /* 0xfffffbff1b1b7812 */ /* 0x000fe200078ec0ff */
[----:B------:R0:W-:Y:S01]  /*61870*/  STL [R1+0x888], R0 ;  /* 0x0008880001007387 */ /* 0x0001e20000100800 */
[----:B------:R-:W-:Y:S01]  /*61880*/  ISETP.LT.AND P0, PT, R3, UR12, !P0 ;  /* 0x0000000c03007c0c */ /* 0x000fe2000c701270 */
[----:B------:R-:W-:Y:S01]  /*61890*/  VIADD R4, R2, 0x118 ;  /* 0x0000011802047836 */ /* 0x000fe20000000000 */
[----:B------:R-:W-:Y:S01]  /*618a0*/  ULDC UR4, c[0x0][0x248] ;  /* 0x0000920000047ab9 */ /* 0x000fe20000000800 */
[----:B------:R-:W-:Y:S01]  /*618b0*/  UMOV UR61, UR50 ;  /* 0x00000032003d7c82 */ /* 0x000fe20008000000 */
[----:B------:R-:W-:Y:S01]  /*618c0*/  ULDC UR12, c[0x0][0x228] ;  /* 0x00008a00000c7ab9 */ /* 0x000fe20000000800 */
[----:B------:R-:W-:Y:S01]  /*618d0*/  ULDC UR50, c[0x0][0x228] ;  /* 0x00008a0000327ab9 */ /* 0x000fe20000000800 */
[----:B0-----:R-:W-:-:S03]  /*618e0*/  VIADD R0, R0, UR22 ;  /* 0x0000001600007c36 */ /* 0x001fc60008000000 */
[----:B------:R-:W-:Y:S01]  /*618f0*/  @P1 LOP3.LUT R27, R27, 0x400, RZ, 0xfc, !PT ;  /* 0x000004001b1b1812 */ /* 0x000fe200078efcff */
[----:B------:R-:W-:Y:S01]  /*61900*/  ULDC UR22, c[0x0][0x228] ;  /* 0x00008a0000167ab9 */ /* 0x000fe20000000800 */
[----:B------:R0:W-:Y:S02]  /*61910*/  STL [R1+0x88c], R0 ;  /* 0x00088c0001007387 */ /* 0x0001e40000100800 */
[----:B------:R-:W-:Y:S01]  /*61920*/  LOP3.LUT R27, R27, 0xfffffdff, RZ, 0xc0, !PT ;  /* 0xfffffdff1b1b7812 */ /* 0x000fe200078ec0ff */
[----:B0-----:R-:W-:-:S03]  /*61930*/  VIADD R0, R0, UR24 ;  /* 0x0000001800007c36 */ /* 0x001fc60008000000 */
[----:B------:R-:W-:Y:S01]  /*61940*/  @P0 LOP3.LUT R27, R27, 0x200, RZ, 0xfc, !PT ;  /* 0x000002001b1b0812 */ /* 0x000fe200078efcff */
[----:B------:R-:W-:Y:S01]  /*61950*/  ULDC UR24, c[0x0][0x228] ;  /* 0x00008a0000187ab9 */ /* 0x000fe20000000800 */
[----:B------:R0:W-:Y:S01]  /*61960*/  STL [R1+0x890], R0 ;  /* 0x0008900001007387 */ /* 0x0001e20000100800 */
[----:B------:R-:W-:Y:S01]  /*61970*/  ISETP.GE.AND P0, PT, R4, UR42, PT ;  /* 0x0000002a04007c0c */ /* 0x000fe2000bf06270 */
[----:B0-----:R-:W-:-:S03]  /*61980*/  VIADD R0, R0, UR16 ;  /* 0x0000001000007c36 */ /* 0x001fc60008000000 */
[----:B------:R-:W-:Y:S02]  /*61990*/  ISETP.LT.AND P1, PT, R28, UR34, !P0 ;  /* 0x000000221c007c0c */ /* 0x000fe4000c721270 */
[----:B------:R-:W-:Y:S01]  /*619a0*/  LOP3.LUT R27, R27, 0xfffffeff, RZ, 0xc0, !PT ;  /* 0xfffffeff1b1b7812 */ /* 0x000fe200078ec0ff */
[----:B------:R-:W-:Y:S01]  /*619b0*/  VIADD R4, R2, 0x116 ;  /* 0x0000011602047836 */ /* 0x000fe20000000000 */
[----:B------:R0:W-:Y:S01]  /*619c0*/  STL [R1+0x894], R0 ;  /* 0x0008940001007387 */ /* 0x0001e20000100800 */
[----:B------:R-:W-:Y:S01]  /*619d0*/  ULDC UR16, c[0x0][0x228] ;  /* 0x00008a0000107ab9 */ /* 0x000fe20000000800 */
[----:B------:R-:W-:Y:S01]  /*619e0*/  ULDC UR42, c[0x0][0x228] ;  /* 0x00008a00002a7ab9 */ /* 0x000fe20000000800 */
[----:B0-----:R-:W-:Y:S01]  /*619f0*/  VIADD R0, R0, UR26 ;  /* 0x0000001a00007c36 */ /* 0x001fe20008000000 */
[----:B------:R-:W-:-:S04]  /*61a00*/  ULDC UR26, c[0x0][0x248] ;  /* 0x00009200001a7ab9 */ /* 0x000fc80000000800 */
[----:B------:R0:W-:Y:S01]  /*61a10*/  STL [R1+0x898], R0 ;  /* 0x0008980001007387 */ /* 0x0001e20000100800 */
[----:B------:R-:W-:Y:S01]  /*61a20*/  ISETP.LT.AND P0, PT, R3, UR22, !P0 ;  /* 0x0000001603007c0c */ /* 0x000fe2000c701270 */
[----:B------:R-:W-:Y:S01]  /*61a30*/  UMOV UR34, UR44 ;  /* 0x0000002c00227c82 */ /* 0x000fe20008000000 */
[----:B------:R-:W-:Y:S01]  /*61a40*/  @P1 LOP3.LUT R27, R27, 0x100, RZ, 0xfc, !PT ;  /* 0x000001001b1b1812 */ /* 0x000fe200078efcff */
[----:B------:R-:W-:Y:S01]  /*61a50*/  ULDC UR44, c[0x0][0x228] ;  /* 0x00008a00002c7ab9 */ /* 0x000fe20000000800 */
[----:B------:R-:W-:Y:S01]  /*61a60*/  ULDC UR22, c[0x0][0x248] ;  /* 0x0000920000167ab9 */ /* 0x000fe20000000800 */
[----:B0-----:R-:W-:Y:S01]  /*61a70*/  VIADD R0, R0, UR8 ;  /* 0x0000000800007c36 */ /* 0x001fe20008000000 */
[----:B------:R-:W-:Y:S01]  /*61a80*/  LOP3.LUT R27, R27, 0xffffff7f, RZ, 0xc0, !PT ;  /* 0xffffff7f1b1b7812 */ /* 0x000fe200078ec0ff */
[----:B------:R-:W-:-:S03]  /*61a90*/  ULDC UR8, c[0x0][0x228] ;  /* 0x00008a0000087ab9 */ /* 0x000fc60000000800 */
[----:B------:R0:W-:Y:S02]  /*61aa0*/  STL [R1+0x89c], R0 ;  /* 0x00089c0001007387 */ /* 0x0001e40000100800 */
[----:B0-----:R-:W-:Y:S01]  /*61ab0*/  VIADD R0, R0, UR26 ;  /* 0x0000001a00007c36 */ /* 0x001fe20008000000 */
[----:B------:R-:W-:Y:S01]  /*61ac0*/  @P0 LOP3.LUT R27, R27, 0x80, RZ, 0xfc, !PT ;  /* 0x000000801b1b0812 */ /* 0x000fe200078efcff */
[----:B------:R-:W-:-:S03]  /*61ad0*/  ULDC UR26, c[0x0][0x228] ;  /* 0x00008a00001a7ab9 */ /* 0x000fc60000000800 */
        /* <DEDUP_REMOVED lines=9> */
[----:B------:R-:W-:Y:S01]  /*61b70*/  ULDC UR46, c[0x0][0x228] ;  /* 0x00008a00002e7ab9 */ /* 0x000fe20000000800 */
[----:B0-----:R-:W-:Y:S01]  /*61b80*/  VIADD R0, R0, UR30 ;  /* 0x0000001e00007c36 */ /* 0x001fe20008000000 */
[----:B------:R-:W-:-:S04]  /*61b90*/  ULDC UR30, c[0x0][0x248] ;  /* 0x00009200001e7ab9 */ /* 0x000fc80000000800 */
[----:B------:R0:W-:Y:S01]  /*61ba0*/  STL [R1+0x8a8], R0 ;  /* 0x0008a80001007387 */ /* 0x0001e20000100800 */
[----:B------:R-:W-:Y:S01]  /*61bb0*/  ISETP.LT.AND P0, PT, R3, UR16, !P0 ;  /* 0x0000001003007c0c */ /* 0x000fe2000c701270 */
[----:B------:R-:W-:Y:S01]  /*61bc0*/  ULDC UR16, c[0x0][0x248] ;  /* 0x0000920000107ab9 */ /* 0x000fe20000000800 */
[----:B0-----:R-:W-:Y:S01]  /*61bd0*/  VIADD R0, R0, UR30 ;  /* 0x0000001e00007c36 */ /* 0x001fe20008000000 */
[----:B------:R-:W-:Y:S01]  /*61be0*/  @P1 LOP3.LUT R27, R27, 0x40, RZ, 0xfc, !PT ;  /* 0x000000401b1b1812 */ /* 0x000fe200078efcff */
[----:B------:R-:W-:-:S03]  /*61bf0*/  ULDC UR30, c[0x0][0x228] ;  /* 0x00008a00001e7ab9 */ /* 0x000fc60000000800 */
[----:B------:R0:W-:Y:S02]  /*61c00*/  STL [R1+0x8ac], R0 ;  /* 0x0008ac0001007387 */ /* 0x0001e40000100800 */
[----:B0-----:R-:W-:Y:S01]  /*61c10*/  VIADD R0, R0, UR32 ;  /* 0x0000002000007c36 */ /* 0x001fe20008000000 */
[----:B------:R-:W-:-:S04]  /*61c20*/  ULDC UR32, c[0x0][0x248] ;  /* 0x0000920000207ab9 */ /* 0x000fc80000000800 */
[----:B------:R0:W-:Y:S01]  /*61c30*/  STL [R1+0x940], R0 ;  /* 0x0009400001007387 */ /* 0x0001e20000100800 */
[----:B------:R-:W-:Y:S01]  /*61c40*/  LOP3.LUT R27, R27, 0xffffffdf, RZ, 0xc0, !PT ;  /* 0xffffffdf1b1b7812 */ /* 0x000fe200078ec0ff */
[----:B0-----:R-:W-:-:S03]  /*61c50*/  VIADD R0, R0, UR4 ;  /* 0x0000000400007c36 */ /* 0x001fc60008000000 */
[----:B------:R-:W-:Y:S01]  /*61c60*/  @P0 LOP3.LUT R27, R27, 0x20, RZ, 0xfc, !PT ;  /* 0x000000201b1b0812 */ /* 0x000fe200078efcff */
[----:B------:R-:W-:Y:S01]  /*61c70*/  ULDC UR4, c[0x0][0x228] ;  /* 0x00008a0000047ab9 */ /* 0x000fe20000000800 */
[----:B------:R0:W-:Y:S02]  /*61c80*/  STL [R1+0x944], R0 ;  /* 0x0009440001007387 */ /* 0x0001e40000100800 */
[----:B0-----:R-:W-:Y:S01]  /*61c90*/  VIADD R0, R0, UR32 ;  /* 0x0000002000007c36 */ /* 0x001fe20008000000 */
[----:B------:R-:W-:Y:S01]  /*61ca0*/  UMOV UR32, UR52 ;  /* 0x0000003400207c82 */ /* 0x000fe20008000000 */
[----:B------:R-:W-:Y:S01]  /*61cb0*/  LOP3.LUT R27, R27, 0xffffffef, RZ, 0xc0, !PT ;  /* 0xffffffef1b1b7812 */ /* 0x000fe200078ec0ff */
[----:B------:R-:W-:Y:S01]  /*61cc0*/  ULDC UR52, c[0x0][0x228] ;  /* 0x00008a0000347ab9 */ /* 0x000fe20000000800 */
[----:B------:R-:W-:Y:S01]  /*61cd0*/  ISETP.GE.AND P0, PT, R4, UR32, PT ;  /* 0x0000002004007c0c */ /* 0x000fe2000bf06270 */
[----:B------:R-:W-:Y:S01]  /*61ce0*/  VIADD R4, R2, 0x112 ;  /* 0x0000011202047836 */ /* 0x000fe20000000000 */
[----:B------:R0:W-:Y:S01]  /*61cf0*/  STL [R1+0x948], R0 ;  /* 0x0009480001007387 */ /* 0x0001e20000100800 */
[----:B------:R-:W-:Y:S01]  /*61d00*/  ULDC UR32, c[0x0][0x228] ;  /* 0x00008a0000207ab9 */ /* 0x000fe20000000800 */
[----:B------:R-:W-:Y:S01]  /*61d10*/  ISETP.LT.AND P1, PT, R28, UR24, !P0 ;  /* 0x000000181c007c0c */ /* 0x000fe2000c721270 */
[----:B------:R-:W-:Y:S01]  /*61d20*/  ULDC UR24, c[0x0][0x248] ;  /* 0x0000920000187ab9 */ /* 0x000fe20000000800 */
[----:B------:R-:W-:Y:S01]  /*61d30*/  ISETP.LT.AND P0, PT, R3, UR18, !P0 ;  /* 0x0000001203007c0c */ /* 0x000fe2000c701270 */
[----:B------:R-:W-:-:S10]  /*61d40*/  ULDC UR18, c[0x0][0x248] ;  /* 0x0000920000127ab9 */ /* 0x000fd40000000800 */
[----:B------:R-:W-:-:S04]  /*61d50*/  @P1 LOP3.LUT R27, R27, 0x10, RZ, 0xfc, !PT ;  /* 0x000000101b1b1812 */ /* 0x000fc800078efcff */
[----:B------:R-:W-:-:S04]  /*61d60*/  LOP3.LUT R27, R27, 0xfffffff7, RZ, 0xc0, !PT ;  /* 0xfffffff71b1b7812 */ /* 0x000fc800078ec0ff */
[----:B------:R-:W-:Y:S02]  /*61d70*/  @P0 LOP3.LUT R27, R27, 0x8, RZ, 0xfc, !PT ;  /* 0x000000081b1b0812 */ /* 0x000fe400078efcff */
[----:B------:R-:W-:Y:S02]  /*61d80*/  ISETP.GE.AND P0, PT, R4, UR34, PT ;  /* 0x0000002204007c0c */ /* 0x000fe4000bf06270 */
[----:B------:R-:W-:Y:S01]  /*61d90*/  LOP3.LUT R27, R27, 0xfffffffb, RZ, 0xc0, !PT ;  /* 0xfffffffb1b1b7812 */ /* 0x000fe200078ec0ff */
[----:B------:R-:W-:Y:S01]  /*61da0*/  VIADD R4, R2, 0x110 ;  /* 0x0000011002047836 */ /* 0x000fe20000000000 */
[----:B------:R-:W-:Y:S01]  /*61db0*/  ISETP.LT.AND P1, PT, R28, UR8, !P0 ;  /* 0x000000081c007c0c */ /* 0x000fe2000c721270 */
[----:B0-----:R-:W-:Y:S01]  /*61dc0*/  VIADD R0, R0, UR22 ;  /* 0x0000001600007c36 */ /* 0x001fe20008000000 */
[----:B------:R-:W-:Y:S01]  /*61dd0*/  ISETP.LT.AND P0, PT, R3, UR28, !P0 ;  /* 0x0000001c03007c0c */ /* 0x000fe2000c701270 */
[----:B------:R-:W-:Y:S01]  /*61de0*/  ULDC UR22, c[0x0][0x248] ;  /* 0x0000920000167ab9 */ /* 0x000fe20000000800 */
[----:B------:R-:W-:Y:S01]  /*61df0*/  ULDC UR28, c[0x0][0x228] ;  /* 0x00008a00001c7ab9 */ /* 0x000fe20000000800 */
[----:B------:R-:W-:Y:S01]  /*61e00*/  ULDC UR8, c[0x0][0x228] ;  /* 0x00008a0000087ab9 */ /* 0x000fe20000000800 */
[----:B------:R-:W-:-:S07]  /*61e10*/  ULDC UR34, c[0x0][0x248] ;  /* 0x0000920000227ab9 */ /* 0x000fce0000000800 */
[----:B------:R-:W-:-:S04]  /*61e20*/  @P1 LOP3.LUT R27, R27, 0x4, RZ, 0xfc, !PT ;  /* 0x000000041b1b1812 */ /* 0x000fc800078efcff */
[----:B------:R-:W-:-:S04]  /*61e30*/  LOP3.LUT R27, R27, 0xfffffffd, RZ, 0xc0, !PT ;  /* 0xfffffffd1b1b7812 */ /* 0x000fc800078ec0ff */
[----:B------:R-:W-:Y:S02]  /*61e40*/  @P0 LOP3.LUT R27, R27, 0x2, RZ, 0xfc, !PT ;  /* 0x000000021b1b0812 */ /* 0x000fe400078efcff */
[----:B------:R-:W-:Y:S01]  /*61e50*/  ISETP.GE.AND P0, PT, R4, UR61, PT ;  /* 0x0000003d04007c0c */ /* 0x000fe2000bf06270 */
[----:B------:R-:W-:Y:S01]  /*61e60*/  VIADD R4, R2, 0x10e ;  /* 0x0000010e02047836 */ /* 0x000fe20000000000 */
[----:B------:R-:W-:Y:S01]  /*61e70*/  LOP3.LUT R27, R27, 0xfffffffe, RZ, 0xc0, !PT ;  /* 0xfffffffe1b1b7812 */ /* 0x000fe200078ec0ff */
[----:B------:R0:W-:Y:S01]  /*61e80*/  STL [R1+0x94c], R0 ;  /* 0x00094c0001007387 */ /* 0x0001e20000100800 */
[----:B------:R-:W-:Y:S01]  /*61e90*/  ISETP.LT.AND P1, PT, R28, UR26, !P0 ;  /* 0x0000001a1c007c0c */ /* 0x000fe2000c721270 */
[----:B------:R-:W-:Y:S01]  /*61ea0*/  ULDC UR26, c[0x0][0x228] ;  /* 0x00008a00001a7ab9 */ /* 0x000fe20000000800 */
[----:B------:R-:W-:Y:S01]  /*61eb0*/  ISETP.LT.AND P0, PT, R3, UR6, !P0 ;  /* 0x0000000603007c0c */ /* 0x000fe2000c701270 */
[----:B------:R-:W-:Y:S01]  /*61ec0*/  ULDC UR6, c[0x0][0x248] ;  /* 0x0000920000067ab9 */ /* 0x000fe20000000800 */
[----:B------:R-:W-:Y:S01]  /*61ed0*/  LOP3.LUT R22, R22, 0x7fffffff, RZ, 0xc0, !PT ;  /* 0x7fffffff16167812 */ /* 0x000fe200078ec0ff */
[----:B------:R-:W-:-:S10]  /*61ee0*/  ULDC UR61, c[0x0][0x228] ;  /* 0x00008a00003d7ab9 */ /* 0x000fd40000000800 */
[----:B------:R-:W-:Y:S02]  /*61ef0*/  @P0 LOP3.LUT R24, R24, 0x80000000, RZ, 0xfc, !PT ;  /* 0x8000000018180812 */ /* 0x000fe400078efcff */
[----:B------:R-:W-:Y:S02]  /*61f00*/  ISETP.GE.AND P0, PT, R4, UR60, PT ;  /* 0x0000003c04007c0c */ /* 0x000fe4000bf06270 */
[----:B------:R-:W-:Y:S02]  /*61f10*/  @P1 LOP3.LUT R27, R27, 0x1, RZ, 0xfc, !PT ;  /* 0x000000011b1b1812 */ /* 0x000fe400078efcff */
[----:B------:R-:W-:Y:S02]  /*61f20*/  ISETP.LT.AND P1, PT, R28, UR10, !P0 ;  /* 0x0000000a1c007c0c */ /* 0x000fe4000c721270 */
[----:B------:R-:W-:Y:S01]  /*61f30*/  LOP3.LUT R24, R24, 0xbfffffff, RZ, 0xc0, !PT ;  /* 0xbfffffff18187812 */ /* 0x000fe200078ec0ff */
[----:B------:R-:W-:Y:S01]  /*61f40*/  VIADD R4, R2, 0x10c ;  /* 0x0000010c02047836 */ /* 0x000fe20000000000 */
[----:B------:R-:W-:Y:S01]  /*61f50*/  ISETP.LT.AND P0, PT, R3, UR20, !P0 ;  /* 0x0000001403007c0c */ /* 0x000fe2000c701270 */
[----:B------:R-:W-:Y:S01]  /*61f60*/  UMOV UR60, UR38 ;  /* 0x00000026003c7c82 */ /* 0x000fe20008000000 */
[----:B0-----:R-:W-:Y:S01]  /*61f70*/  VIADD R0, R0, UR22 ;  /* 0x0000001600007c36 */ /* 0x001fe20008000000 */
[----:B------:R-:W-:Y:S01]  /*61f80*/  ULDC UR22, c[0x0][0x248] ;  /* 0x0000920000167ab9 */ /* 0x000fe20000000800 */
[----:B------:R-:W-:Y:S01]  /*61f90*/  ULDC UR10, c[0x0][0x228] ;  /* 0x00008a00000a7ab9 */ /* 0x000fe20000000800 */
[----:B------:R-:W-:Y:S01]  /*61fa0*/  ULDC UR20, c[0x0][0x248] ;  /* 0x0000920000147ab9 */ /* 0x000fe20000000800 */
[----:B------:R-:W-:-:S03]  /*61fb0*/  ULDC UR38, c[0x0][0x248] ;  /* 0x0000920000267ab9 */ /* 0x000fc60000000800 */
[----:B------:R-:W-:-:S04]  /*61fc0*/  @P1 LOP3.LUT R24, R24, 0x40000000, RZ, 0xfc, !PT ;  /* 0x4000000018181812 */ /* 0x000fc800078efcff */
[----:B------:R-:W-:-:S04]  /*61fd0*/  LOP3.LUT R24, R24, 0xdfffffff, RZ, 0xc0, !PT ;  /* 0xdfffffff18187812 */ /* 0x000fc800078ec0ff */
[----:B------:R-:W-:Y:S02]  /*61fe0*/  @P0 LOP3.LUT R24, R24, 0x20000000, RZ, 0xfc, !PT ;  /* 0x2000000018180812 */ /* 0x000fe400078efcff */
[----:B------:R-:W-:-:S04]  /*61ff0*/  ISETP.GE.AND P0, PT, R4, UR56, PT ;  /* 0x0000003804007c0c */ /* 0x000fc8000bf06270 */
[----:B------:R-:W-:Y:S02]  /*62000*/  ISETP.LT.AND P1, PT, R28, UR36, !P0 ;  /* 0x000000241c007c0c */ /* 0x000fe4000c721270 */
[----:B------:R-:W-:Y:S01]  /*62010*/  LOP3.LUT R24, R24, 0xefffffff, RZ, 0xc0, !PT ;  /* 0xefffffff18187812 */ /* 0x000fe200078ec0ff */
[----:B------:R-:W-:Y:S01]  /*62020*/  VIADD R4, R2, 0x10a ;  /* 0x0000010a02047836 */ /* 0x000fe20000000000 */
[----:B------:R-:W-:Y:S01]  /*62030*/  ISETP.LT.AND P0, PT, R3, UR30, !P0 ;  /* 0x0000001e03007c0c */ /* 0x000fe2000c701270 */
[----:B------:R-:W-:Y:S01]  /*62040*/  UMOV UR56, UR40 ;  /* 0x0000002800387c82 */ /* 0x000fe20008000000 */
[----:B------:R0:W-:Y:S01]  /*62050*/  STL [R1+0x950], R0 ;  /* 0x0009500001007387 */ /* 0x0001e20000100800 */
[----:B------:R-:W-:Y:S01]  /*62060*/  ULDC UR30, c[0x0][0x228] ;  /* 0x00008a00001e7ab9 */ /* 0x000fe20000000800 */
[----:B------:R-:W-:Y:S01]  /*62070*/  ULDC UR36, c[0x0][0x228] ;  /* 0x00008a0000247ab9 */ /* 0x000fe20000000800 */
[----:B------:R-:W-:-:S04]  /*62080*/  ULDC UR40, c[0x0][0x248] ;  /* 0x0000920000287ab9 */ /* 0x000fc80000000800 */
        /* <DEDUP_REMOVED lines=16> */
[----:B------:R-:W-:Y:S02]  /*62190*/  ISETP.GE.AND P0, PT, R4, UR60, PT ;  /* 0x0000003c04007c0c */ /* 0x000fe4000bf06270 */
        /* <DEDUP_REMOVED lines=20> */
[----:B----4-:R-:W-:Y:S01]  /*622e0*/  LOP3.LUT R21, R21, 0x7fffffff, RZ, 0xc0, !PT ;  /* 0x7fffffff15157812 */ /* 0x010fe200078ec0ff */
[----:B------:R-:W-:-:S06]  /*622f0*/  ULDC UR52, c[0x0][0x228] ;  /* 0x00008a0000347ab9 */ /* 0x000fcc0000000800 */
        /* <DEDUP_REMOVED lines=23> */
[----:B------:R-:W-:-:S05]  /*62470*/  ULDC UR22, c[0x0][0x248] ;  /* 0x0000920000167ab9 */ /* 0x000fca0000000800 */
        /* <DEDUP_REMOVED lines=22> */
[----:B------:R-:W-:Y:S01]  /*625e0*/  ULDC UR37, c[0x0][0x228] ;  /* 0x00008a0000257ab9 */ /* 0x000fe20000000800 */
[----:B------:R-:W-:Y:S01]  /*625f0*/  ULDC UR8, c[0x0][0x248] ;  /* 0x0000920000087ab9 */ /* 0x000fe20000000800 */
[----:B0-----:R-:W-:Y:S01]  /*62600*/  VIADD R0, R0, UR24 ;  /* 0x0000001800007c36 */ /* 0x001fe20008000000 */
[----:B------:R-:W-:-:S02]  /*62610*/  ULDC UR24, c[0x0][0x228] ;  /* 0x00008a0000187ab9 */ /* 0x000fc40000000800 */
[----:B------:R-:W-:Y:S01]  /*62620*/  ISETP.LT.AND P0, PT, R3, UR24, !P0 ;  /* 0x0000001803007c0c */ /* 0x000fe2000c701270 */
[----:B------:R-:W-:-:S05]  /*62630*/  ULDC UR24, c[0x0][0x228] ;  /* 0x00008a0000187ab9 */ /* 0x000fca0000000800 */
[----:B------:R-:W-:-:S04]  /*62640*/  @P1 LOP3.LUT R24, R24, 0x4000, RZ, 0xfc, !PT ;  /* 0x0000400018181812 */ /* 0x000fc800078efcff */
[----:B------:R-:W-:-:S04]  /*62650*/  LOP3.LUT R24, R24, 0xffffdfff, RZ, 0xc0, !PT ;  /* 0xffffdfff18187812 */ /* 0x000fc800078ec0ff */
[----:B------:R-:W-:Y:S02]  /*62660*/  @P0 LOP3.LUT R24, R24, 0x2000, RZ, 0xfc, !PT ;  /* 0x0000200018180812 */ /* 0x000fe400078efcff */
[----:B------:R-:W-:Y:S02]  /*62670*/  ISETP.GE.AND P0, PT, R4, UR17, PT ;  /* 0x0000001104007c0c */ /* 0x000fe4000bf06270 */
[----:B------:R-:W-:Y:S01]  /*62680*/  LOP3.LUT R24, R24, 0xffffefff, RZ, 0xc0, !PT ;  /* 0xffffefff18187812 */ /* 0x000fe200078ec0ff */
[----:B------:R0:W-:Y:S01]  /*62690*/  STL [R1+0x964], R0 ;  /* 0x0009640001007387 */ /* 0x0001e20000100800 */
[----:B------:R-:W-:Y:S01]  /*626a0*/  ISETP.LT.AND P1, PT, R28, UR32, !P0 ;  /* 0x000000201c007c0c */ /* 0x000fe2000c721270 */
[----:B------:R-:W-:Y:S01]  /*626b0*/  VIADD R4, R2, 0xfa ;  /* 0x000000fa02047836 */ /* 0x000fe20000000000 */
[----:B------:R-:W-:Y:S01]  /*626c0*/  ISETP.LT.AND P0, PT, R3, UR26, !P0 ;  /* 0x0000001a03007c0c */ /* 0x000fe2000c701270 */
[----:B------:R-:W-:Y:S01]  /*626d0*/  STL [R1+0x2078], R27 ;  /* 0x0020781b01007387 */ /* 0x000fe20000100800 */
[----:B------:R-:W-:Y:S01]  /*626e0*/  ULDC UR17, c[0x0][0x228] ;  /* 0x00008a0000117ab9 */ /* 0x000fe20000000800 */
[----:B------:R-:W-:Y:S01]  /*626f0*/  ULDC UR26, c[0x0][0x228] ;  /* 0x00008a00001a7ab9 */ /* 0x000fe20000000800 */
[----:B------:R-:W-:Y:S01]  /*62700*/  LOP3.LUT R20, R20, 0x7fffffff, RZ, 0xc0, !PT ;  /* 0x7fffffff14147812 */ /* 0x000fe200078ec0ff */
[----:B------:R-:W-:Y:S01]  /*62710*/  ULDC UR32, c[0x0][0x228] ;  /* 0x00008a0000207ab9 */ /* 0x000fe20000000800 */
[----:B0-----:R-:W-:Y:S01]  /*62720*/  VIADD R0, R0, UR34 ;  /* 0x0000002200007c36 */ /* 0x001fe20008000000 */
[----:B------:R-:W-:-:S04]  /*62730*/  ULDC UR34, c[0x0][0x248] ;  /* 0x0000920000227ab9 */ /* 0x000fc80000000800 */
[----:B------:R-:W-:-:S04]  /*62740*/  @P1 LOP3.LUT R24, R24, 0x1000, RZ, 0xfc, !PT ;  /* 0x0000100018181812 */ /* 0x000fc800078efcff */
[----:B------:R-:W-:Y:S01]  /*62750*/  LOP3.LUT R24, R24, 0xfffff7ff, RZ, 0xc0, !PT ;  /* 0xfffff7ff18187812 */ /* 0x000fe200078ec0ff */
[----:B------:R0:W-:Y:S03]  /*62760*/  STL [R1+0x968], R0 ;  /* 0x0009680001007387 */ /* 0x0001e60000100800 */
        /* <DEDUP_REMOVED lines=17> */
[----:B------:R-:W-:Y:S01]  /*62880*/  ISETP.GE.AND P0, PT, R4, UR13, PT ;  /* 0x0000000d04007c0c */ /* 0x000fe2000bf06270 */
[----:B------:R0:W-:Y:S01]  /*62890*/  STL [R1+0x970], R0 ;  /* 0x0009700001007387 */ /* 0x0001e20000100800 */
[----:B------:R-:W-:Y:S01]  /*628a0*/  LOP3.LUT R24, R24, 0xfffffeff, RZ, 0xc0, !PT ;  /* 0xfffffeff18187812 */ /* 0x000fe200078ec0ff */
[----:B------:R-:W-:Y:S01]  /*628b0*/  VIADD R4, R2, 0xf6 ;  /* 0x000000f602047836 */ /* 0x000fe20000000000 */
[----:B------:R-:W-:Y:S01]  /*628c0*/  ISETP.LT.AND P1, PT, R28, UR34, !P0 ;  /* 0x000000221c007c0c */ /* 0x000fe2000c721270 */
[----:B------:R-:W-:Y:S01]  /*628d0*/  ULDC UR34, c[0x0][0x228] ;  /* 0x00008a0000227ab9 */ /* 0x000fe20000000800 */
[----:B------:R-:W-:Y:S01]  /*628e0*/  ULDC UR13, c[0x0][0x228] ;  /* 0x00008a00000d7ab9 */ /* 0x000fe20000000800 */
[----:B0-----:R-:W-:Y:S01]  /*628f0*/  VIADD R0, R0, UR20 ;  /* 0x0000001400007c36 */ /* 0x001fe20008000000 */
[----:B------:R-:W-:-:S02]  /*62900*/  ULDC UR20, c[0x0][0x228] ;  /* 0x00008a0000147ab9 */ /* 0x000fc40000000800 */
[----:B------:R-:W-:Y:S01]  /*62910*/  ISETP.LT.AND P0, PT, R3, UR20, !P0 ;  /* 0x0000001403007c0c */ /* 0x000fe2000c701270 */
[----:B------:R-:W-:-:S06]  /*62920*/  ULDC UR20, c[0x0][0x248] ;  /* 0x0000920000147ab9 */ /* 0x000fcc0000000800 */
        /* <DEDUP_REMOVED lines=9> */
[----:B------:R-:W-:Y:S01]  /*629c0*/  ULDC UR36, c[0x0][0x248] ;  /* 0x0000920000247ab9 */ /* 0x000fe20000000800 */
[----:B------:R-:W-:Y:S01]  /*629d0*/  ULDC UR15, c[0x0][0x228] ;  /* 0x00008a00000f7ab9 */ /* 0x000fe20000000800 */
[----:B------:R-:W-:Y:S01]  /*629e0*/  ULDC UR30, c[0x0][0x228] ;  /* 0x00008a00001e7ab9 */ /* 0x000fe20000000800 */
[----:B0-----:R-:W-:Y:S01]  /*629f0*/  VIADD R0, R0, UR38 ;  /* 0x0000002600007c36 */ /* 0x001fe20008000000 */
[----:B------:R-:W-:-:S06]  /*62a00*/  ULDC UR38, c[0x0][0x248] ;  /* 0x0000920000267ab9 */ /* 0x000fcc0000000800 */
        /* <DEDUP_REMOVED lines=42> */
[----:B------:R-:W-:-:S11]  /*62cb0*/  ULDC UR39, c[0x0][0x248] ;  /* 0x0000920000277ab9 */ /* 0x000fd60000000800 */
[----:B------:R-:W-:Y:S02]  /*62cc0*/  @P0 LOP3.LUT R22, R22, 0x80000000, RZ, 0xfc, !PT ;  /* 0x8000000016160812 */ /* 0x000fe400078efcff */
[----:B------:R-:W-:Y:S02]  /*62cd0*/  ISETP.GE.AND P0, PT, R4, UR9, PT ;  /* 0x0000000904007c0c */ /* 0x000fe4000bf06270 */
[----:B------:R-:W-:Y:S01]  /*62ce0*/  @P1 LOP3.LUT R24, R24, 0x1, RZ, 0xfc, !PT ;  /* 0x0000000118181812 */ /* 0x000fe200078efcff */
[----:B0-----:R-:W-:Y:S01]  /*62cf0*/  VIADD R0, R0, UR48 ;  /* 0x0000003000007c36 */ /* 0x001fe20008000000 */
[----:B------:R-:W-:Y:S01]  /*62d00*/  ISETP.LT.AND P1, PT, R28, UR37, !P0 ;  /* 0x000000251c007c0c */ /* 0x000fe2000c721270 */
[----:B------:R-:W-:Y:S01]  /*62d10*/  ULDC UR48, c[0x0][0x248] ;  /* 0x0000920000307ab9 */ /* 0x000fe20000000800 */
[----:B------:R-:W-:Y:S02]  /*62d20*/  ISETP.LT.AND P0, PT, R3, UR14, !P0 ;  /* 0x0000000e03007c0c */ /* 0x000fe4000c701270 */
[----:B------:R-:W-:Y:S01]  /*62d30*/  LOP3.LUT R22, R22, 0xbfffffff, RZ, 0xc0, !PT ;  /* 0xbfffffff16167812 */ /* 0x000fe200078ec0ff */
[----:B------:R0:W-:Y:S01]  /*62d40*/  STL [R1+0x988], R0 ;  /* 0x0009880001007387 */ /* 0x0001e20000100800 */
[----:B------:R-:W-:Y:S01]  /*62d50*/  VIADD R4, R2, 0xec ;  /* 0x000000ec02047836 */ /* 0x000fe20000000000 */
[----:B------:R-:W-:Y:S01]  /*62d60*/  ULDC UR37, c[0x0][0x228] ;  /* 0x00008a0000257ab9 */ /* 0x000fe20000000800 */
[----:B------:R-:W-:Y:S01]  /*62d70*/  ULDC UR9, c[0x0][0x228] ;  /* 0x00008a0000097ab9 */ /* 0x000fe20000000800 */
[----:B------:R-:W-:-:S04]  /*62d80*/  ULDC UR14, c[0x0][0x228] ;  /* 0x00008a00000e7ab9 */ /* 0x000fc80000000800 */
[----:B------:R-:W-:Y:S01]  /*62d90*/  @P1 LOP3.LUT R22, R22, 0x40000000, RZ, 0xfc, !PT ;  /* 0x4000000016161812 */ /* 0x000fe200078efcff */
[----:B0-----:R-:W-:Y:S01]  /*62da0*/  VIADD R0, R0, UR48 ;  /* 0x0000003000007c36 */ /* 0x001fe20008000000 */
[----:B------:R-:W-:Y:S02]  /*62db0*/  ULDC UR48, c[0x0][0x248] ;  /* 0x0000920000307ab9 */ /* 0x000fe40000000800 */
[----:B------:R-:W-:Y:S02]  /*62dc0*/  LOP3.LUT R22, R22, 0xdfffffff, RZ, 0xc0, !PT ;  /* 0xdfffffff16167812 */ /* 0x000fe400078ec0ff */
[----:B------:R0:W-:Y:S02]  /*62dd0*/  STL [R1+0x98c], R0 ;  /* 0x00098c0001007387 */ /* 0x0001e40000100800 */
[----:B------:R-:W-:Y:S02]  /*62de0*/  @P0 LOP3.LUT R22, R22, 0x20000000, RZ, 0xfc, !PT ;  /* 0x2000000016160812 */ /* 0x000fe400078efcff */
[----:B------:R-:W-:Y:S01]  /*62df0*/  ISETP.GE.AND P0, PT, R4, UR49, PT ;  /* 0x0000003104007c0c */ /* 0x000fe2000bf06270 */
[----:B0-----:R-:W-:Y:S01]  /*62e00*/  VIADD R0, R0, UR48 ;  /* 0x0000003000007c36 */ /* 0x001fe20008000000 */
[----:B------:R-:W-:-:S02]  /*62e10*/  ULDC UR48, c[0x0][0x248] ;  /* 0x0000920000307ab9 */ /* 0x000fc40000000800 */
[----:B------:R-:W-:Y:S02]  /*62e20*/  ISETP.LT.AND P1, PT, R28, UR61, !P0 ;  /* 0x0000003d1c007c0c */ /* 0x000fe4000c721270 */
[----:B------:R-:W-:Y:S01]  /*62e30*/  LOP3.LUT R22, R22, 0xefffffff, RZ, 0xc0, !PT ;  /* 0xefffffff16167812 */ /* 0x000fe200078ec0ff */
[----:B------:R0:W-:Y:S01]  /*62e40*/  STL [R1+0x990], R0 ;  /* 0x0009900001007387 */ /* 0x0001e20000100800 */
[----:B------:R-:W-:Y:S01]  /*62e50*/  ISETP.LT.AND P0, PT, R3, UR60, !P0 ;  /* 0x0000003c03007c0c */ /* 0x000fe2000c701270 */
[----:B------:R-:W-:Y:S01]  /*62e60*/  VIADD R4, R2, 0xea ;  /* 0x000000ea02047836 */ /* 0x000fe20000000000 */
[----:B------:R-:W-:Y:S01]  /*62e70*/  ULDC UR49, c[0x0][0x228] ;  /* 0x00008a0000317ab9 */ /* 0x000fe20000000800 */
[----:B------:R-:W-:Y:S01]  /*62e80*/  ULDC UR61, c[0x0][0x228] ;  /* 0x00008a00003d7ab9 */ /* 0x000fe20000000800 */
[----:B------:R-:W-:Y:S01]  /*62e90*/  ULDC UR60, c[0x0][0x228] ;  /* 0x00008a00003c7ab9 */ /* 0x000fe20000000800 */
[----:B0-----:R-:W-:Y:S01]  /*62ea0*/  VIADD R0, R0, UR48 ;  /* 0x0000003000007c36 */ /* 0x001fe20008000000 */
[----:B------:R-:W-:-:S04]  /*62eb0*/  ULDC UR48, c[0x0][0x248] ;  /* 0x0000920000307ab9 */ /* 0x000fc80000000800 */
[----:B------:R0:W-:Y:S01]  /*62ec0*/  STL [R1+0x994], R0 ;  /* 0x0009940001007387 */ /* 0x0001e20000100800 */
[----:B------:R-:W-:Y:S01]  /*62ed0*/  @P1 LOP3.LUT R22, R22, 0x10000000, RZ, 0xfc, !PT ;  /* 0x1000000016161812 */ /* 0x000fe200078efcff */
[----:B0-----:R-:W-:Y:S01]  /*62ee0*/  VIADD R0, R0, UR48 ;  /* 0x0000003000007c36 */ /* 0x001fe20008000000 */
[----:B------:R-:W-:-:S04]  /*62ef0*/  ULDC UR48, c[0x0][0x248] ;  /* 0x0000920000307ab9 */ /* 0x000fc80000000800 */
[----:B------:R0:W-:Y:S01]  /*62f00*/  STL [R1+0x998], R0 ;  /* 0x0009980001007387 */ /* 0x0001e20000100800 */
        /* <DEDUP_REMOVED lines=11> */
[----:B------:R-:W-:Y:S01]  /*62fc0*/  ISETP.LT.AND P0, PT, R3, UR37, !P0 ;  /* 0x0000002503007c0c */ /* 0x000fe2000c701270 */
[----:B------:R-:W-:Y:S01]  /*62fd0*/  ULDC UR48, c[0x0][0x228] ;  /* 0x00008a0000307ab9 */ /* 0x000fe20000000800 */
        /* <DEDUP_REMOVED lines=11> */
[----:B0-----:R-:W-:Y:S01]  /*63090*/  VIADD R0, R0, UR16 ;  /* 0x0000001000007c36 */ /* 0x001fe20008000000 */
[----:B------:R-:W-:-:S04]  /*630a0*/  ULDC UR16, c[0x0][0x248] ;  /* 0x0000920000107ab9 */ /* 0x000fc80000000800 */
[----:B------:R0:W-:Y:S01]  /*630b0*/  STL [R1+0x9ac], R0 ;  /* 0x0009ac0001007387 */ /* 0x0001e20000100800 */
[----:B------:R-:W-:Y:S02]  /*630c0*/  @P0 LOP3.LUT R22, R22, 0x2000000, RZ, 0xfc, !PT ;  /* 0x0200000016160812 */ /* 0x000fe400078efcff */
        /* <DEDUP_REMOVED lines=14> */
[----:B------:R-:W-:-:S04]  /*631b0*/  ULDC UR8, c[0x0][0x248] ;  /* 0x0000920000087ab9 */ /* 0x000fc80000000800 */
[----:B------:R0:W-:Y:S01]  /*631c0*/  STL [R1+0x9b8], R0 ;  /* 0x0009b80001007387 */ /* 0x0001e20000100800 */
[----:B------:R-:W-:Y:S01]  /*631d0*/  @P1 LOP3.LUT R22, R22, 0x1000000, RZ, 0xfc, !PT ;  /* 0x0100000016161812 */ /* 0x000fe200078efcff */
[----:B0-----:R-:W-:-:S03]  /*631e0*/  VIADD R0, R0, UR8 ;  /* 0x0000000800007c36 */ /* 0x001fc60008000000 */
[----:B------:R-:W-:Y:S01]  /*631f0*/  LOP3.LUT R22, R22, 0xff7fffff, RZ, 0xc0, !PT ;  /* 0xff7fffff16167812 */ /* 0x000fe200078ec0ff */
[----:B------:R-:W-:Y:S01]  /*63200*/  ULDC UR8, c[0x0][0x228] ;  /* 0x00008a0000087ab9 */ /* 0x000fe20000000800 */
[----:B------:R0:W-:Y:S02]  /*63210*/  STL [R1+0x9bc], R0 ;  /* 0x0009bc0001007387 */ /* 0x0001e40000100800 */
[----:B------:R-:W-:Y:S02]  /*63220*/  @P0 LOP3.LUT R22, R22, 0x800000, RZ, 0xfc, !PT ;  /* 0x0080000016160812 */ /* 0x000fe400078efcff */
[----:B------:R-:W-:Y:S01]  /*63230*/  ISETP.GE.AND P0, PT, R4, UR41, PT ;  /* 0x0000002904007c0c */ /* 0x000fe2000bf06270 */
[----:B0-----:R-:W-:Y:S01]  /*63240*/  VIADD R0, R0, UR18 ;  /* 0x0000001200007c36 */ /* 0x001fe20008000000 */
[----:B------:R-:W-:-:S04]  /*63250*/  ULDC UR18, c[0x0][0x248] ;  /* 0x0000920000127ab9 */ /* 0x000fc80000000800 */
[----:B------:R0:W-:Y:S01]  /*63260*/  STL [R1+0x9c0], R0 ;  /* 0x0009c00001007387 */ /* 0x0001e20000100800 */
[----:B------:R-:W-:Y:S02]  /*63270*/  ISETP.LT.AND P1, PT, R28, UR44, !P0 ;  /* 0x0000002c1c007c0c */ /* 0x000fe4000c721270 */
[----:B------:R-:W-:Y:S01]  /*63280*/  LOP3.LUT R22, R22, 0xffbfffff, RZ, 0xc0, !PT ;  /* 0xffbfffff16167812 */ /* 0x000fe200078ec0ff */
[----:B------:R-:W-:Y:S02]  /*63290*/  VIADD R4, R2, 0xe4 ;  /* 0x000000e402047836 */ /* 0x000fe40000000000 */
[----:B0-----:R-:W-:Y:S01]  /*632a0*/  VIADD R0, R0, UR10 ;  /* 0x0000000a00007c36 */ /* 0x001fe20008000000 */
[----:B------:R-:W-:Y:S01]  /*632b0*/  ISETP.LT.AND P0, PT, R3, UR42, !P0 ;  /* 0x0000002a03007c0c */ /* 0x000fe2000c701270 */
[----:B------:R-:W-:Y:S01]  /*632c0*/  ULDC UR44, c[0x0][0x228] ;  /* 0x00008a00002c7ab9 */ /* 0x000fe20000000800 */
[----:B------:R-:W-:-:S05]  /*632d0*/  ULDC UR10, c[0x0][0x228] ;  /* 0x00008a00000a7ab9 */ /* 0x000fca0000000800 */
[----:B------:R-:W-:Y:S01]  /*632e0*/  @P1 LOP3.LUT R22, R22, 0x400000, RZ, 0xfc, !PT ;  /* 0x0040000016161812 */ /* 0x000fe200078efcff */
[----:B------:R0:W-:Y:S01]  /*632f0*/  STL [R1+0x9c4], R0 ;  /* 0x0009c40001007387 */ /* 0x0001e20000100800 */
[----:B------:R-:W-:Y:S01]  /*63300*/  ULDC UR42, c[0x0][0x228] ;  /* 0x00008a00002a7ab9 */ /* 0x000fe20000000800 */
[----:B0-----:R-:W-:Y:S01]  /*63310*/  VIADD R0, R0, UR18 ;  /* 0x0000001200007c36 */ /* 0x001fe20008000000 */
[----:B------:R-:W-:-:S04]  /*63320*/  ULDC UR18, c[0x0][0x248] ;  /* 0x0000920000127ab9 */ /* 0x000fc80000000800 */
[----:B------:R0:W-:Y:S02]  /*63330*/  STL [R1+0x9cc], R0 ;  /* 0x0009cc0001007387 */ /* 0x0001e40000100800 */
[----:B0-----:R-:W-:Y:S01]  /*63340*/  VIADD R0, R0, UR18 ;  /* 0x0000001200007c36 */ /* 0x001fe20008000000 */
[----:B------:R-:W-:Y:S01]  /*63350*/  LOP3.LUT R22, R22, 0xffdfffff, RZ, 0xc0, !PT ;  /* 0xffdfffff16167812 */ /* 0x000fe200078ec0ff */
[----:B------:R-:W-:-:S03]  /*63360*/  ULDC UR18, c[0x0][0x228] ;  /* 0x00008a0000127ab9 */ /* 0x000fc60000000800 */
[----:B------:R0:W-:Y:S01]  /*63370*/  STL [R1+0x9d0], R0 ;  /* 0x0009d00001007387 */ /* 0x0001e20000100800 */
[----:B------:R-:W-:Y:S01]  /*63380*/  @P0 LOP3.LUT R22, R22, 0x200000, RZ, 0xfc, !PT ;  /* 0x0020000016160812 */ /* 0x000fe200078efcff */
[----:B0-----:R-:W-:Y:S01]  /*63390*/  VIADD R0, R0, UR20 ;  /* 0x0000001400007c36 */ /* 0x001fe20008000000 */
[----:B------:R-:W-:Y:S01]  /*633a0*/  ISETP.GE.AND P0, PT, R4, UR51, PT ;  /* 0x0000003304007c0c */ /* 0x000fe2000bf06270 */
[----:B------:R-:W-:-:S03]  /*633b0*/  ULDC UR20, c[0x0][0x228] ;  /* 0x00008a0000147ab9 */ /* 0x000fc60000000800 */
[----:B------:R0:W-:Y:S01]  /*633c0*/  STL [R1+0x9d4], R0 ;  /* 0x0009d40001007387 */ /* 0x0001e20000100800 */
[----:B------:R-:W-:Y:S01]  /*633d0*/  ISETP.LT.AND P1, PT, R28, UR49, !P0 ;  /* 0x000000311c007c0c */ /* 0x000fe2000c721270 */
[----:B0-----:R-:W-:Y:S01]  /*633e0*/  VIADD R0, R0, UR22 ;  /* 0x0000001600007c36 */ /* 0x001fe20008000000 */
[----:B------:R-:W-:-:S04]  /*633f0*/  ULDC UR22, c[0x0][0x248] ;  /* 0x0000920000167ab9 */ /* 0x000fc80000000800 */
[----:B------:R0:W-:Y:S01]  /*63400*/  STL [R1+0x9d8], R0 ;  /* 0x0009d80001007387 */ /* 0x0001e20000100800 */
[----:B------:R-:W-:Y:S02]  /*63410*/  ISETP.LT.AND P0, PT, R3, UR44, !P0 ;  /* 0x0000002c03007c0c */ /* 0x000fe4000c701270 */
[----:B------:R-:W-:Y:S01]  /*63420*/  LOP3.LUT R22, R22, 0xffefffff, RZ, 0xc0, !PT ;  /* 0xffefffff16167812 */ /* 0x000fe200078ec0ff */
[----:B------:R-:W-:Y:S01]  /*63430*/  VIADD R4, R2, 0xe2 ;  /* 0x000000e202047836 */ /* 0x000fe20000000000 */
        /* <DEDUP_REMOVED lines=19> */
[----:B------:R-:W-:Y:S01]  /*63570*/  ULDC.64 UR44, c[0x0][0x228] ;  /* 0x00008a00002c7ab9 */ /* 0x000fe20000000a00 */
[----:B------:R-:W-:Y:S01]  /*63580*/  ULDC UR4, c[0x0][0x228] ;  /* 0x00008a0000047ab9 */ /* 0x000fe20000000800 */
[----:B------:R-:W-:Y:S01]  /*63590*/  LOP3.LUT R19, R19, 0x7fffffff, RZ, 0xc0, !PT ;  /* 0x7fffffff13137812 */ /* 0x000fe200078ec0ff */
[----:B------:R-:W-:Y:S01]  /*635a0*/  STL [R1+0x207c], R24 ;  /* 0x00207c1801007387 */ /* 0x000fe20000100800 */
        /* <DEDUP_REMOVED lines=28> */
[----:B------:R-:W-:Y:S01]  /*63770*/  ULDC.64 UR48, c[0x0][0x228] ;  /* 0x00008a0000307ab9 */ /* 0x000fe20000000a00 */
[----:B0-----:R-:W-:Y:S01]  /*63780*/  VIADD R0, R0, UR29 ;  /* 0x0000001d00007c36 */ /* 0x001fe20008000000 */
[----:B------:R-:W-:Y:S01]  /*63790*/  @P1 LOP3.LUT R22, R22, 0x10000, RZ, 0xfc, !PT ;  /* 0x0001000016161812 */ /* 0x000fe200078efcff */
[----:B------:R-:W-:-:S03]  /*637a0*/  ULDC UR29, c[0x0][0x228] ;  /* 0x00008a00001d7ab9 */ /* 0x000fc60000000800 */
        /* <DEDUP_REMOVED lines=10> */
[----:B------:R-:W-:Y:S02]  /*63850*/  ISETP.LT.AND P1, PT, R28, UR16, !P0 ;  /* 0x000000101c007c0c */ /* 0x000fe4000c721270 */
[----:B------:R-:W-:Y:S01]  /*63860*/  LOP3.LUT R22, R22, 0xffffbfff, RZ, 0xc0, !PT ;  /* 0xffffbfff16167812 */ /* 0x000fe200078ec0ff */
[----:B------:R-:W-:Y:S01]  /*63870*/  VIADD R4, R2, 0xdc ;  /* 0x000000dc02047836 */ /* 0x000fe20000000000 */
[----:B------:R-:W-:Y:S01]  /*63880*/  ULDC UR5, c[0x0][0x248] ;  /* 0x0000920000057ab9 */ /* 0x000fe20000000800 */
[----:B0-----:R-:W-:Y:S01]  /*63890*/  VIADD R0, R0, UR37 ;  /* 0x0000002500007c36 */ /* 0x001fe20008000000 */
[----:B------:R-:W-:Y:S01]  /*638a0*/  ISETP.LT.AND P0, PT, R3, UR17, !P0 ;  /* 0x0000001103007c0c */ /* 0x000fe2000c701270 */
[----:B------:R-:W-:Y:S01]  /*638b0*/  ULDC.64 UR16, c[0x0][0x228] ;  /* 0x00008a0000107ab9 */ /* 0x000fe20000000a00 */
[----:B------:R-:W-:Y:S02]  /*638c0*/  ULDC UR37, c[0x0][0x228] ;  /* 0x00008a0000257ab9 */ /* 0x000fe40000000800 */
[----:B------:R0:W-:Y:S02]  /*638d0*/  STL [R1+0xa0c], R0 ;  /* 0x000a0c0001007387 */ /* 0x0001e40000100800 */
        /* <DEDUP_REMOVED lines=13> */
[----:B0-----:R-:W-:Y:S01]  /*639b0*/  VIADD R0, R0, UR40 ;  /* 0x0000002800007c36 */ /* 0x001fe20008000000 */
[----:B------:R-:W-:Y:S01]  /*639c0*/  ULDC UR40, c[0x0][0x248] ;  /* 0x0000920000287ab9 */ /* 0x000fe20000000800 */
[----:B------:R-:W-:Y:S01]  /*639d0*/  LOP3.LUT R22, R22, 0xfffffbff, RZ, 0xc0, !PT ;  /* 0xfffffbff16167812 */ /* 0x000fe200078ec0ff */
[----:B------:R-:W-:Y:S01]  /*639e0*/  VIADD R4, R2, 0xda ;  /* 0x000000da02047836 */ /* 0x000fe20000000000 */
[----:B------:R-:W-:Y:S01]  /*639f0*/  ULDC UR53, c[0x0][0x228] ;  /* 0x00008a0000357ab9 */ /* 0x000fe20000000800 */
[----:B------:R0:W-:Y:S01]  /*63a00*/  STL [R1+0xa1c], R0 ;  /* 0x000a1c0001007387 */ /* 0x0001e20000100800 */
[----:B------:R-:W-:Y:S01]  /*63a10*/  ISETP.LT.AND P1, PT, R28, UR8, !P0 ;  /* 0x000000081c007c0c */ /* 0x000fe2000c721270 */
        /* <DEDUP_REMOVED lines=16> */
[----:B------:R-:W-:Y:S01]  /*63b20*/  ULDC UR40, c[0x0][0x248] ;  /* 0x0000920000287ab9 */ /* 0x000fe20000000800 */
[----:B------:R-:W-:Y:S01]  /*63b30*/  LOP3.LUT R22, R22, 0xffffffbf, RZ, 0xc0, !PT ;  /* 0xffffffbf16167812 */ /* 0x000fe200078ec0ff */
[----:B------:R-:W-:Y:S01]  /*63b40*/  VIADD R4, R2, 0xd8 ;  /* 0x000000d802047836 */ /* 0x000fe20000000000 */
[----:B------:R-:W-:Y:S01]  /*63b50*/  LOP3.LUT R18, R18, 0x7fffffff, RZ, 0xc0, !PT ;  /* 0x7fffffff12127812 */ /* 0x000fe200078ec0ff */
[----:B------:R0:W-:Y:S01]  /*63b60*/  STL [R1+0xa2c], R0 ;  /* 0x000a2c0001007387 */ /* 0x0001e20000100800 */
[----:B------:R-:W-:Y:S01]  /*63b70*/  ISETP.LT.AND P1, PT, R28, UR7, !P0 ;  /* 0x000000071c007c0c */ /* 0x000fe2000c721270 */
[----:B------:R-:W-:Y:S01]  /*63b80*/  ULDC UR47, c[0x0][0x228] ;  /* 0x00008a00002f7ab9 */ /* 0x000fe20000000800 */
[----:B0-----:R-:W-:Y:S01]  /*63b90*/  VIADD R0, R0, UR40 ;  /* 0x0000002800007c36 */ /* 0x001fe20008000000 */
[----:B------:R-:W-:-:S04]  /*63ba0*/  ULDC UR40, c[0x0][0x248] ;  /* 0x0000920000287ab9 */ /* 0x000fc80000000800 */
[----:B------:R0:W-:Y:S01]  /*63bb0*/  STL [R1+0xa30], R0 ;  /* 0x000a300001007387 */ /* 0x0001e20000100800 */
[----:B------:R-:W-:Y:S01]  /*63bc0*/  ISETP.LT.AND P0, PT, R3, UR10, !P0 ;  /* 0x0000000a03007c0c */ /* 0x000fe2000c701270 */
[----:B------:R-:W-:Y:S01]  /*63bd0*/  ULDC UR10, c[0x0][0x248] ;  /* 0x00009200000a7ab9 */ /* 0x000fe20000000800 */
[----:B0-----:R-:W-:-:S03]  /*63be0*/  VIADD R0, R0, UR40 ;  /* 0x0000002800007c36 */ /* 0x001fc60008000000 */
[----:B------:R-:W-:Y:S01]  /*63bf0*/  @P1 LOP3.LUT R22, R22, 0x40, RZ, 0xfc, !PT ;  /* 0x0000004016161812 */ /* 0x000fe200078efcff */
[----:B------:R-:W-:Y:S01]  /*63c00*/  ULDC.64 UR40, c[0x0][0x228] ;  /* 0x00008a0000287ab9 */ /* 0x000fe20000000a00 */
[----:B------:R0:W-:Y:S02]  /*63c10*/  STL [R1+0xa34], R0 ;  /* 0x000a340001007387 */ /* 0x0001e40000100800 */
[----:B0-----:R-:W-:Y:S01]  /*63c20*/  VIADD R0, R0, UR5 ;  /* 0x0000000500007c36 */ /* 0x001fe20008000000 */
[----:B------:R-:W-:-:S04]  /*63c30*/  ULDC UR5, c[0x0][0x248] ;  /* 0x0000920000057ab9 */ /* 0x000fc80000000800 */
[----:B------:R0:W-:Y:S01]  /*63c40*/  STL [R1+0xa38], R0 ;  /* 0x000a380001007387 */ /* 0x0001e20000100800 */
[----:B------:R-:W-:Y:S01]  /*63c50*/  LOP3.LUT R22, R22, 0xffffffdf, RZ, 0xc0, !PT ;  /* 0xffffffdf16167812 */ /* 0x000fe200078ec0ff */
[----:B0-----:R-:W-:Y:S01]  /*63c60*/  VIADD R0, R0, UR5 ;  /* 0x0000000500007c36 */ /* 0x001fe20008000000 */
[----:B------:R-:W-:Y:S02]  /*63c70*/  ULDC UR5, c[0x0][0x248] ;  /* 0x0000920000057ab9 */ /* 0x000fe40000000800 */
[----:B------:R-:W-:Y:S02]  /*63c80*/  @P0 LOP3.LUT R22, R22, 0x20, RZ, 0xfc, !PT ;  /* 0x0000002016160812 */ /* 0x000fe400078efcff */
[----:B------:R0:W-:Y:S01]  /*63c90*/  STL [R1+0xa3c], R0 ;  /* 0x000a3c0001007387 */ /* 0x0001e20000100800 */
[----:B------:R-:W-:Y:S01]  /*63ca0*/  ISETP.GE.AND P0, PT, R4, UR43, PT ;  /* 0x0000002b04007c0c */ /* 0x000fe2000bf06270 */
[----:B0-----:R-:W-:Y:S01]  /*63cb0*/  VIADD R0, R0, UR5 ;  /* 0x0000000500007c36 */ /* 0x001fe20008000000 */
[----:B------:R-:W-:-:S02]  /*63cc0*/  ULDC UR5, c[0x0][0x248] ;  /* 0x0000920000057ab9 */ /* 0x000fc40000000800 */
[----:B------:R-:W-:Y:S02]  /*63cd0*/  ISETP.LT.AND P1, PT, R28, UR13, !P0 ;  /* 0x0000000d1c007c0c */ /* 0x000fe4000c721270 */
[----:B------:R-:W-:Y:S01]  /*63ce0*/  LOP3.LUT R22, R22, 0xfffffffb, RZ, 0xc0, !PT ;  /* 0xfffffffb16167812 */ /* 0x000fe200078ec0ff */
[----:B------:R0:W-:Y:S01]  /*63cf0*/  STL [R1+0xa40], R0 ;  /* 0x000a400001007387 */ /* 0x0001e20000100800 */
[----:B------:R-:W-:Y:S01]  /*63d00*/  VIADD R4, R2, 0xd7 ;  /* 0x000000d702047836 */ /* 0x000fe20000000000 */
[----:B------:R-:W-:Y:S01]  /*63d10*/  ULDC UR43, c[0x0][0x228] ;  /* 0x00008a00002b7ab9 */ /* 0x000fe20000000800 */
[----:B0-----:R-:W-:-:S07]  /*63d20*/  VIADD R0, R0, UR5 ;  /* 0x0000000500007c36 */ /* 0x001fce0008000000 */
[----:B------:R-:W-:Y:S01]  /*63d30*/  @P1 LOP3.LUT R22, R22, 0x4, RZ, 0xfc, !PT ;  /* 0x0000000416161812 */ /* 0x000fe200078efcff */
[----:B------:R-:W-:Y:S01]  /*63d40*/  ULDC UR5, c[0x0][0x248] ;  /* 0x0000920000057ab9 */ /* 0x000fe20000000800 */
[----:B------:R0:W-:Y:S02]  /*63d50*/  STL [R1+0xa44], R0 ;  /* 0x000a440001007387 */ /* 0x0001e40000100800 */
[----:B0-----:R-:W-:Y:S01]  /*63d60*/  VIADD R0, R0, UR6 ;  /* 0x0000000600007c36 */ /* 0x001fe20008000000 */
[----:B------:R-:W-:Y:S02]  /*63d70*/  ULDC.64 UR6, c[0x0][0x228] ;  /* 0x00008a0000067ab9 */ /* 0x000fe40000000a00 */
[----:B------:R-:W-:Y:S01]  /*63d80*/  ISETP.LT.AND P0, PT, R3, UR6, !P0 ;  /* 0x0000000603007c0c */ /* 0x000fe2000c701270 */
[----:B------:R-:W-:Y:S01]  /*63d90*/  ULDC UR6, c[0x0][0x248] ;  /* 0x0000920000067ab9 */ /* 0x000fe20000000800 */
[----:B------:R-:W-:-:S11]  /*63da0*/  LOP3.LUT R22, R22, 0xfffffffd, RZ, 0xc0, !PT ;  /* 0xfffffffd16167812 */ /* 0x000fd600078ec0ff */
[----:B------:R-:W-:Y:S02]  /*63db0*/  @P0 LOP3.LUT R22, R22, 0x2, RZ, 0xfc, !PT ;  /* 0x0000000216160812 */ /* 0x000fe400078efcff */
[----:B------:R-:W-:-:S04]  /*63dc0*/  ISETP.GE.AND P0, PT, R4, UR35, PT ;  /* 0x0000002304007c0c */ /* 0x000fc8000bf06270 */
[----:B------:R-:W-:Y:S02]  /*63dd0*/  ISETP.LT.AND P1, PT, R28, UR19, !P0 ;  /* 0x000000131c007c0c */ /* 0x000fe4000c721270 */
[----:B------:R-:W-:Y:S01]  /*63de0*/  ISETP.LT.AND P0, PT, R3, UR16, !P0 ;  /* 0x0000001003007c0c */ /* 0x000fe2000c701270 */
[----:B------:R-:W-:Y:S01]  /*63df0*/  VIADD R4, R2, 0xd6 ;  /* 0x000000d602047836 */ /* 0x000fe20000000000 */
[----:B------:R-:W-:-:S11]  /*63e00*/  LOP3.LUT R22, R22, 0xfffffffe, RZ, 0xc0, !PT ;  /* 0xfffffffe16167812 */ /* 0x000fd600078ec0ff */
[----:B------:R-:W-:Y:S02]  /*63e10*/  @P0 LOP3.LUT R21, R21, 0x80000000, RZ, 0xfc, !PT ;  /* 0x8000000015150812 */ /* 0x000fe400078efcff */
[----:B------:R-:W-:Y:S02]  /*63e20*/  ISETP.GE.AND P0, PT, R4, UR31, PT ;  /* 0x0000001f04007c0c */ /* 0x000fe4000bf06270 */
[----:B------:R-:W-:Y:S02]  /*63e30*/  @P1 LOP3.LUT R22, R22, 0x1, RZ, 0xfc, !PT ;  /* 0x0000000116161812 */ /* 0x000fe400078efcff */
[----:B------:R-:W-:Y:S02]  /*63e40*/  ISETP.LT.AND P1, PT, R28, UR18, !P0 ;  /* 0x000000121c007c0c */ /* 0x000fe4000c721270 */
[----:B------:R-:W-:Y:S01]  /*63e50*/  LOP3.LUT R21, R21, 0xbfffffff, RZ, 0xc0, !PT ;  /* 0xbfffffff15157812 */ /* 0x000fe200078ec0ff */
[----:B------:R-:W-:Y:S01]  /*63e60*/  VIADD R4, R2, 0xd5 ;  /* 0x000000d502047836 */ /* 0x000fe20000000000 */
[----:B------:R-:W-:Y:S01]  /*63e70*/  ISETP.LT.AND P0, PT, R3, UR40, !P0 ;  /* 0x0000002803007c0c */ /* 0x000fe2000c701270 */
[----:B------:R-:W-:-:S08]  /*63e80*/  ULDC.64 UR18, c[0x0][0x228] ;  /* 0x00008a0000127ab9 */ /* 0x000fd00000000a00 */
[----:B------:R-:W-:-:S04]  /*63e90*/  @P1 LOP3.LUT R21, R21, 0x40000000, RZ, 0xfc, !PT ;  /* 0x4000000015151812 */ /* 0x000fc800078efcff */
[----:B------:R-:W-:-:S04]  /*63ea0*/  LOP3.LUT R21, R21, 0xdfffffff, RZ, 0xc0, !PT ;  /* 0xdfffffff15157812 */ /* 0x000fc800078ec0ff */
        /* <DEDUP_REMOVED lines=14> */
[----:B------:R0:W-:Y:S01]  /*63f90*/  STL [R1+0xa48], R0 ;  /* 0x000a480001007387 */ /* 0x0001e20000100800 */
[----:B------:R-:W-:-:S06]  /*63fa0*/  ULDC UR44, c[0x0][0x228] ;  /* 0x00008a00002c7ab9 */ /* 0x000fcc0000000800 */
        /* <DEDUP_REMOVED lines=12> */
[----:B------:R-:W-:Y:S01]  /*64070*/  ISETP.LT.AND P0, PT, R3, UR48, !P0 ;  /* 0x0000003003007c0c */ /* 0x000fe2000c701270 */
[----:B------:R-:W-:Y:S01]  /*64080*/  ULDC UR6, c[0x0][0x248] ;  /* 0x0000920000067ab9 */ /* 0x000fe20000000800 */
[----:B------:R-:W-:Y:S01]  /*64090*/  ULDC UR52, c[0x0][0x228] ;  /* 0x00008a0000347ab9 */ /* 0x000fe20000000800 */
[----:B------:R-:W-:Y:S01]  /*640a0*/  LOP3.LUT R17, R17, 0x7fffffff, RZ, 0xc0, !PT ;  /* 0x7fffffff11117812 */ /* 0x000fe200078ec0ff */
[----:B------:R0:W-:Y:S06]  /*640b0*/  STL [R1+0xa60], R0 ;  /* 0x000a600001007387 */ /* 0x0001ec0000100800 */
[----:B------:R-:W-:Y:S01]  /*640c0*/  @P1 LOP3.LUT R21, R21, 0x1000000, RZ, 0xfc, !PT ;  /* 0x0100000015151812 */ /* 0x000fe200078efcff */
[----:B------:R-:W-:Y:S01]  /*640d0*/  ULDC UR48, c[0x0][0x228] ;  /* 0x00008a0000307ab9 */ /* 0x000fe20000000800 */
[----:B------:R-:W-:Y:S01]  /*640e0*/  STL [R1+0x2080], R22 ;  /* 0x0020801601007387 */ /* 0x000fe20000100800 */
        /* <DEDUP_REMOVED lines=10> */
[----:B------:R-:W-:Y:S01]  /*64190*/  ISETP.LT.AND P1, PT, R28, UR50, !P0 ;  /* 0x000000321c007c0c */ /* 0x000fe2000c721270 */
[----:B------:R-:W-:Y:S01]  /*641a0*/  ULDC UR5, c[0x0][0x248] ;  /* 0x0000920000057ab9 */ /* 0x000fe20000000800 */
[----:B------:R0:W-:Y:S01]  /*641b0*/  STL [R1+0xa6c], R0 ;  /* 0x000a6c0001007387 */ /* 0x0001e20000100800 */
[----:B------:R-:W-:Y:S01]  /*641c0*/  LOP3.LUT R21, R21, 0xffbfffff, RZ, 0xc0, !PT ;  /* 0xffbfffff15157812 */ /* 0x000fe200078ec0ff */
[----:B------:R-:W-:Y:S01]  /*641d0*/  VIADD R4, R2, 0xd1 ;  /* 0x000000d102047836 */ /* 0x000fe20000000000 */
[----:B------:R-:W-:Y:S01]  /*641e0*/  ULDC.64 UR50, c[0x0][0x228] ;  /* 0x00008a0000327ab9 */ /* 0x000fe20000000a00 */
[----:B0-----:R-:W-:Y:S01]  /*641f0*/  VIADD R0, R0, UR6 ;  /* 0x0000000600007c36 */ /* 0x001fe20008000000 */
[----:B------:R-:W-:-:S04]  /*64200*/  ULDC UR6, c[0x0][0x248] ;  /* 0x0000920000067ab9 */ /* 0x000fc80000000800 */
[----:B------:R0:W-:Y:S01]  /*64210*/  STL [R1+0xa70], R0 ;  /* 0x000a700001007387 */ /* 0x0001e20000100800 */
[----:B------:R-:W-:Y:S01]  /*64220*/  ISETP.LT.AND P0, PT, R3, UR20, !P0 ;  /* 0x0000001403007c0c */ /* 0x000fe2000c701270 */
        /* <DEDUP_REMOVED lines=17> */
[----:B------:R-:W-:Y:S01]  /*64340*/  ULDC UR6, c[0x0][0x248] ;  /* 0x0000920000067ab9 */ /* 0x000fe20000000800 */
[----:B------:R-:W-:-:S03]  /*64350*/  ULDC UR55, c[0x0][0x228] ;  /* 0x00008a0000377ab9 */ /* 0x000fc60000000800 */
        /* <DEDUP_REMOVED lines=17> */
[----:B------:R-:W-:Y:S01]  /*64470*/  ISETP.LT.AND P1, PT, R28, UR54, !P0 ;  /* 0x000000361c007c0c */ /* 0x000fe2000c721270 */
[----:B------:R-:W-:Y:S01]  /*64480*/  ULDC UR6, c[0x0][0x248] ;  /* 0x0000920000067ab9 */ /* 0x000fe20000000800 */
[----:B------:R-:W-:Y:S01]  /*64490*/  LOP3.LUT R21, R21, 0xfffbffff, RZ, 0xc0, !PT ;  /* 0xfffbffff15157812 */ /* 0x000fe200078ec0ff */
[----:B------:R-:W-:Y:S01]  /*644a0*/  VIADD R4, R2, 0xcf ;  /* 0x000000cf02047836 */ /* 0x000fe20000000000 */
[----:B------:R0:W-:Y:S01]  /*644b0*/  STL [R1+0xa90], R0 ;  /* 0x000a900001007387 */ /* 0x0001e20000100800 */
[----:B------:R-:W-:Y:S01]  /*644c0*/  ULDC UR54, c[0x0][0x228] ;  /* 0x00008a0000367ab9 */ /* 0x000fe20000000800 */
[----:B------:R-:W-:Y:S01]  /*644d0*/  ULDC.64 UR16, c[0x0][0x228] ;  /* 0x00008a0000107ab9 */ /* 0x000fe20000000a00 */
[----:B0-----:R-:W-:-:S06]  /*644e0*/  VIADD R0, R0, UR5 ;  /* 0x0000000500007c36 */ /* 0x001fcc0008000000 */
        /* <DEDUP_REMOVED lines=9> */
[----:B------:R-:W-:Y:S02]  /*64580*/  ISETP.GE.AND P0, PT, R4, UR41, PT ;  /* 0x0000002904007c0c */ /* 0x000fe4000bf06270 */
[----:B------:R-:W-:Y:S01]  /*64590*/  LOP3.LUT R21, R21, 0xfffeffff, RZ, 0xc0, !PT ;  /* 0xfffeffff15157812 */ /* 0x000fe200078ec0ff */
[----:B------:R-:W-:Y:S01]  /*645a0*/  VIADD R4, R2, 0xce ;  /* 0x000000ce02047836 */ /* 0x000fe20000000000 */
[----:B------:R-:W-:Y:S01]  /*645b0*/  ISETP.LT.AND P1, PT, R28, UR54, !P0 ;  /* 0x000000361c007c0c */ /* 0x000fe2000c721270 */
[----:B------:R-:W-:Y:S01]  /*645c0*/  ULDC.64 UR40, c[0x0][0x228] ;  /* 0x00008a0000287ab9 */ /* 0x000fe20000000a00 */
[----:B------:R-:W-:Y:S01]  /*645d0*/  ISETP.LT.AND P0, PT, R3, UR16, !P0 ;  /* 0x0000001003007c0c */ /* 0x000fe2000c701270 */
[----:B------:R0:W-:Y:S01]  /*645e0*/  STL [R1+0xa98], R0 ;  /* 0x000a980001007387 */ /* 0x0001e20000100800 */
[----:B------:R-:W-:-:S09]  /*645f0*/  ULDC UR54, c[0x0][0x228] ;  /* 0x00008a0000367ab9 */ /* 0x000fd20000000800 */
[----:B------:R-:W-:-:S04]  /*64600*/  @P1 LOP3.LUT R21, R21, 0x10000, RZ, 0xfc, !PT ;  /* 0x0001000015151812 */ /* 0x000fc800078efcff */
[----:B------:R-:W-:-:S04]  /*64610*/  LOP3.LUT R21, R21, 0xffff7fff, RZ, 0xc0, !PT ;  /* 0xffff7fff15157812 */ /* 0x000fc800078ec0ff */
[----:B------:R-:W-:Y:S02]  /*64620*/  @P0 LOP3.LUT R21, R21, 0x8000, RZ, 0xfc, !PT ;  /* 0x0000800015150812 */ /* 0x000fe400078efcff */
[----:B------:R-:W-:Y:S02]  /*64630*/  ISETP.GE.AND P0, PT, R4, UR19, PT ;  /* 0x0000001304007c0c */ /* 0x000fe4000bf06270 */
[----:B------:R-:W-:Y:S01]  /*64640*/  LOP3.LUT R21, R21, 0xffffbfff, RZ, 0xc0, !PT ;  /* 0xffffbfff15157812 */ /* 0x000fe200078ec0ff */
[----:B0-----:R-:W-:Y:S01]  /*64650*/  VIADD R0, R0, UR5 ;  /* 0x0000000500007c36 */ /* 0x001fe20008000000 */
[----:B------:R-:W-:Y:S01]  /*64660*/  ISETP.LT.AND P1, PT, R28, UR12, !P0 ;  /* 0x0000000c1c007c0c */ /* 0x000fe2000c721270 */
[----:B------:R-:W-:Y:S01]  /*64670*/  VIADD R4, R2, 0xcd ;  /* 0x000000cd02047836 */ /* 0x000fe20000000000 */
[----:B------:R-:W-:Y:S01]  /*64680*/  ISETP.LT.AND P0, PT, R3, UR40, !P0 ;  /* 0x0000002803007c0c */ /* 0x000fe2000c701270 */
[----:B------:R-:W-:Y:S01]  /*64690*/  ULDC UR5, c[0x0][0x248] ;  /* 0x0000920000057ab9 */ /* 0x000fe20000000800 */
[----:B------:R0:W-:Y:S01]  /*646a0*/  STL [R1+0xa9c], R0 ;  /* 0x000a9c0001007387 */ /* 0x0001e20000100800 */
[----:B------:R-:W-:Y:S01]  /*646b0*/  ULDC.64 UR12, c[0x0][0x228] ;  /* 0x00008a00000c7ab9 */ /* 0x000fe20000000a00 */
[----:B------:R-:W-:Y:S01]  /*646c0*/  ULDC.64 UR18, c[0x0][0x228] ;  /* 0x00008a0000127ab9 */ /* 0x000fe20000000a00 */
        /* <DEDUP_REMOVED lines=12> */
[----:B------:R-:W-:Y:S01]  /*64790*/  LOP3.LUT R16, R16, 0x7fffffff, RZ, 0xc0, !PT ;  /* 0x7fffffff10107812 */ /* 0x000fe200078ec0ff */
[----:B------:R-:W-:Y:S01]  /*647a0*/  ULDC UR45, c[0x0][0x228] ;  /* 0x00008a00002d7ab9 */ /* 0x000fe20000000800 */
[----:B0-----:R-:W-:Y:S01]  /*647b0*/  VIADD R0, R0, UR5 ;  /* 0x0000000500007c36 */ /* 0x001fe20008000000 */
[----:B------:R-:W-:Y:S01]  /*647c0*/  ISETP.LT.AND P0, PT, R3, UR12, !P0 ;  /* 0x0000000c03007c0c */ /* 0x000fe2000c701270 */
[----:B------:R-:W-:-:S03]  /*647d0*/  ULDC UR5, c[0x0][0x248] ;  /* 0x0000920000057ab9 */ /* 0x000fc60000000800 */
[----:B------:R0:W-:Y:S04]  /*647e0*/  STL [R1+0xaa4], R0 ;  /* 0x000aa40001007387 */ /* 0x0001e80000100800 */
        /* <DEDUP_REMOVED lines=16> */
[----:B------:R-:W-:Y:S01]  /*648f0*/  ULDC.64 UR26, c[0x0][0x228] ;  /* 0x00008a00001a7ab9 */ /* 0x000fe20000000a00 */
[----:B------:R-:W-:Y:S01]  /*64900*/  ULDC UR49, c[0x0][0x228] ;  /* 0x00008a0000317ab9 */ /* 0x000fe20000000800 */
[----:B0-----:R-:W-:-:S05]  /*64910*/  VIADD R0, R0, UR5 ;  /* 0x0000000500007c36 */ /* 0x001fca0008000000 */
[----:B------:R0:W-:Y:S01]  /*64920*/  STL [R1+0xab4], R0 ;  /* 0x000ab40001007387 */ /* 0x0001e20000100800 */
[----:B------:R-:W-:Y:S01]  /*64930*/  @P1 LOP3.LUT R21, R21, 0x400, RZ, 0xfc, !PT ;  /* 0x0000040015151812 */ /* 0x000fe200078efcff */
        /* <DEDUP_REMOVED lines=13> */
[----:B------:R-:W-:-:S09]  /*64a10*/  ULDC.64 UR24, c[0x0][0x228] ;  /* 0x00008a0000187ab9 */ /* 0x000fd20000000a00 */
        /* <DEDUP_REMOVED lines=12> */
[----:B------:R-:W-:-:S07]  /*64ae0*/  ULDC UR51, c[0x0][0x228] ;  /* 0x00008a0000337ab9 */ /* 0x000fce0000000800 */
[----:B------:R-:W-:-:S04]  /*64af0*/  @P1 LOP3.LUT R21, R21, 0x40, RZ, 0xfc, !PT ;  /* 0x0000004015151812 */ /* 0x000fc800078efcff */
[----:B------:R-:W-:Y:S01]  /*64b00*/  LOP3.LUT R21, R21, 0xffffffdf, RZ, 0xc0, !PT ;  /* 0xffffffdf15157812 */ /* 0x000fe200078ec0ff */
[----:B0-----:R-:W-:Y:S01]  /*64b10*/  VIADD R0, R0, UR6 ;  /* 0x0000000600007c36 */ /* 0x001fe20008000000 */
[----:B------:R-:W-:Y:S02]  /*64b20*/  ULDC UR6, c[0x0][0x248] ;  /* 0x0000920000067ab9 */ /* 0x000fe40000000800 */
[----:B------:R-:W-:Y:S02]  /*64b30*/  @P0 LOP3.LUT R21, R21, 0x20, RZ, 0xfc, !PT ;  /* 0x0000002015150812 */ /* 0x000fe400078efcff */
[----:B------:R-:W-:Y:S01]  /*64b40*/  ISETP.GE.AND P0, PT, R4, UR7, PT ;  /* 0x0000000704007c0c */ /* 0x000fe2000bf06270 */
[----:B------:R0:W-:Y:S03]  /*64b50*/  STL [R1+0xac0], R0 ;  /* 0x000ac00001007387 */ /* 0x0001e60000100800 */
[----:B------:R-:W-:-:S02]  /*64b60*/  ISETP.LT.AND P1, PT, R28, UR9, !P0 ;  /* 0x000000091c007c0c */ /* 0x000fc4000c721270 */
[----:B------:R-:W-:Y:S01]  /*64b70*/  LOP3.LUT R21, R21, 0xffffffef, RZ, 0xc0, !PT ;  /* 0xffffffef15157812 */ /* 0x000fe200078ec0ff */
[----:B------:R-:W-:Y:S02]  /*64b80*/  VIADD R4, R2, 0xc8 ;  /* 0x000000c802047836 */ /* 0x000fe40000000000 */
[----:B0-----:R-:W-:Y:S01]  /*64b90*/  VIADD R0, R0, UR4 ;  /* 0x0000000400007c36 */ /* 0x001fe20008000000 */
[----:B------:R-:W-:Y:S01]  /*64ba0*/  ISETP.LT.AND P0, PT, R3, UR22, !P0 ;  /* 0x0000001603007c0c */ /* 0x000fe2000c701270 */
[----:B------:R-:W-:Y:S01]  /*64bb0*/  ULDC UR4, c[0x0][0x248] ;  /* 0x0000920000047ab9 */ /* 0x000fe20000000800 */
[----:B------:R-:W-:Y:S02]  /*64bc0*/  ULDC.64 UR8, c[0x0][0x228] ;  /* 0x00008a0000087ab9 */ /* 0x000fe40000000a00 */
[----:B------:R0:W-:Y:S03]  /*64bd0*/  STL [R1+0xac4], R0 ;  /* 0x000ac40001007387 */ /* 0x0001e60000100800 */
        /* <DEDUP_REMOVED lines=16> */
[----:B------:R-:W-:Y:S01]  /*64ce0*/  ULDC.64 UR14, c[0x0][0x228] ;  /* 0x00008a00000e7ab9 */ /* 0x000fe20000000a00 */
        /* <DEDUP_REMOVED lines=18> */
[----:B------:R-:W-:-:S12]  /*64e10*/  ULDC UR8, c[0x0][0x248] ;  /* 0x0000920000087ab9 */ /* 0x000fd80000000800 */
[----:B------:R-:W-:Y:S02]  /*64e20*/  @P0 LOP3.LUT R20, R20, 0x80000000, RZ, 0xfc, !PT ;  /* 0x8000000014140812 */ /* 0x000fe400078efcff */
[----:B------:R-:W-:Y:S02]  /*64e30*/  ISETP.GE.AND P0, PT, R4, UR13, PT ;  /* 0x0000000d04007c0c */ /* 0x000fe4000bf06270 */
[----:B------:R-:W-:Y:S02]  /*64e40*/  @P1 LOP3.LUT R21, R21, 0x1, RZ, 0xfc, !PT ;  /* 0x0000000115151812 */ /* 0x000fe400078efcff */
        /* <DEDUP_REMOVED lines=8> */
[----:B------:R-:W-:-:S07]  /*64ed0*/  ULDC.64 UR30, c[0x0][0x228] ;  /* 0x00008a00001e7ab9 */ /* 0x000fce0000000a00 */
[----:B------:R-:W-:-:S04]  /*64ee0*/  @P1 LOP3.LUT R20, R20, 0x40000000, RZ, 0xfc, !PT ;  /* 0x4000000014141812 */ /* 0x000fc800078efcff */
[----:B------:R-:W-:Y:S01]  /*64ef0*/  LOP3.LUT R20, R20, 0xdfffffff, RZ, 0xc0, !PT ;  /* 0xdfffffff14147812 */ /* 0x000fe200078ec0ff */
[----:B0-----:R-:W-:Y:S01]  /*64f00*/  VIADD R0, R0, UR6 ;  /* 0x0000000600007c36 */ /* 0x001fe20008000000 */
[----:B------:R-:W-:Y:S02]  /*64f10*/  ULDC UR6, c[0x0][0x248] ;  /* 0x0000920000067ab9 */ /* 0x000fe40000000800 */
[----:B------:R-:W-:Y:S02]  /*64f20*/  @P0 LOP3.LUT R20, R20, 0x20000000, RZ, 0xfc, !PT ;  /* 0x2000000014140812 */ /* 0x000fe400078efcff */
[----:B------:R-:W-:Y:S01]  /*64f30*/  ISETP.GE.AND P0, PT, R4, UR5, PT ;  /* 0x0000000504007c0c */ /* 0x000fe2000bf06270 */
[----:B------:R0:W-:Y:S03]  /*64f40*/  STL [R1+0xb64], R0 ;  /* 0x000b640001007387 */ /* 0x0001e60000100800 */
[----:B------:R-:W-:Y:S01]  /*64f50*/  ISETP.LT.AND P1, PT, R28, UR32, !P0 ;  /* 0x000000201c007c0c */ /* 0x000fe2000c721270 */
[----:B------:R-:W-:Y:S01]  /*64f60*/  STL [R1+0x2084], R21 ;  /* 0x0020841501007387 */ /* 0x000fe20000100800 */
[----:B0-----:R-:W-:Y:S01]  /*64f70*/  VIADD R0, R0, UR4 ;  /* 0x0000000400007c36 */ /* 0x001fe20008000000 */
[----:B------:R-:W-:Y:S01]  /*64f80*/  ISETP.LT.AND P0, PT, R3, UR12, !P0 ;  /* 0x0000000c03007c0c */ /* 0x000fe2000c701270 */
[----:B------:R-:W-:Y:S01]  /*64f90*/  ULDC UR4, c[0x0][0x248] ;  /* 0x0000920000047ab9 */ /* 0x000fe20000000800 */
[----:B------:R-:W-:Y:S01]  /*64fa0*/  LOP3.LUT R20, R20, 0xefffffff, RZ, 0xc0, !PT ;  /* 0xefffffff14147812 */ /* 0x000fe200078ec0ff */
[----:B------:R-:W-:Y:S01]  /*64fb0*/  VIADD R4, R2, 0xc4 ;  /* 0x000000c402047836 */ /* 0x000fe20000000000 */
[----:B------:R0:W-:Y:S01]  /*64fc0*/  STL [R1+0xb68], R0 ;  /* 0x000b680001007387 */ /* 0x0001e20000100800 */
[----:B------:R-:W-:-:S05]  /*64fd0*/  ULDC UR12, c[0x0][0x248] ;  /* 0x00009200000c7ab9 */ /* 0x000fca0000000800 */
        /* <DEDUP_REMOVED lines=17> */
[----:B------:R-:W-:Y:S01]  /*650f0*/  ULDC.64 UR28, c[0x0][0x228] ;  /* 0x00008a00001c7ab9 */ /* 0x000fe20000000a00 */
[----:B0-----:R-:W-:Y:S01]  /*65100*/  VIADD R0, R0, UR4 ;  /* 0x0000000400007c36 */ /* 0x001fe20008000000 */
[----:B------:R-:W-:-:S04]  /*65110*/  ULDC UR4, c[0x0][0x248] ;  /* 0x0000920000047ab9 */ /* 0x000fc80000000800 */
        /* <DEDUP_REMOVED lines=12> */
[----:B------:R0:W-:Y:S01]  /*651e0*/  STL [R1+0xb7c], R0 ;  /* 0x000b7c0001007387 */ /* 0x0001e20000100800 */
[----:B------:R-:W-:Y:S01]  /*651f0*/  ISETP.LT.AND P0, PT, R3, UR16, !P0 ;  /* 0x0000001003007c0c */ /* 0x000fe2000c701270 */
[----:B------:R-:W-:Y:S01]  /*65200*/  ULDC.64 UR20, c[0x0][0x228] ;  /* 0x00008a0000147ab9 */ /* 0x000fe20000000a00 */
[----:B------:R-:W-:Y:S01]  /*65210*/  ULDC UR16, c[0x0][0x248] ;  /* 0x0000920000107ab9 */ /* 0x000fe20000000800 */
[----:B------:R-:W-:-:S08]  /*65220*/  ULDC.64 UR34, c[0x0][0x228] ;  /* 0x00008a0000227ab9 */ /* 0x000fd00000000a00 */
        /* <DEDUP_REMOVED lines=24> */
[----:B0-----:R-:W-:Y:S01]  /*653b0*/  VIADD R0, R0, UR8 ;  /* 0x0000000800007c36 */ /* 0x001fe20008000000 */
[----:B------:R-:W-:Y:S01]  /*653c0*/  ULDC UR8, c[0x0][0x248] ;  /* 0x0000920000087ab9 */ /* 0x000fe20000000800 */
[----:B------:R-:W-:Y:S01]  /*653d0*/  ISETP.LT.AND P0, PT, R3, UR20, !P0 ;  /* 0x0000001403007c0c */ /* 0x000fe2000c701270 */
[----:B------:R-:W-:-:S02]  /*653e0*/  ULDC UR20, c[0x0][0x248] ;  /* 0x0000920000147ab9 */ /* 0x000fc40000000800 */
[----:B------:R0:W-:Y:S06]  /*653f0*/  STL [R1+0xb88], R0 ;  /* 0x000b880001007387 */ /* 0x0001ec0000100800 */
[----:B------:R-:W-:Y:S01]  /*65400*/  @P1 LOP3.LUT R20, R20, 0x100000, RZ, 0xfc, !PT ;  /* 0x0010000014141812 */ /* 0x000fe200078efcff */
[----:B0-----:R-:W-:-:S03]  /*65410*/  VIADD R0, R0, UR8 ;  /* 0x0000000800007c36 */ /* 0x001fc60008000000 */
[----:B------:R-:W-:Y:S01]  /*65420*/  LOP3.LUT R20, R20, 0xfff7ffff, RZ, 0xc0, !PT ;  /* 0xfff7ffff14147812 */ /* 0x000fe200078ec0ff */
[----:B------:R-:W-:Y:S01]  /*65430*/  ULDC UR8, c[0x0][0x228] ;  /* 0x00008a0000087ab9 */ /* 0x000fe20000000800 */
[----:B------:R0:W-:Y:S02]  /*65440*/  STL [R1+0xb8c], R0 ;  /* 0x000b8c0001007387 */ /* 0x0001e40000100800 */
        /* <DEDUP_REMOVED lines=9> */
[----:B------:R-:W-:Y:S01]  /*654e0*/  ULDC UR38, c[0x0][0x228] ;  /* 0x00008a0000267ab9 */ /* 0x000fe20000000800 */
[----:B0-----:R-:W-:Y:S01]  /*654f0*/  VIADD R0, R0, UR12 ;  /* 0x0000000c00007c36 */ /* 0x001fe20008000000 */
[----:B------:R-:W-:-:S04]  /*65500*/  ULDC UR12, c[0x0][0x248] ;  /* 0x00009200000c7ab9 */ /* 0x000fc80000000800 */
[----:B------:R0:W-:Y:S02]  /*65510*/  STL [R1+0xb94], R0 ;  /* 0x000b940001007387 */ /* 0x0001e40000100800 */
        /* <DEDUP_REMOVED lines=17> */
[----:B------:R-:W-:Y:S01]  /*65630*/  ULDC UR22, c[0x0][0x248] ;  /* 0x0000920000167ab9 */ /* 0x000fe20000000800 */
[----:B------:R-:W-:-:S08]  /*65640*/  ULDC.64 UR36, c[0x0][0x228] ;  /* 0x00008a0000247ab9 */ /* 0x000fd00000000a00 */
        /* <DEDUP_REMOVED lines=12> */
[----:B------:R-:W-:Y:S01]  /*65710*/  LOP3.LUT R15, R15, 0x7fffffff, RZ, 0xc0, !PT ;  /* 0x7fffffff0f0f7812 */ /* 0x000fe200078ec0ff */
        /* <DEDUP_REMOVED lines=18> */
[----:B------:R-:W-:Y:S01]  /*65840*/  LOP3.LUT R20, R20, 0xfffffbff, RZ, 0xc0, !PT ;  /* 0xfffffbff14147812 */ /* 0x000fe200078ec0ff */
[----:B------:R-:W-:Y:S01]  /*65850*/  VIADD R4, R2, 0xbb ;  /* 0x000000bb02047836 */ /* 0x000fe20000000000 */
[----:B------:R-:W-:Y:S01]  /*65860*/  ISETP.LT.AND P1, PT, R28, UR42, !P0 ;  /* 0x0000002a1c007c0c */ /* 0x000fe2000c721270 */
[----:B------:R-:W-:Y:S01]  /*65870*/  ULDC UR10, c[0x0][0x228] ;  /* 0x00008a00000a7ab9 */ /* 0x000fe20000000800 */
[----:B------:R0:W-:Y:S01]  /*65880*/  STL [R1+0xba4], R0 ;  /* 0x000ba40001007387 */ /* 0x0001e20000100800 */
[----:B------:R-:W-:Y:S01]  /*65890*/  ISETP.LT.AND P0, PT, R3, UR26, !P0 ;  /* 0x0000001a03007c0c */ /* 0x000fe2000c701270 */
[----:B------:R-:W-:Y:S01]  /*658a0*/  ULDC UR42, c[0x0][0x228] ;  /* 0x00008a00002a7ab9 */ /* 0x000fe20000000800 */
[----:B0-----:R-:W-:Y:S01]  /*658b0*/  VIADD R0, R0, UR12 ;  /* 0x0000000c00007c36 */ /* 0x001fe20008000000 */
[----:B------:R-:W-:-:S07]  /*658c0*/  ULDC UR12, c[0x0][0x248] ;  /* 0x00009200000c7ab9 */ /* 0x000fce0000000800 */
[----:B------:R-:W-:Y:S01]  /*658d0*/  @P1 LOP3.LUT R20, R20, 0x400, RZ, 0xfc, !PT ;  /* 0x0000040014141812 */ /* 0x000fe200078efcff */
[----:B------:R0:W-:Y:S03]  /*658e0*/  STL [R1+0xba8], R0 ;  /* 0x000ba80001007387 */ /* 0x0001e60000100800 */
[----:B------:R-:W-:Y:S01]  /*658f0*/  LOP3.LUT R20, R20, 0xfffffdff, RZ, 0xc0, !PT ;  /* 0xfffffdff14147812 */ /* 0x000fe200078ec0ff */
[----:B0-----:R-:W-:-:S03]  /*65900*/  VIADD R0, R0, UR12 ;  /* 0x0000000c00007c36 */ /* 0x001fc60008000000 */
[----:B------:R-:W-:Y:S01]  /*65910*/  @P0 LOP3.LUT R20, R20, 0x200, RZ, 0xfc, !PT ;  /* 0x0000020014140812 */ /* 0x000fe200078efcff */
[----:B------:R-:W-:Y:S01]  /*65920*/  ULDC UR12, c[0x0][0x228] ;  /* 0x00008a00000c7ab9 */ /* 0x000fe20000000800 */
[----:B------:R-:W-:Y:S01]  /*65930*/  ISETP.GE.AND P0, PT, R4, UR19, PT ;  /* 0x0000001304007c0c */ /* 0x000fe2000bf06270 */
[----:B------:R0:W-:Y:S03]  /*65940*/  STL [R1+0xbac], R0 ;  /* 0x000bac0001007387 */ /* 0x0001e60000100800 */
[----:B------:R-:W-:Y:S02]  /*65950*/  ISETP.LT.AND P1, PT, R28, UR61, !P0 ;  /* 0x0000003d1c007c0c */ /* 0x000fe4000c721270 */
[----:B------:R-:W-:Y:S01]  /*65960*/  LOP3.LUT R20, R20, 0xfffffeff, RZ, 0xc0, !PT ;  /* 0xfffffeff14147812 */ /* 0x000fe200078ec0ff */
[----:B------:R-:W-:Y:S01]  /*65970*/  VIADD R4, R2, 0xba ;  /* 0x000000ba02047836 */ /* 0x000fe20000000000 */
[----:B------:R-:W-:Y:S01]  /*65980*/  ULDC UR61, c[0x0][0x228] ;  /* 0x00008a00003d7ab9 */ /* 0x000fe20000000800 */
[----:B0-----:R-:W-:Y:S01]  /*65990*/  VIADD R0, R0, UR16 ;  /* 0x0000001000007c36 */ /* 0x001fe20008000000 */
[----:B------:R-:W-:-:S04]  /*659a0*/  ULDC.64 UR16, c[0x0][0x228] ;  /* 0x00008a0000107ab9 */ /* 0x000fc80000000a00 */
        /* <DEDUP_REMOVED lines=16> */
[----:B0-----:R-:W-:Y:S01]  /*65ab0*/  VIADD R0, R0, UR14 ;  /* 0x0000000e00007c36 */ /* 0x001fe20008000000 */
[----:B------:R-:W-:Y:S02]  /*65ac0*/  ULDC UR14, c[0x0][0x248] ;  /* 0x00009200000e7ab9 */ /* 0x000fe40000000800 */
        /* <DEDUP_REMOVED lines=13> */
[----:B------:R-:W-:Y:S01]  /*65ba0*/  LOP3.LUT R20, R20, 0xffffffdf, RZ, 0xc0, !PT ;  /* 0xffffffdf14147812 */ /* 0x000fe200078ec0ff */
[----:B------:R0:W-:Y:S02]  /*65bb0*/  STL [R1+0xbc8], R0 ;  /* 0x000bc80001007387 */ /* 0x0001e40000100800 */
[----:B0-----:R-:W-:-:S08]  /*65bc0*/  VIADD R0, R0, UR16 ;  /* 0x0000001000007c36 */ /* 0x001fd00008000000 */
[----:B------:R-:W-:Y:S01]  /*65bd0*/  @P0 LOP3.LUT R20, R20, 0x20, RZ, 0xfc, !PT ;  /* 0x0000002014140812 */ /* 0x000fe200078efcff */
[----:B------:R-:W-:Y:S01]  /*65be0*/  ULDC UR16, c[0x0][0x228] ;  /* 0x00008a0000107ab9 */ /* 0x000fe20000000800 */
        /* <DEDUP_REMOVED lines=8> */
[----:B------:R-:W-:-:S04]  /*65c70*/  ULDC UR20, c[0x0][0x248] ;  /* 0x0000920000147ab9 */ /* 0x000fc80000000800 */
[----:B------:R0:W-:Y:S05]  /*65c80*/  STL [R1+0xbd0], R0 ;  /* 0x000bd00001007387 */ /* 0x0001ea0000100800 */
[----:B------:R-:W-:Y:S01]  /*65c90*/  @P1 LOP3.LUT R20, R20, 0x10, RZ, 0xfc, !PT ;  /* 0x0000001014141812 */ /* 0x000fe200078efcff */
[----:B0-----:R-:W-:Y:S01]  /*65ca0*/  VIADD R0, R0, UR20 ;  /* 0x0000001400007c36 */ /* 0x001fe20008000000 */
[----:B------:R-:W-:Y:S02]  /*65cb0*/  ULDC.64 UR20, c[0x0][0x228] ;  /* 0x00008a0000147ab9 */ /* 0x000fe40000000a00 */
[----:B------:R-:W-:Y:S01]  /*65cc0*/  ISETP.LT.AND P0, PT, R3, UR20, !P0 ;  /* 0x0000001403007c0c */ /* 0x000fe2000c701270 */
[----:B------:R-:W-:Y:S01]  /*65cd0*/  ULDC UR20, c[0x0][0x248] ;  /* 0x0000920000147ab9 */ /* 0x000fe20000000800 */
[----:B------:R-:W-:Y:S01]  /*65ce0*/  LOP3.LUT R20, R20, 0xfffffff7, RZ, 0xc0, !PT ;  /* 0xfffffff714147812 */ /* 0x000fe200078ec0ff */
[----:B------:R0:W-:Y:S10]  /*65cf0*/  STL [R1+0xbd4], R0 ;  /* 0x000bd40001007387 */ /* 0x0001f40000100800 */
[----:B------:R-:W-:-:S02]  /*65d00*/  @P0 LOP3.LUT R20, R20, 0x8, RZ, 0xfc, !PT ;  /* 0x0000000814140812 */ /* 0x000fc400078efcff */
[----:B------:R-:W-:-:S04]  /*65d10*/  ISETP.GE.AND P0, PT, R4, UR23, PT ;  /* 0x0000001704007c0c */ /* 0x000fc8000bf06270 */
[----:B------:R-:W-:Y:S01]  /*65d20*/  ISETP.LT.AND P1, PT, R28, UR53, !P0 ;  /* 0x000000351c007c0c */ /* 0x000fe2000c721270 */
[----:B0-----:R-:W-:Y:S01]  /*65d30*/  VIADD R0, R0, UR18 ;  /* 0x0000001200007c36 */ /* 0x001fe20008000000 */
[----:B------:R-:W-:Y:S01]  /*65d40*/  ISETP.LT.AND P0, PT, R3, UR28, !P0 ;  /* 0x0000001c03007c0c */ /* 0x000fe2000c701270 */
[----:B------:R-:W-:Y:S01]  /*65d50*/  ULDC UR18, c[0x0][0x248] ;  /* 0x0000920000127ab9 */ /* 0x000fe20000000800 */
[----:B------:R-:W-:Y:S01]  /*65d60*/  LOP3.LUT R20, R20, 0xfffffffb, RZ, 0xc0, !PT ;  /* 0xfffffffb14147812 */ /* 0x000fe200078ec0ff */
[----:B------:R-:W-:Y:S01]  /*65d70*/  VIADD R4, R2, 0xb7 ;  /* 0x000000b702047836 */ /* 0x000fe20000000000 */
[----:B------:R0:W-:Y:S01]  /*65d80*/  STL [R1+0xbd8], R0 ;  /* 0x000bd80001007387 */ /* 0x0001e20000100800 */
[----:B------:R-:W-:-:S06]  /*65d90*/  ULDC UR53, c[0x0][0x228] ;  /* 0x00008a0000357ab9 */ /* 0x000fcc0000000800 */
[----:B------:R-:W-:Y:S01]  /*65da0*/  @P1 LOP3.LUT R20, R20, 0x4, RZ, 0xfc, !PT ;  /* 0x0000000414141812 */ /* 0x000fe200078efcff */
[----:B0-----:R-:W-:-:S03]  /*65db0*/  VIADD R0, R0, UR18 ;  /* 0x0000001200007c36 */ /* 0x001fc60008000000 */
[----:B------:R-:W-:Y:S01]  /*65dc0*/  LOP3.LUT R20, R20, 0xfffffffd, RZ, 0xc0, !PT ;  /* 0xfffffffd14147812 */ /* 0x000fe200078ec0ff */
[----:B------:R-:W-:Y:S01]  /*65dd0*/  ULDC UR18, c[0x0][0x228] ;  /* 0x00008a0000127ab9 */ /* 0x000fe20000000800 */
[----:B------:R0:W-:Y:S02]  /*65de0*/  STL [R1+0xbdc], R0 ;  /* 0x000bdc0001007387 */ /* 0x0001e40000100800 */
[----:B------:R-:W-:Y:S02]  /*65df0*/  @P0 LOP3.LUT R20, R20, 0x2, RZ, 0xfc, !PT ;  /* 0x0000000214140812 */ /* 0x000fe400078efcff */
[----:B------:R-:W-:Y:S01]  /*65e00*/  ISETP.GE.AND P0, PT, R4, UR15, PT ;  /* 0x0000000f04007c0c */ /* 0x000fe2000bf06270 */
[----:B0-----:R-:W-:-:S03]  /*65e10*/  VIADD R0, R0, UR20 ;  /* 0x0000001400007c36 */ /* 0x001fc60008000000 */
[----:B------:R-:W-:Y:S01]  /*65e20*/  ISETP.LT.AND P1, PT, R28, UR56, !P0 ;  /* 0x000000381c007c0c */ /* 0x000fe2000c721270 */
[----:B------:R-:W-:Y:S01]  /*65e30*/  VIADD R4, R2, 0xb6 ;  /* 0x000000b602047836 */ /* 0x000fe20000000000 */
[----:B------:R-:W-:Y:S01]  /*65e40*/  LOP3.LUT R20, R20, 0xfffffffe, RZ, 0xc0, !PT ;  /* 0xfffffffe14147812 */ /* 0x000fe200078ec0ff */
[----:B------:R-:W-:Y:S01]  /*65e50*/  ULDC UR20, c[0x0][0x248] ;  /* 0x0000920000147ab9 */ /* 0x000fe20000000800 */
[----:B------:R0:W-:Y:S01]  /*65e60*/  STL [R1+0xbe0], R0 ;  /* 0x000be00001007387 */ /* 0x0001e20000100800 */
[----:B------:R-:W-:Y:S01]  /*65e70*/  ULDC UR15, c[0x0][0x228] ;  /* 0x00008a00000f7ab9 */ /* 0x000fe20000000800 */
[----:B------:R-:W-:Y:S01]  /*65e80*/  ULDC UR56, c[0x0][0x228] ;  /* 0x00008a0000387ab9 */ /* 0x000fe20000000800 */
[----:B0-----:R-:W-:Y:S01]  /*65e90*/  VIADD R0, R0, UR22 ;  /* 0x0000001600007c36 */ /* 0x001fe20008000000 */
[----:B------:R-:W-:Y:S02]  /*65ea0*/  ULDC.64 UR22, c[0x0][0x228] ;  /* 0x00008a0000167ab9 */ /* 0x000fe40000000a00 */
[----:B------:R-:W-:Y:S01]  /*65eb0*/  ISETP.LT.AND P0, PT, R3, UR22, !P0 ;  /* 0x0000001603007c0c */ /* 0x000fe2000c701270 */
[----:B------:R-:W-:-:S02]  /*65ec0*/  ULDC UR22, c[0x0][0x248] ;  /* 0x0000920000167ab9 */ /* 0x000fc40000000800 */
[----:B------:R-:W-:-:S10]  /*65ed0*/  @P1 LOP3.LUT R20, R20, 0x1, RZ, 0xfc, !PT ;  /* 0x0000000114141812 */ /* 0x000fd400078efcff */
[----:B------:R-:W-:Y:S02]  /*65ee0*/  @P0 LOP3.LUT R19, R19, 0x80000000, RZ, 0xfc, !PT ;  /* 0x8000000013130812 */ /* 0x000fe400078efcff */
[----:B------:R-:W-:-:S04]  /*65ef0*/  ISETP.GE.AND P0, PT, R4, UR25, PT ;  /* 0x0000001904007c0c */ /* 0x000fc8000bf06270 */
[----:B------:R-:W-:Y:S02]  /*65f00*/  ISETP.LT.AND P1, PT, R28, UR57, !P0 ;  /* 0x000000391c007c0c */ /* 0x000fe4000c721270 */
[----:B------:R-:W-:Y:S01]  /*65f10*/  LOP3.LUT R19, R19, 0xbfffffff, RZ, 0xc0, !PT ;  /* 0xbfffffff13137812 */ /* 0x000fe200078ec0ff */
[----:B------:R0:W-:Y:S01]  /*65f20*/  STL [R1+0xbe4], R0 ;  /* 0x000be40001007387 */ /* 0x0001e20000100800 */
[----:B------:R-:W-:Y:S01]  /*65f30*/  ISETP.LT.AND P0, PT, R3, UR30, !P0 ;  /* 0x0000001e03007c0c */ /* 0x000fe2000c701270 */
[----:B------:R-:W-:Y:S01]  /*65f40*/  VIADD R4, R2, 0xb5 ;  /* 0x000000b502047836 */ /* 0x000fe20000000000 */
[----:B------:R-:W-:Y:S01]  /*65f50*/  ULDC UR57, c[0x0][0x228] ;  /* 0x00008a0000397ab9 */ /* 0x000fe20000000800 */
[----:B------:R-:W-:Y:S01]  /*65f60*/  STL [R1+0x2088], R20 ;  /* 0x0020881401007387 */ /* 0x000fe20000100800 */
[----:B0-----:R-:W-:-:S05]  /*65f70*/  VIADD R0, R0, UR20 ;  /* 0x0000001400007c36 */ /* 0x001fca0008000000 */
[----:B------:R-:W-:Y:S01]  /*65f80*/  @P1 LOP3.LUT R19, R19, 0x40000000, RZ, 0xfc, !PT ;  /* 0x4000000013131812 */ /* 0x000fe200078efcff */
[----:B------:R-:W-:-:S03]  /*65f90*/  ULDC UR20, c[0x0][0x248] ;  /* 0x0000920000147ab9 */ /* 0x000fc60000000800 */
[----:B------:R-:W-:Y:S01]  /*65fa0*/  LOP3.LUT R19, R19, 0xdfffffff, RZ, 0xc0, !PT ;  /* 0xdfffffff13137812 */ /* 0x000fe200078ec0ff */
[----:B------:R0:W-:Y:S03]  /*65fb0*/  STL [R1+0xbe8], R0 ;  /* 0x000be80001007387 */ /* 0x0001e60000100800 */
[----:B------:R-:W-:Y:S02]  /*65fc0*/  @P0 LOP3.LUT R19, R19, 0x20000000, RZ, 0xfc, !PT ;  /* 0x2000000013130812 */ /* 0x000fe400078efcff */
        /* <DEDUP_REMOVED lines=8> */
[----:B------:R-:W-:Y:S01]  /*66050*/  ULDC UR20, c[0x0][0x228] ;  /* 0x00008a0000147ab9 */ /* 0x000fe20000000800 */
[----:B0-----:R-:W-:-:S05]  /*66060*/  VIADD R0, R0, UR22 ;  /* 0x0000001600007c36 */ /* 0x001fca0008000000 */
        /* <DEDUP_REMOVED lines=22> */
[----:B------:R-:W-:Y:S01]  /*661d0*/  VIADD R4, R2, 0xb2 ;  /* 0x000000b202047836 */ /* 0x000fe20000000000 */
[----:B------:R-:W-:Y:S01]  /*661e0*/  ISETP.LT.AND P1, PT, R28, UR53, !P0 ;  /* 0x000000351c007c0c */ /* 0x000fe2000c721270 */
[----:B------:R-:W-:Y:S01]  /*661f0*/  ULDC UR53, c[0x0][0x228] ;  /* 0x00008a0000357ab9 */ /* 0x000fe20000000800 */
[----:B------:R-:W-:Y:S01]  /*66200*/  ISETP.LT.AND P0, PT, R3, UR32, !P0 ;  /* 0x0000002003007c0c */ /* 0x000fe2000c701270 */
[----:B0-----:R-:W-:Y:S01]  /*66210*/  VIADD R0, R0, UR22 ;  /* 0x0000001600007c36 */ /* 0x001fe20008000000 */
        /* <DEDUP_REMOVED lines=20> */
[----:B------:R-:W-:-:S10]  /*66360*/  ULDC.64 UR28, c[0x0][0x228] ;  /* 0x00008a00001c7ab9 */ /* 0x000fd40000000a00 */
        /* <DEDUP_REMOVED lines=8> */
[----:B------:R0:W-:Y:S01]  /*663f0*/  STL [R1+0xbf8], R0 ;  /* 0x000bf80001007387 */ /* 0x0001e20000100800 */
[----:B------:R-:W-:-:S07]  /*66400*/  ULDC UR53, c[0x0][0x228] ;  /* 0x00008a0000357ab9 */ /* 0x000fce0000000800 */
        /* <DEDUP_REMOVED lines=9> */
[----:B------:R-:W-:Y:S01]  /*664a0*/  ULDC UR51, c[0x0][0x228] ;  /* 0x00008a0000337ab9 */ /* 0x000fe20000000800 */
[----:B------:R-:W-:Y:S01]  /*664b0*/  ULDC.64 UR30, c[0x0][0x228] ;  /* 0x00008a00001e7ab9 */ /* 0x000fe20000000a00 */
[----:B0-----:R-:W-:Y:S01]  /*664c0*/  VIADD R0, R0, UR22 ;  /* 0x0000001600007c36 */ /* 0x001fe20008000000 */
[----:B------:R-:W-:-:S04]  /*664d0*/  ULDC UR22, c[0x0][0x248] ;  /* 0x0000920000167ab9 */ /* 0x000fc80000000800 */
[----:B------:R0:W-:Y:S05]  /*664e0*/  STL [R1+0xc00], R0 ;  /* 0x000c000001007387 */ /* 0x0001ea0000100800 */
[----:B------:R-:W-:Y:S01]  /*664f0*/  @P1 LOP3.LUT R19, R19, 0x10000, RZ, 0xfc, !PT ;  /* 0x0001000013131812 */ /* 0x000fe200078efcff */
[----:B0-----:R-:W-:Y:S01]  /*66500*/  VIADD R0, R0, UR22 ;  /* 0x0000001600007c36 */ /* 0x001fe20008000000 */
[----:B------:R-:W-:Y:S02]  /*66510*/  ULDC.64 UR22, c[0x0][0x228] ;  /* 0x00008a0000167ab9 */ /* 0x000fe40000000a00 */
[----:B------:R-:W-:Y:S02]  /*66520*/  ISETP.LT.AND P0, PT, R3, UR22, !P0 ;  /* 0x0000001603007c0c */ /* 0x000fe4000c701270 */
[----:B------:R-:W-:-:S11]  /*66530*/  LOP3.LUT R19, R19, 0xffff7fff, RZ, 0xc0, !PT ;  /* 0xffff7fff13137812 */ /* 0x000fd600078ec0ff */
        /* <DEDUP_REMOVED lines=71> */
[----:B------:R-:W-:Y:S01]  /*669b0*/  ISETP.GE.AND P0, PT, R4, UR31, PT ;  /* 0x0000001f04007c0c */ /* 0x000fe2000bf06270 */
[----:B------:R-:W-:Y:S01]  /*669c0*/  VIADD R4, R2, 0xa6 ;  /* 0x000000a602047836 */ /* 0x000fe20000000000 */
[----:B------:R-:W-:Y:S01]  /*669d0*/  LOP3.LUT R19, R19, 0xfffffffe, RZ, 0xc0, !PT ;  /* 0xfffffffe13137812 */ /* 0x000fe200078ec0ff */
[----:B------:R-:W-:Y:S01]  /*669e0*/  ULDC.64 UR30, c[0x0][0x228] ;  /* 0x00008a00001e7ab9 */ /* 0x000fe20000000a00 */
[----:B------:R-:W-:Y:S01]  /*669f0*/  ISETP.LT.AND P1, PT, R28, UR51, !P0 ;  /* 0x000000331c007c0c */ /* 0x000fe2000c721270 */
[----:B------:R-:W-:Y:S01]  /*66a00*/  ULDC UR51, c[0x0][0x228] ;  /* 0x00008a0000337ab9 */ /* 0x000fe20000000800 */
[----:B------:R-:W-:-:S13]  /*66a10*/  ISETP.LT.AND P0, PT, R3, UR22, !P0 ;  /* 0x0000001603007c0c */ /* 0x000fda000c701270 */
[----:B------:R-:W-:Y:S02]  /*66a20*/  @P0 LOP3.LUT R18, R18, 0x80000000, RZ, 0xfc, !PT ;  /* 0x8000000012120812 */ /* 0x000fe400078efcff */
[----:B------:R-:W-:Y:S02]  /*66a30*/  ISETP.GE.AND P0, PT, R4, UR25, PT ;  /* 0x0000001904007c0c */ /* 0x000fe4000bf06270 */
[----:B------:R-:W-:Y:S02]  /*66a40*/  @P1 LOP3.LUT R19, R19, 0x1, RZ, 0xfc, !PT ;  /* 0x0000000113131812 */ /* 0x000fe400078efcff */
        /* <DEDUP_REMOVED lines=46> */
[----:B------:R-:W-:-:S09]  /*66d30*/  ULDC.64 UR36, c[0x0][0x228] ;  /* 0x00008a0000247ab9 */ /* 0x000fd20000000a00 */
        /* <DEDUP_REMOVED lines=11> */
[----:B------:R-:W-:Y:S01]  /*66df0*/  ISETP.LT.AND P0, PT, R3, UR36, !P0 ;  /* 0x0000002403007c0c */ /* 0x000fe2000c701270 */
[----:B------:R-:W-:Y:S01]  /*66e00*/  ULDC UR51, c[0x0][0x228] ;  /* 0x00008a0000337ab9 */ /* 0x000fe20000000800 */
[----:B0-----:R-:W-:Y:S01]  /*66e10*/  VIADD R0, R0, UR19 ;  /* 0x0000001300007c36 */ /* 0x001fe20008000000 */
[----:B------:R-:W-:-:S04]  /*66e20*/  ULDC UR19, c[0x0][0x248] ;  /* 0x0000920000137ab9 */ /* 0x000fc80000000800 */
[----:B------:R0:W-:Y:S04]  /*66e30*/  STL [R1+0xc0c], R0 ;  /* 0x000c0c0001007387 */ /* 0x0001e80000100800 */
        /* <DEDUP_REMOVED lines=8> */
[----:B------:R-:W-:Y:S01]  /*66ec0*/  ULDC UR19, c[0x0][0x248] ;  /* 0x0000920000137ab9 */ /* 0x000fe20000000800 */
[----:B------:R-:W-:Y:S01]  /*66ed0*/  LOP3.LUT R18, R18, 0xfffbffff, RZ, 0xc0, !PT ;  /* 0xfffbffff12127812 */ /* 0x000fe200078ec0ff */
[----:B------:R-:W-:Y:S01]  /*66ee0*/  VIADD R4, R2, 0x9f ;  /* 0x0000009f02047836 */ /* 0x000fe20000000000 */
[----:B------:R-:W-:Y:S01]  /*66ef0*/  ULDC.64 UR22, c[0x0][0x228] ;  /* 0x00008a0000167ab9 */ /* 0x000fe20000000a00 */
[----:B------:R0:W-:Y:S01]  /*66f00*/  STL [R1+0xc14], R0 ;  /* 0x000c140001007387 */ /* 0x0001e20000100800 */
[----:B------:R-:W-:Y:S01]  /*66f10*/  ISETP.LT.AND P1, PT, R28, UR55, !P0 ;  /* 0x000000371c007c0c */ /* 0x000fe2000c721270 */
[----:B------:R-:W-:Y:S01]  /*66f20*/  ULDC UR55, c[0x0][0x228] ;  /* 0x00008a0000377ab9 */ /* 0x000fe20000000800 */
        /* <DEDUP_REMOVED lines=20> */
[----:B------:R-:W-:Y:S01]  /*67070*/  ULDC.64 UR30, c[0x0][0x228] ;  /* 0x00008a00001e7ab9 */ /* 0x000fe20000000a00 */
[----:B0-----:R-:W-:Y:S01]  /*67080*/  VIADD R0, R0, UR17 ;  /* 0x0000001100007c36 */ /* 0x001fe20008000000 */
[----:B------:R-:W-:Y:S01]  /*67090*/  ULDC UR17, c[0x0][0x248] ;  /* 0x0000920000117ab9 */ /* 0x000fe20000000800 */
[----:B------:R-:W-:-:S03]  /*670a0*/  ULDC UR54, c[0x0][0x228] ;  /* 0x00008a0000367ab9 */ /* 0x000fc60000000800 */
[----:B------:R0:W-:Y:S01]  /*670b0*/  STL [R1+0xc28], R0 ;  /* 0x000c280001007387 */ /* 0x0001e20000100800 */
[----:B------:R-:W-:Y:S01]  /*670c0*/  ISETP.LT.AND P0, PT, R3, UR22, !P0 ;  /* 0x0000001603007c0c */ /* 0x000fe2000c701270 */
        /* <DEDUP_REMOVED lines=20> */
[----:B------:R-:W-:Y:S01]  /*67210*/  ULDC UR52, c[0x0][0x228] ;  /* 0x00008a0000347ab9 */ /* 0x000fe20000000800 */
[----:B0-----:R-:W-:Y:S01]  /*67220*/  VIADD R0, R0, UR19 ;  /* 0x0000001300007c36 */ /* 0x001fe20008000000 */
[----:B------:R-:W-:-:S04]  /*67230*/  ULDC UR19, c[0x0][0x248] ;  /* 0x0000920000137ab9 */ /* 0x000fc80000000800 */
[----:B------:R0:W-:Y:S01]  /*67240*/  STL [R1+0xc3c], R0 ;  /* 0x000c3c0001007387 */ /* 0x0001e20000100800 */
[----:B------:R-:W-:Y:S01]  /*67250*/  ISETP.LT.AND P0, PT, R3, UR30, !P0 ;  /* 0x0000001e03007c0c */ /* 0x000fe2000c701270 */
        /* <DEDUP_REMOVED lines=51> */
[----:B------:R-:W-:-:S03]  /*67590*/  LOP3.LUT R18, R18, 0xfffffdff, RZ, 0xc0, !PT ;  /* 0xfffffdff12127812 */ /* 0x000fc600078ec0ff */
[----:B------:R-:W-:Y:S01]  /*675a0*/  STL [R1+0x208c], R19 ;  /* 0x00208c1301007387 */ /* 0x000fe20000100800 */
[----:B0-----:R-:W-:Y:S01]  /*675b0*/  VIADD R0, R0, UR17 ;  /* 0x0000001100007c36 */ /* 0x001fe20008000000 */
[----:B------:R-:W-:Y:S01]  /*675c0*/  @P0 LOP3.LUT R18, R18, 0x200, RZ, 0xfc, !PT ;  /* 0x0000020012120812 */ /* 0x000fe200078efcff */
[----:B------:R-:W-:-:S03]  /*675d0*/  ULDC UR17, c[0x0][0x248] ;  /* 0x0000920000117ab9 */ /* 0x000fc60000000800 */
        /* <DEDUP_REMOVED lines=56> */
[----:B------:R-:W-:Y:S01]  /*67960*/  LOP3.LUT R14, R14, 0x7fffffff, RZ, 0xc0, !PT ;  /* 0x7fffffff0e0e7812 */ /* 0x000fe200078ec0ff */
[----:B------:R-:W-:Y:S02]  /*67970*/  ULDC UR43, c[0x0][0x228] ;  /* 0x00008a00002b7ab9 */ /* 0x000fe40000000800 */
        /* <DEDUP_REMOVED lines=40> */
[----:B------:R-:W-:Y:S01]  /*67c00*/  VIADD R4, R2, 0x96 ;  /* 0x0000009602047836 */ /* 0x000fe20000000000 */
[----:B------:R-:W-:Y:S01]  /*67c10*/  LOP3.LUT R18, R18, 0xfffffffe, RZ, 0xc0, !PT ;  /* 0xfffffffe12127812 */ /* 0x000fe200078ec0ff */
[----:B------:R-:W-:Y:S01]  /*67c20*/  ULDC.64 UR30, c[0x0][0x228] ;  /* 0x00008a00001e7ab9 */ /* 0x000fe20000000a00 */
[----:B------:R0:W-:Y:S01]  /*67c30*/  STL [R1+0xd10], R0 ;  /* 0x000d100001007387 */ /* 0x0001e20000100800 */
[----:B------:R-:W-:Y:S01]  /*67c40*/  ISETP.LT.AND P1, PT, R28, UR40, !P0 ;  /* 0x000000281c007c0c */ /* 0x000fe2000c721270 */
[----:B------:R-:W-:Y:S01]  /*67c50*/  ULDC UR40, c[0x0][0x228] ;  /* 0x00008a0000287ab9 */ /* 0x000fe20000000800 */
[----:B------:R-:W-:Y:S01]  /*67c60*/  ISETP.LT.AND P0, PT, R3, UR22, !P0 ;  /* 0x0000001603007c0c */ /* 0x000fe2000c701270 */
[----:B0-----:R-:W-:Y:S01]  /*67c70*/  VIADD R0, R0, UR19 ;  /* 0x0000001300007c36 */ /* 0x001fe20008000000 */
[----:B------:R-:W-:-:S04]  /*67c80*/  ULDC UR19, c[0x0][0x248] ;  /* 0x0000920000137ab9 */ /* 0x000fc80000000800 */
[----:B------:R0:W-:Y:S02]  /*67c90*/  STL [R1+0xd14], R0 ;  /* 0x000d140001007387 */ /* 0x0001e40000100800 */
[----:B0-----:R-:W-:Y:S01]  /*67ca0*/  VIADD R0, R0, UR17 ;  /* 0x0000001100007c36 */ /* 0x001fe20008000000 */
[----:B------:R-:W-:-:S04]  /*67cb0*/  ULDC UR17, c[0x0][0x248] ;  /* 0x0000920000117ab9 */ /* 0x000fc80000000800 */
[----:B------:R0:W-:Y:S01]  /*67cc0*/  STL [R1+0xd18], R0 ;  /* 0x000d180001007387 */ /* 0x0001e20000100800 */
[----:B------:R-:W-:Y:S02]  /*67cd0*/  @P0 LOP3.LUT R17, R17, 0x80000000, RZ, 0xfc, !PT ;  /* 0x8000000011110812 */ /* 0x000fe400078efcff */
[----:B------:R-:W-:Y:S01]  /*67ce0*/  ISETP.GE.AND P0, PT, R4, UR25, PT ;  /* 0x0000001904007c0c */ /* 0x000fe2000bf06270 */
[----:B0-----:R-:W-:Y:S01]  /*67cf0*/  VIADD R0, R0, UR19 ;  /* 0x0000001300007c36 */ /* 0x001fe20008000000 */
[----:B------:R-:W-:Y:S01]  /*67d00*/  ULDC UR19, c[0x0][0x248] ;  /* 0x0000920000137ab9 */ /* 0x000fe20000000800 */
[----:B------:R-:W-:Y:S02]  /*67d10*/  @P1 LOP3.LUT R18, R18, 0x1, RZ, 0xfc, !PT ;  /* 0x0000000112121812 */ /* 0x000fe400078efcff */
[----:B------:R-:W-:Y:S01]  /*67d20*/  LOP3.LUT R17, R17, 0xbfffffff, RZ, 0xc0, !PT ;  /* 0xbfffffff11117812 */ /* 0x000fe200078ec0ff */
[----:B------:R0:W-:Y:S01]  /*67d30*/  STL [R1+0xd1c], R0 ;  /* 0x000d1c0001007387 */ /* 0x0001e20000100800 */
[----:B------:R-:W-:Y:S01]  /*67d40*/  ISETP.LT.AND P1, PT, R28, UR4, !P0 ;  /* 0x000000041c007c0c */ /* 0x000fe2000c721270 */
        /* <DEDUP_REMOVED lines=26> */
[----:B------:R-:W-:Y:S01]  /*67ef0*/  ISETP.LT.AND P0, PT, R3, UR24, !P0 ;  /* 0x0000001803007c0c */ /* 0x000fe2000c701270 */
[----:B------:R-:W-:Y:S01]  /*67f00*/  ULDC.64 UR26, c[0x0][0x228] ;  /* 0x00008a00001a7ab9 */ /* 0x000fe20000000a00 */
        /* <DEDUP_REMOVED lines=21> */
[----:B0-----:R-:W-:Y:S01]  /*68060*/  VIADD R0, R0, UR19 ;  /* 0x0000001300007c36 */ /* 0x001fe20008000000 */
[----:B------:R-:W-:-:S04]  /*68070*/  ULDC UR19, c[0x0][0x248] ;  /* 0x0000920000137ab9 */ /* 0x000fc80000000800 */
[----:B------:R0:W-:Y:S01]  /*68080*/  STL [R1+0xd44], R0 ;  /* 0x000d440001007387 */ /* 0x0001e20000100800 */
[----:B------:R-:W-:-:S03]  /*68090*/  ISETP.LT.AND P0, PT, R3, UR26, !P0 ;  /* 0x0000001a03007c0c */ /* 0x000fc6000c701270 */
[----:B------:R-:W-:Y:S01]  /*680a0*/  STL [R1+0x2090], R18 ;  /* 0x0020901201007387 */ /* 0x000fe20000100800 */
[----:B0-----:R-:W-:Y:S01]  /*680b0*/  VIADD R0, R0, UR17 ;  /* 0x0000001100007c36 */ /* 0x001fe20008000000 */
[----:B------:R-:W-:-:S04]  /*680c0*/  ULDC UR17, c[0x0][0x248] ;  /* 0x0000920000117ab9 */ /* 0x000fc80000000800 */
[----:B------:R0:W-:Y:S01]  /*680d0*/  STL [R1+0xd48], R0 ;  /* 0x000d480001007387 */ /* 0x0001e20000100800 */
[----:B------:R-:W-:Y:S01]  /*680e0*/  @P1 LOP3.LUT R17, R17, 0x4000000, RZ, 0xfc, !PT ;  /* 0x0400000011111812 */ /* 0x000fe200078efcff */
[----:B0-----:R-:W-:-:S03]  /*680f0*/  VIADD R0, R0, UR19 ;  /* 0x0000001300007c36 */ /* 0x001fc60008000000 */
[----:B------:R-:W-:Y:S02]  /*68100*/  LOP3.LUT R17, R17, 0xfdffffff, RZ, 0xc0, !PT ;  /* 0xfdffffff11117812 */ /* 0x000fe400078ec0ff */
[----:B------:R0:W-:Y:S02]  /*68110*/  STL [R1+0xd4c], R0 ;  /* 0x000d4c0001007387 */ /* 0x0001e40000100800 */
[----:B------:R-:W-:Y:S02]  /*68120*/  @P0 LOP3.LUT R17, R17, 0x2000000, RZ, 0xfc, !PT ;  /* 0x0200000011110812 */ /* 0x000fe400078efcff */
[----:B------:R-:W-:Y:S01]  /*68130*/  ISETP.GE.AND P0, PT, R4, UR35, PT ;  /* 0x0000002304007c0c */ /* 0x000fe2000bf06270 */
[----:B0-----:R-:W-:Y:S01]  /*68140*/  VIADD R0, R0, UR17 ;  /* 0x0000001100007c36 */ /* 0x001fe20008000000 */
[----:B------:R-:W-:-:S04]  /*68150*/  ULDC UR17, c[0x0][0x248] ;  /* 0x0000920000117ab9 */ /* 0x000fc80000000800 */
[----:B------:R0:W-:Y:S01]  /*68160*/  STL [R1+0xd50], R0 ;  /* 0x000d500001007387 */ /* 0x0001e20000100800 */
[----:B------:R-:W-:Y:S01]  /*68170*/  ISETP.LT.AND P1, PT, R28, UR7, !P0 ;  /* 0x000000071c007c0c */ /* 0x000fe2000c721270 */
[----:B0-----:R-:W-:-:S05]  /*68180*/  VIADD R0, R0, UR17 ;  /* 0x0000001100007c36 */ /* 0x001fca0008000000 */
[----:B------:R0:W-:Y:S01]  /*68190*/  STL [R1+0xd54], R0 ;  /* 0x000d540001007387 */ /* 0x0001e20000100800 */
[----:B------:R-:W-:Y:S01]  /*681a0*/  ISETP.LT.AND P0, PT, R3, UR32, !P0 ;  /* 0x0000002003007c0c */ /* 0x000fe2000c701270 */
[----:B0-----:R-:W-:Y:S01]  /*681b0*/  VIADD R0, R0, UR4 ;  /* 0x0000000400007c36 */ /* 0x001fe20008000000 */
[----:B------:R-:W-:Y:S01]  /*681c0*/  LOP3.LUT R17, R17, 0xfeffffff, RZ, 0xc0, !PT ;  /* 0xfeffffff11117812 */ /* 0x000fe200078ec0ff */
[----:B------:R-:W-:-:S03]  /*681d0*/  ULDC UR4, c[0x0][0x248] ;  /* 0x0000920000047ab9 */ /* 0x000fc60000000800 */
[----:B------:R0:W-:Y:S01]  /*681e0*/  STL [R1+0xd58], R0 ;  /* 0x000d580001007387 */ /* 0x0001e20000100800 */
[----:B------:R-:W-:Y:S01]  /*681f0*/  @P1 LOP3.LUT R17, R17, 0x1000000, RZ, 0xfc, !PT ;  /* 0x0100000011111812 */ /* 0x000fe200078efcff */
[----:B0-----:R-:W-:Y:S01]  /*68200*/  VIADD R0, R0, UR6 ;  /* 0x0000000600007c36 */ /* 0x001fe20008000000 */
[----:B------:R-:W-:-:S04]  /*68210*/  ULDC UR6, c[0x0][0x248] ;  /* 0x0000920000067ab9 */ /* 0x000fc80000000800 */
[----:B------:R0:W-:Y:S01]  /*68220*/  STL [R1+0xd5c], R0 ;  /* 0x000d5c0001007387 */ /* 0x0001e20000100800 */
[----:B------:R-:W-:Y:S01]  /*68230*/  LOP3.LUT R17, R17, 0xff7fffff, RZ, 0xc0, !PT ;  /* 0xff7fffff11117812 */ /* 0x000fe200078ec0ff */
[----:B------:R-:W-:Y:S02]  /*68240*/  VIADD R4, R2, 0x92 ;  /* 0x0000009202047836 */ /* 0x000fe40000000000 */
        /* <DEDUP_REMOVED lines=12> */
[----:B------:R-:W-:Y:S01]  /*68310*/  LOP3.LUT R13, R13, 0x7fffffff, RZ, 0xc0, !PT ;  /* 0x7fffffff0d0d7812 */ /* 0x000fe200078ec0ff */
        /* <DEDUP_REMOVED lines=37> */
[----:B------:R-:W-:Y:S01]  /*68570*/  ISETP.LT.AND P0, PT, R3, UR22, !P0 ;  /* 0x0000001603007c0c */ /* 0x000fe2000c701270 */
[----:B0-----:R-:W-:Y:S01]  /*68580*/  VIADD R0, R0, UR4 ;  /* 0x0000000400007c36 */ /* 0x001fe20008000000 */
        /* <DEDUP_REMOVED lines=35> */
[----:B------:R-:W-:-:S08]  /*687c0*/  ULDC.64 UR32, c[0x0][0x228] ;  /* 0x00008a0000207ab9 */ /* 0x000fd00000000a00 */
        /* <DEDUP_REMOVED lines=24> */
[----:B------:R-:W-:Y:S01]  /*68950*/  ISETP.LT.AND P0, PT, R3, UR26, !P0 ;  /* 0x0000001a03007c0c */ /* 0x000fe2000c701270 */
[----:B------:R-:W-:Y:S01]  /*68960*/  ULDC.64 UR18, c[0x0][0x228] ;  /* 0x00008a0000127ab9 */ /* 0x000fe20000000a00 */
[----:B------:R-:W-:Y:S01]  /*68970*/  ULDC UR4, c[0x0][0x228] ;  /* 0x00008a0000047ab9 */ /* 0x000fe20000000800 */
        /* <DEDUP_REMOVED lines=18> */
[----:B0-----:R-:W-:Y:S01]  /*68aa0*/  VIADD R0, R0, UR6 ;  /* 0x0000000600007c36 */ /* 0x001fe20008000000 */
[----:B------:R-:W-:Y:S01]  /*68ab0*/  ISETP.LT.AND P0, PT, R3, UR18, !P0 ;  /* 0x0000001203007c0c */ /* 0x000fe2000c701270 */
[----:B------:R-:W-:Y:S01]  /*68ac0*/  ULDC UR18, c[0x0][0x248] ;  /* 0x0000920000127ab9 */ /* 0x000fe20000000800 */
[----:B------:R-:W-:-:S02]  /*68ad0*/  ULDC UR6, c[0x0][0x228] ;  /* 0x00008a0000067ab9 */ /* 0x000fc40000000800 */
[----:B------:R0:W-:Y:S02]  /*68ae0*/  STL [R1+0xd8c], R0 ;  /* 0x000d8c0001007387 */ /* 0x0001e40000100800 */
        /* <DEDUP_REMOVED lines=10> */
[----:B------:R-:W-:-:S04]  /*68b90*/  ULDC UR10, c[0x0][0x248] ;  /* 0x00009200000a7ab9 */ /* 0x000fc80000000800 */
        /* <DEDUP_REMOVED lines=8> */
[----:B------:R-:W-:Y:S01]  /*68c20*/  ULDC.64 UR22, c[0x0][0x228] ;  /* 0x00008a0000167ab9 */ /* 0x000fe20000000a00 */
        /* <DEDUP_REMOVED lines=16> */
[----:B------:R-:W-:Y:S01]  /*68d30*/  ULDC.64 UR30, c[0x0][0x228] ;  /* 0x00008a00001e7ab9 */ /* 0x000fe20000000a00 */
[----:B------:R-:W-:Y:S01]  /*68d40*/  ISETP.LT.AND P0, PT, R3, UR20, !P0 ;  /* 0x0000001403007c0c */ /* 0x000fe2000c701270 */
[----:B------:R-:W-:Y:S01]  /*68d50*/  ULDC UR20, c[0x0][0x248] ;  /* 0x0000920000147ab9 */ /* 0x000fe20000000800 */
[----:B------:R-:W-:-:S11]  /*68d60*/  ULDC UR38, c[0x0][0x228] ;  /* 0x00008a0000267ab9 */ /* 0x000fd60000000800 */
[----:B------:R-:W-:Y:S02]  /*68d70*/  @P0 LOP3.LUT R16, R16, 0x80000000, RZ, 0xfc, !PT ;  /* 0x8000000010100812 */ /* 0x000fe400078efcff */
[----:B------:R-:W-:Y:S02]  /*68d80*/  ISETP.GE.AND P0, PT, R4, UR13, PT ;  /* 0x0000000d04007c0c */ /* 0x000fe4000bf06270 */
[----:B------:R-:W-:Y:S02]  /*68d90*/  @P1 LOP3.LUT R17, R17, 0x1, RZ, 0xfc, !PT ;  /* 0x0000000111111812 */ /* 0x000fe400078efcff */
        /* <DEDUP_REMOVED lines=20> */
[----:B------:R-:W-:-:S09]  /*68ee0*/  ULDC UR45, c[0x0][0x228] ;  /* 0x00008a00002d7ab9 */ /* 0x000fd20000000800 */
        /* <DEDUP_REMOVED lines=12> */
[----:B------:R-:W-:Y:S01]  /*68fb0*/  LOP3.LUT R11, R11, 0x7fffffff, RZ, 0xc0, !PT ;  /* 0x7fffffff0b0b7812 */ /* 0x000fe200078ec0ff */
[----:B------:R-:W-:Y:S01]  /*68fc0*/  ULDC UR46, c[0x0][0x228] ;  /* 0x00008a00002e7ab9 */ /* 0x000fe20000000800 */
[----:B0-----:R-:W-:Y:S01]  /*68fd0*/  VIADD R0, R0, UR11 ;  /* 0x0000000b00007c36 */ /* 0x001fe20008000000 */
[----:B------:R-:W-:-:S05]  /*68fe0*/  ULDC UR11, c[0x0][0x248] ;  /* 0x00009200000b7ab9 */ /* 0x000fca0000000800 */
[----:B------:R-:W-:Y:S01]  /*68ff0*/  @P1 LOP3.LUT R16, R16, 0x4000000, RZ, 0xfc, !PT ;  /* 0x0400000010101812 */ /* 0x000fe200078efcff */
[----:B------:R0:W-:Y:S03]  /*69000*/  STL [R1+0xdb0], R0 ;  /* 0x000db00001007387 */ /* 0x0001e60000100800 */
[----:B------:R-:W-:Y:S01]  /*69010*/  LOP3.LUT R16, R16, 0xfdffffff, RZ, 0xc0, !PT ;  /* 0xfdffffff10107812 */ /* 0x000fe200078ec0ff */
[----:B0-----:R-:W-:-:S03]  /*69020*/  VIADD R0, R0, UR11 ;  /* 0x0000000b00007c36 */ /* 0x001fc60008000000 */
[----:B------:R-:W-:Y:S01]  /*69030*/  @P0 LOP3.LUT R16, R16, 0x2000000, RZ, 0xfc, !PT ;  /* 0x0200000010100812 */ /* 0x000fe200078efcff */
[----:B------:R-:W-:Y:S01]  /*69040*/  ULDC UR11, c[0x0][0x228] ;  /* 0x00008a00000b7ab9 */ /* 0x000fe20000000800 */
[----:B------:R-:W-:Y:S01]  /*69050*/  ISETP.GE.AND P0, PT, R4, UR27, PT ;  /* 0x0000001b04007c0c */ /* 0x000fe2000bf06270 */
[----:B------:R0:W-:Y:S01]  /*69060*/  STL [R1+0xdb4], R0 ;  /* 0x000db40001007387 */ /* 0x0001e20000100800 */
[----:B------:R-:W-:Y:S01]  /*69070*/  LOP3.LUT R16, R16, 0xfeffffff, RZ, 0xc0, !PT ;  /* 0xfeffffff10107812 */ /* 0x000fe200078ec0ff */
[----:B------:R-:W-:Y:S01]  /*69080*/  VIADD R4, R2, 0x82 ;  /* 0x0000008202047836 */ /* 0x000fe20000000000 */
[----:B------:R-:W-:Y:S01]  /*69090*/  ISETP.LT.AND P1, PT, R28, UR48, !P0 ;  /* 0x000000301c007c0c */ /* 0x000fe2000c721270 */
[----:B------:R-:W-:Y:S01]  /*690a0*/  ULDC.64 UR26, c[0x0][0x228] ;  /* 0x00008a00001a7ab9 */ /* 0x000fe20000000a00 */
[----:B0-----:R-:W-:Y:S01]  /*690b0*/  VIADD R0, R0, UR12 ;  /* 0x0000000c00007c36 */ /* 0x001fe20008000000 */
[----:B------:R-:W-:Y:S01]  /*690c0*/  ULDC UR12, c[0x0][0x248] ;  /* 0x00009200000c7ab9 */ /* 0x000fe20000000800 */
[----:B------:R-:W-:-:S03]  /*690d0*/  ULDC UR48, c[0x0][0x228] ;  /* 0x00008a0000307ab9 */ /* 0x000fc60000000800 */
[----:B------:R0:W-:Y:S01]  /*690e0*/  STL [R1+0xdb8], R0 ;  /* 0x000db80001007387 */ /* 0x0001e20000100800 */
[----:B------:R-:W-:Y:S01]  /*690f0*/  ISETP.LT.AND P0, PT, R3, UR30, !P0 ;  /* 0x0000001e03007c0c */ /* 0x000fe2000c701270 */
[----:B0-----:R-:W-:-:S04]  /*69100*/  VIADD R0, R0, UR12 ;  /* 0x0000000c00007c36 */ /* 0x001fc80008000000 */
[----:B------:R-:W-:Y:S01]  /*69110*/  @P1 LOP3.LUT R16, R16, 0x1000000, RZ, 0xfc, !PT ;  /* 0x0100000010101812 */ /* 0x000fe200078efcff */
[----:B------:R-:W-:Y:S01]  /*69120*/  ULDC UR12, c[0x0][0x228] ;  /* 0x00008a00000c7ab9 */ /* 0x000fe20000000800 */
        /* <DEDUP_REMOVED lines=9> */
[----:B------:R-:W-:-:S03]  /*691c0*/  ISETP.GE.AND P0, PT, R4, UR19, PT ;  /* 0x0000001304007c0c */ /* 0x000fc6000bf06270 */
[----:B------:R-:W-:Y:S01]  /*691d0*/  STL [R1+0x2094], R17 ;  /* 0x0020941101007387 */ /* 0x000fe20000100800 */
[----:B0-----:R-:W-:Y:S01]  /*691e0*/  VIADD R0, R0, UR16 ;  /* 0x0000001000007c36 */ /* 0x001fe20008000000 */
[----:B------:R-:W-:Y:S01]  /*691f0*/  ISETP.LT.AND P1, PT, R28, UR53, !P0 ;  /* 0x000000351c007c0c */ /* 0x000fe2000c721270 */
[----:B------:R-:W-:Y:S01]  /*69200*/  ULDC UR16, c[0x0][0x248] ;  /* 0x0000920000107ab9 */ /* 0x000fe20000000800 */
[----:B------:R-:W-:Y:S01]  /*69210*/  LOP3.LUT R16, R16, 0xffbfffff, RZ, 0xc0, !PT ;  /* 0xffbfffff10107812 */ /* 0x000fe200078ec0ff */
[----:B------:R-:W-:Y:S01]  /*69220*/  VIADD R4, R2, 0x81 ;  /* 0x0000008102047836 */ /* 0x000fe20000000000 */
[----:B------:R0:W-:Y:S01]  /*69230*/  STL [R1+0xdc8], R0 ;  /* 0x000dc80001007387 */ /* 0x0001e20000100800 */
[----:B------:R-:W-:Y:S01]  /*69240*/  ISETP.LT.AND P0, PT, R3, UR26, !P0 ;  /* 0x0000001a03007c0c */ /* 0x000fe2000c701270 */
[----:B------:R-:W-:Y:S01]  /*69250*/  ULDC UR19, c[0x0][0x228] ;  /* 0x00008a0000137ab9 */ /* 0x000fe20000000800 */
[----:B------:R-:W-:Y:S01]  /*69260*/  ULDC UR53, c[0x0][0x228] ;  /* 0x00008a0000357ab9 */ /* 0x000fe20000000800 */
[----:B0-----:R-:W-:-:S05]  /*69270*/  VIADD R0, R0, UR18 ;  /* 0x0000001200007c36 */ /* 0x001fca0008000000 */
        /* <DEDUP_REMOVED lines=21> */
[----:B------:R-:W-:Y:S01]  /*693d0*/  ISETP.LT.AND P0, PT, R3, UR32, !P0 ;  /* 0x0000002003007c0c */ /* 0x000fe2000c701270 */
[----:B------:R-:W-:-:S03]  /*693e0*/  ULDC UR20, c[0x0][0x248] ;  /* 0x0000920000147ab9 */ /* 0x000fc60000000800 */
        /* <DEDUP_REMOVED lines=26> */
[----:B0-----:R-:W-:-:S05]  /*69590*/  VIADD R0, R0, UR22 ;  /* 0x0000001600007c36 */ /* 0x001fca0008000000 */
[----:B------:R0:W-:Y:S01]  /*695a0*/  STL [R1+0xdf4], R0 ;  /* 0x000df40001007387 */ /* 0x0001e20000100800 */
[----:B------:R-:W-:Y:S01]  /*695b0*/  LOP3.LUT R16, R16, 0xfffdffff, RZ, 0xc0, !PT ;  /* 0xfffdffff10107812 */ /* 0x000fe200078ec0ff */
[----:B0-----:R-:W-:Y:S01]  /*695c0*/  VIADD R0, R0, UR20 ;  /* 0x0000001400007c36 */ /* 0x001fe20008000000 */
[----:B------:R-:W-:Y:S02]  /*695d0*/  ULDC UR20, c[0x0][0x248] ;  /* 0x0000920000147ab9 */ /* 0x000fe40000000800 */
[----:B------:R-:W-:Y:S02]  /*695e0*/  @P0 LOP3.LUT R16, R16, 0x20000, RZ, 0xfc, !PT ;  /* 0x0002000010100812 */ /* 0x000fe400078efcff */
        /* <DEDUP_REMOVED lines=57> */
[----:B------:R-:W-:Y:S01]  /*69980*/  ULDC.64 UR26, c[0x0][0x228] ;  /* 0x00008a00001a7ab9 */ /* 0x000fe20000000a00 */
[----:B0-----:R-:W-:Y:S01]  /*69990*/  VIADD R0, R0, UR15 ;  /* 0x0000000f00007c36 */ /* 0x001fe20008000000 */
[----:B------:R-:W-:-:S07]  /*699a0*/  ULDC UR15, c[0x0][0x248] ;  /* 0x00009200000f7ab9 */ /* 0x000fce0000000800 */
[----:B------:R-:W-:Y:S01]  /*699b0*/  @P1 LOP3.LUT R16, R16, 0x100, RZ, 0xfc, !PT ;  /* 0x0000010010101812 */ /* 0x000fe200078efcff */
[----:B------:R0:W-:Y:S03]  /*699c0*/  STL [R1+0xe08], R0 ;  /* 0x000e080001007387 */ /* 0x0001e60000100800 */
[----:B------:R-:W-:-:S04]  /*699d0*/  LOP3.LUT R16, R16, 0xffffff7f, RZ, 0xc0, !PT ;  /* 0xffffff7f10107812 */ /* 0x000fc800078ec0ff */
        /* <DEDUP_REMOVED lines=72> */
[----:B------:R-:W-:Y:S01]  /*69e60*/  VIADD R4, R2, 0x76 ;  /* 0x0000007602047836 */ /* 0x000fe20000000000 */
[----:B------:R-:W-:Y:S01]  /*69e70*/  LOP3.LUT R16, R16, 0xfffffffe, RZ, 0xc0, !PT ;  /* 0xfffffffe10107812 */ /* 0x000fe200078ec0ff */
[----:B------:R-:W-:Y:S01]  /*69e80*/  ULDC UR38, c[0x0][0x228] ;  /* 0x00008a0000267ab9 */ /* 0x000fe20000000800 */
[----:B------:R0:W-:Y:S01]  /*69e90*/  STL [R1+0xe90], R0 ;  /* 0x000e900001007387 */ /* 0x0001e20000100800 */
[----:B------:R-:W-:Y:S01]  /*69ea0*/  ULDC.64 UR22, c[0x0][0x228] ;  /* 0x00008a0000167ab9 */ /* 0x000fe20000000a00 */
[----:B------:R-:W-:Y:S01]  /*69eb0*/  ULDC UR15, c[0x0][0x248] ;  /* 0x00009200000f7ab9 */ /* 0x000fe20000000800 */
[----:B0-----:R-:W-:Y:S01]  /*69ec0*/  VIADD R0, R0, UR20 ;  /* 0x0000001400007c36 */ /* 0x001fe20008000000 */
[----:B------:R-:W-:Y:S02]  /*69ed0*/  ULDC.64 UR20, c[0x0][0x228] ;  /* 0x00008a0000147ab9 */ /* 0x000fe40000000a00 */
[----:B------:R-:W-:Y:S01]  /*69ee0*/  ISETP.LT.AND P0, PT, R3, UR20, !P0 ;  /* 0x0000001403007c0c */ /* 0x000fe2000c701270 */
[----:B------:R-:W-:-:S02]  /*69ef0*/  ULDC UR20, c[0x0][0x248] ;  /* 0x0000920000147ab9 */ /* 0x000fc40000000800 */
[----:B------:R-:W-:-:S10]  /*69f00*/  @P1 LOP3.LUT R16, R16, 0x1, RZ, 0xfc, !PT ;  /* 0x0000000110101812 */ /* 0x000fd400078efcff */
        /* <DEDUP_REMOVED lines=39> */
[----:B------:R-:W-:Y:S01]  /*6a180*/  @P1 LOP3.LUT R15, R15, 0x1000000, RZ, 0xfc, !PT ;  /* 0x010000000f0f1812 */ /* 0x000fe200078efcff */
[----:B0-----:R-:W-:Y:S01]  /*6a190*/  VIADD R0, R0, UR15 ;  /* 0x0000000f00007c36 */ /* 0x001fe20008000000 */
[----:B------:R-:W-:Y:S01]  /*6a1a0*/  STL [R1+0x2098], R16 ;  /* 0x0020981001007387 */ /* 0x000fe20000100800 */
[----:B------:R-:W-:Y:S01]  /*6a1b0*/  ULDC UR15, c[0x0][0x248] ;  /* 0x00009200000f7ab9 */ /* 0x000fe20000000800 */
        /* <DEDUP_REMOVED lines=11> */
[----:B------:R-:W-:-:S02]  /*6a270*/  ULDC UR61, c[0x0][0x228] ;  /* 0x00008a00003d7ab9 */ /* 0x000fc40000000800 */
[----:B------:R0:W-:Y:S06]  /*6a280*/  STL [R1+0xe9c], R0 ;  /* 0x000e9c0001007387 */ /* 0x0001ec0000100800 */
        /* <DEDUP_REMOVED lines=115> */
[----:B------:R-:W-:Y:S01]  /*6a9c0*/  ULDC.64 UR26, c[0x0][0x228] ;  /* 0x00008a00001a7ab9 */ /* 0x000fe20000000a00 */
[----:B------:R-:W-:-:S08]  /*6a9d0*/  ULDC UR51, c[0x0][0x228] ;  /* 0x00008a0000337ab9 */ /* 0x000fd00000000800 */
[----:B------:R-:W-:-:S04]  /*6a9e0*/  @P1 LOP3.LUT R15, R15, 0x100, RZ, 0xfc, !PT ;  /* 0x000001000f0f1812 */ /* 0x000fc800078efcff */
[----:B------:R-:W-:Y:S01]  /*6a9f0*/  LOP3.LUT R15, R15, 0xffffff7f, RZ, 0xc0, !PT ;  /* 0xffffff7f0f0f7812 */ /* 0x000fe200078ec0ff */
[----:B------:R0:W-:Y:S03]  /*6aa00*/  STL [R1+0xedc], R0 ;  /* 0x000edc0001007387 */ /* 0x0001e60000100800 */
        /* <DEDUP_REMOVED lines=11> */
[----:B0-----:R-:W-:-:S05]  /*6aac0*/  VIADD R0, R0, UR20 ;  /* 0x0000001400007c36 */ /* 0x001fca0008000000 */
[----:B------:R-:W-:Y:S01]  /*6aad0*/  @P1 LOP3.LUT R15, R15, 0x40, RZ, 0xfc, !PT ;  /* 0x000000400f0f1812 */ /* 0x000fe200078efcff */
[----:B------:R-:W-:Y:S01]  /*6aae0*/  ULDC UR20, c[0x0][0x248] ;  /* 0x0000920000147ab9 */ /* 0x000fe20000000800 */
[----:B------:R0:W-:Y:S02]  /*6aaf0*/  STL [R1+0xee4], R0 ;  /* 0x000ee40001007387 */ /* 0x0001e40000100800 */
        /* <DEDUP_REMOVED lines=56> */
[----:B------:R-:W-:Y:S01]  /*6ae80*/  ULDC.64 UR22, c[0x0][0x228] ;  /* 0x00008a0000167ab9 */ /* 0x000fe20000000a00 */
        /* <DEDUP_REMOVED lines=27> */
[----:B------:R-:W-:Y:S01]  /*6b040*/  STL [R1+0x20a0], R15 ;  /* 0x0020a00f01007387 */ /* 0x000fe20000100800 */
        /* <DEDUP_REMOVED lines=26> */
[----:B------:R-:W-:Y:S01]  /*6b1f0*/  @P1 LOP3.LUT R14, R14, 0x1000000, RZ, 0xfc, !PT ;  /* 0x010000000e0e1812 */ /* 0x000fe200078efcff */
[----:B0-----:R-:W-:Y:S01]  /*6b200*/  VIADD R0, R0, UR15 ;  /* 0x0000000f00007c36 */ /* 0x001fe20008000000 */
[----:B------:R-:W-:Y:S02]  /*6b210*/  ULDC UR15, c[0x0][0x248] ;  /* 0x00009200000f7ab9 */ /* 0x000fe40000000800 */
[----:B------:R-:W-:Y:S02]  /*6b220*/  LOP3.LUT R14, R14, 0xff7fffff, RZ, 0xc0, !PT ;  /* 0xff7fffff0e0e7812 */ /* 0x000fe400078ec0ff */
[----:B------:R0:W-:Y:S02]  /*6b230*/  STL [R1+0xf20], R0 ;  /* 0x000f200001007387 */ /* 0x0001e40000100800 */
        /* <DEDUP_REMOVED lines=79> */
[----:B------:R-:W-:Y:S01]  /*6b730*/  ULDC.64 UR28, c[0x0][0x228] ;  /* 0x00008a00001c7ab9 */ /* 0x000fe20000000a00 */
[----:B------:R0:W-:Y:S01]  /*6b740*/  STL [R1+0xf50], R0 ;  /* 0x000f500001007387 */ /* 0x0001e20000100800 */
[----:B------:R-:W-:Y:S01]  /*6b750*/  ULDC UR10, c[0x0][0x248] ;  /* 0x00009200000a7ab9 */ /* 0x000fe20000000800 */
        /* <DEDUP_REMOVED lines=14> */
[----:B------:R-:W-:-:S03]  /*6b840*/  ULDC UR4, c[0x0][0x248] ;  /* 0x0000920000047ab9 */ /* 0x000fc60000000800 */
[----:B------:R0:W-:Y:S06]  /*6b850*/  STL [R1+0xf58], R0 ;  /* 0x000f580001007387 */ /* 0x0001ec0000100800 */
        /* <DEDUP_REMOVED lines=26> */
[----:B------:R0:W-:Y:S10]  /*6ba00*/  STL [R1+0xf6c], R0 ;  /* 0x000f6c0001007387 */ /* 0x0001f40000100800 */
[----:B------:R-:W-:-:S02]  /*6ba10*/  @P0 LOP3.LUT R14, R14, 0x200, RZ, 0xfc, !PT ;  /* 0x000002000e0e0812 */ /* 0x000fc400078efcff */
[----:B------:R-:W-:Y:S01]  /*6ba20*/  ISETP.GE.AND P0, PT, R4, UR27, PT ;  /* 0x0000001b04007c0c */ /* 0x000fe2000bf06270 */
[----:B0-----:R-:W-:Y:S01]  /*6ba30*/  VIADD R0, R0, UR4 ;  /* 0x0000000400007c36 */ /* 0x001fe20008000000 */
[----:B------:R-:W-:Y:S01]  /*6ba40*/  LOP3.LUT R14, R14, 0xfffffeff, RZ, 0xc0, !PT ;  /* 0xfffffeff0e0e7812 */ /* 0x000fe200078ec0ff */
[----:B------:R-:W-:Y:S01]  /*6ba50*/  VIADD R4, R2, 0x5a ;  /* 0x0000005a02047836 */ /* 0x000fe20000000000 */
[----:B------:R-:W-:Y:S01]  /*6ba60*/  ISETP.LT.AND P1, PT, R28, UR11, !P0 ;  /* 0x0000000b1c007c0c */ /* 0x000fe2000c721270 */
[----:B------:R-:W-:Y:S01]  /*6ba70*/  ULDC UR4, c[0x0][0x248] ;  /* 0x0000920000047ab9 */ /* 0x000fe20000000800 */
[----:B------:R0:W-:Y:S01]  /*6ba80*/  STL [R1+0xf70], R0 ;  /* 0x000f700001007387 */ /* 0x0001e20000100800 */
[----:B------:R-:W-:Y:S01]  /*6ba90*/  ULDC.64 UR26, c[0x0][0x228] ;  /* 0x00008a00001a7ab9 */ /* 0x000fe20000000a00 */
[----:B0-----:R-:W-:Y:S01]  /*6baa0*/  VIADD R0, R0, UR8 ;  /* 0x0000000800007c36 */ /* 0x001fe20008000000 */
[----:B------:R-:W-:Y:S02]  /*6bab0*/  ULDC.64 UR8, c[0x0][0x228] ;  /* 0x00008a0000087ab9 */ /* 0x000fe40000000a00 */
[----:B------:R-:W-:Y:S01]  /*6bac0*/  ISETP.LT.AND P0, PT, R3, UR8, !P0 ;  /* 0x0000000803007c0c */ /* 0x000fe2000c701270 */
[----:B------:R-:W-:-:S05]  /*6bad0*/  ULDC UR8, c[0x0][0x228] ;  /* 0x00008a0000087ab9 */ /* 0x000fca0000000800 */
[----:B------:R-:W-:-:S04]  /*6bae0*/  @P1 LOP3.LUT R14, R14, 0x100, RZ, 0xfc, !PT ;  /* 0x000001000e0e1812 */ /* 0x000fc800078efcff */
[----:B------:R-:W-:Y:S01]  /*6baf0*/  LOP3.LUT R14, R14, 0xffffff7f, RZ, 0xc0, !PT ;  /* 0xffffff7f0e0e7812 */ /* 0x000fe200078ec0ff */
[----:B------:R0:W-:Y:S03]  /*6bb00*/  STL [R1+0xf74], R0 ;  /* 0x000f740001007387 */ /* 0x0001e60000100800 */
        /* <DEDUP_REMOVED lines=8> */
[----:B------:R-:W-:Y:S01]  /*6bb90*/  ULDC UR12, c[0x0][0x248] ;  /* 0x00009200000c7ab9 */ /* 0x000fe20000000800 */
[----:B------:R-:W-:Y:S01]  /*6bba0*/  ULDC.64 UR32, c[0x0][0x228] ;  /* 0x00008a0000207ab9 */ /* 0x000fe20000000a00 */
[----:B0-----:R-:W-:Y:S01]  /*6bbb0*/  VIADD R0, R0, UR10 ;  /* 0x0000000a00007c36 */ /* 0x001fe20008000000 */
[----:B------:R-:W-:-:S02]  /*6bbc0*/  ULDC.64 UR10, c[0x0][0x228] ;  /* 0x00008a00000a7ab9 */ /* 0x000fc40000000a00 */
[----:B------:R-:W-:Y:S01]  /*6bbd0*/  ISETP.LT.AND P0, PT, R3, UR10, !P0 ;  /* 0x0000000a03007c0c */ /* 0x000fe2000c701270 */
[----:B------:R-:W-:-:S04]  /*6bbe0*/  ULDC UR10, c[0x0][0x228] ;  /* 0x00008a00000a7ab9 */ /* 0x000fc80000000800 */
[----:B------:R-:W-:-:S04]  /*6bbf0*/  @P1 LOP3.LUT R14, R14, 0x40, RZ, 0xfc, !PT ;  /* 0x000000400e0e1812 */ /* 0x000fc800078efcff */
[----:B------:R-:W-:-:S04]  /*6bc00*/  LOP3.LUT R14, R14, 0xffffffdf, RZ, 0xc0, !PT ;  /* 0xffffffdf0e0e7812 */ /* 0x000fc800078ec0ff */
        /* <DEDUP_REMOVED lines=8> */
[----:B0-----:R-:W-:-:S06]  /*6bc90*/  VIADD R0, R0, UR4 ;  /* 0x0000000400007c36 */ /* 0x001fcc0008000000 */
        /* <DEDUP_REMOVED lines=27> */
[----:B------:R-:W-:Y:S01]  /*6be50*/  ULDC.64 UR22, c[0x0][0x228] ;  /* 0x00008a0000167ab9 */ /* 0x000fe20000000a00 */
[----:B------:R-:W-:Y:S01]  /*6be60*/  ISETP.LT.AND P1, PT, R28, UR16, !P0 ;  /* 0x000000101c007c0c */ /* 0x000fe2000c721270 */
[----:B------:R0:W-:Y:S01]  /*6be70*/  STL [R1+0xf8c], R0 ;  /* 0x000f8c0001007387 */ /* 0x0001e20000100800 */
[----:B------:R-:W-:Y:S01]  /*6be80*/  ISETP.LT.AND P0, PT, R3, UR20, !P0 ;  /* 0x0000001403007c0c */ /* 0x000fe2000c701270 */
[----:B------:R-:W-:-:S12]  /*6be90*/  ULDC UR16, c[0x0][0x228] ;  /* 0x00008a0000107ab9 */ /* 0x000fd80000000800 */
[----:B------:R-:W-:Y:S02]  /*6bea0*/  @P0 LOP3.LUT R13, R13, 0x80000000, RZ, 0xfc, !PT ;  /* 0x800000000d0d0812 */ /* 0x000fe400078efcff */
[----:B------:R-:W-:Y:S02]  /*6beb0*/  ISETP.GE.AND P0, PT, R4, UR29, PT ;  /* 0x0000001d04007c0c */ /* 0x000fe4000bf06270 */
[----:B------:R-:W-:Y:S02]  /*6bec0*/  @P1 LOP3.LUT R14, R14, 0x1, RZ, 0xfc, !PT ;  /* 0x000000010e0e1812 */ /* 0x000fe400078efcff */
[----:B------:R-:W-:Y:S01]  /*6bed0*/  LOP3.LUT R13, R13, 0xbfffffff, RZ, 0xc0, !PT ;  /* 0xbfffffff0d0d7812 */ /* 0x000fe200078ec0ff */
[----:B------:R-:W-:Y:S01]  /*6bee0*/  VIADD R4, R2, 0x55 ;  /* 0x0000005502047836 */ /* 0x000fe20000000000 */
[----:B------:R-:W-:Y:S01]  /*6bef0*/  ISETP.LT.AND P1, PT, R28, UR17, !P0 ;  /* 0x000000111c007c0c */ /* 0x000fe2000c721270 */
[----:B------:R-:W-:Y:S01]  /*6bf00*/  ULDC.64 UR28, c[0x0][0x228] ;  /* 0x00008a00001c7ab9 */ /* 0x000fe20000000a00 */
[----:B------:R-:W-:Y:S01]  /*6bf10*/  ISETP.LT.AND P0, PT, R3, UR22, !P0 ;  /* 0x0000001603007c0c */ /* 0x000fe2000c701270 */
[----:B0-----:R-:W-:Y:S01]  /*6bf20*/  VIADD R0, R0, UR14 ;  /* 0x0000000e00007c36 */ /* 0x001fe20008000000 */
[----:B------:R-:W-:Y:S01]  /*6bf30*/  ULDC UR14, c[0x0][0x248] ;  /* 0x00009200000e7ab9 */ /* 0x000fe20000000800 */
[----:B------:R-:W-:Y:S01]  /*6bf40*/  LOP3.LUT R10, R10, 0x7fffffff, RZ, 0xc0, !PT ;  /* 0x7fffffff0a0a7812 */ /* 0x000fe200078ec0ff */
        /* <DEDUP_REMOVED lines=70> */
[C---:B------:R-:W-:Y:S01]  /*6c3b0*/  VIADD R14, R2.reuse, 0x19 ;  /* 0x00000019020e7836 */ /* 0x040fe20000000000 */
[----:B------:R-:W-:Y:S01]  /*6c3c0*/  R2UR UR58, R9 ;  /* 0x00000000093a72ca */ /* 0x000fe200000e0000 */
[----:B------:R-:W-:Y:S01]  /*6c3d0*/  VIADD R15, R2, 0x18 ;  /* 0x00000018020f7836 */ /* 0x000fe20000000000 */
        /* <DEDUP_REMOVED lines=10> */
[----:B------:R0:W-:Y:S01]  /*6c480*/  STL [R1+0xf9c], R0 ;  /* 0x000f9c0001007387 */ /* 0x0001e20000100800 */
[----:B------:R-:W-:Y:S01]  /*6c490*/  ULDC.64 UR22, c[0x0][0x228] ;  /* 0x00008a0000167ab9 */ /* 0x000fe20000000a00 */
[----:B------:R-:W-:-:S08]  /*6c4a0*/  ULDC UR20, c[0x0][0x248] ;  /* 0x0000920000147ab9 */ /* 0x000fd00000000800 */
[----:B------:R-:W-:-:S04]  /*6c4b0*/  @P1 LOP3.LUT R13, R13, 0x10000, RZ, 0xfc, !PT ;  /* 0x000100000d0d1812 */ /* 0x000fc800078efcff */
[----:B------:R-:W-:-:S04]  /*6c4c0*/  LOP3.LUT R13, R13, 0xffff7fff, RZ, 0xc0, !PT ;  /* 0xffff7fff0d0d7812 */ /* 0x000fc800078ec0ff */
[----:B------:R-:W-:Y:S02]  /*6c4d0*/  @P0 LOP3.LUT R13, R13, 0x8000, RZ, 0xfc, !PT ;  /* 0x000080000d0d0812 */ /* 0x000fe400078efcff */
[----:B------:R-:W-:Y:S01]  /*6c4e0*/  ISETP.GE.AND P0, PT, R4, UR27, PT ;  /* 0x0000001b04007c0c */ /* 0x000fe2000bf06270 */
[----:B0-----:R-:W-:Y:S01]  /*6c4f0*/  VIADD R0, R0, UR4 ;  /* 0x0000000400007c36 */ /* 0x001fe20008000000 */
[----:B------:R-:W-:Y:S01]  /*6c500*/  LOP3.LUT R13, R13, 0xffffbfff, RZ, 0xc0, !PT ;  /* 0xffffbfff0d0d7812 */ /* 0x000fe200078ec0ff */
[----:B------:R-:W-:Y:S01]  /*6c510*/  ULDC UR4, c[0x0][0x248] ;  /* 0x0000920000047ab9 */ /* 0x000fe20000000800 */
[----:B------:R-:W-:Y:S01]  /*6c520*/  ISETP.LT.AND P1, PT, R28, UR43, !P0 ;  /* 0x0000002b1c007c0c */ /* 0x000fe2000c721270 */
[----:B------:R-:W-:Y:S01]  /*6c530*/  VIADD R4, R2, 0x4d ;  /* 0x0000004d02047836 */ /* 0x000fe20000000000 */
[----:B------:R-:W-:Y:S01]  /*6c540*/  ISETP.LT.AND P0, PT, R3, UR22, !P0 ;  /* 0x0000001603007c0c */ /* 0x000fe2000c701270 */
[----:B------:R0:W-:Y:S01]  /*6c550*/  STL [R1+0xfa0], R0 ;  /* 0x000fa00001007387 */ /* 0x0001e20000100800 */
[----:B------:R-:W-:Y:S01]  /*6c560*/  ULDC UR43, c[0x0][0x228] ;  /* 0x00008a00002b7ab9 */ /* 0x000fe20000000800 */
[----:B------:R-:W-:Y:S01]  /*6c570*/  ULDC.64 UR26, c[0x0][0x228] ;  /* 0x00008a00001a7ab9 */ /* 0x000fe20000000a00 */
[----:B0-----:R-:W-:-:S07]  /*6c580*/  VIADD R0, R0, UR14 ;  /* 0x0000000e00007c36 */ /* 0x001fce0008000000 */
[----:B------:R-:W-:Y:S01]  /*6c590*/  @P1 LOP3.LUT R13, R13, 0x4000, RZ, 0xfc, !PT ;  /* 0x000040000d0d1812 */ /* 0x000fe200078efcff */
[----:B------:R-:W-:Y:S01]  /*6c5a0*/  ULDC UR14, c[0x0][0x248] ;  /* 0x00009200000e7ab9 */ /* 0x000fe20000000800 */
[----:B------:R0:W-:Y:S02]  /*6c5b0*/  STL [R1+0xfa4], R0 ;  /* 0x000fa40001007387 */ /* 0x0001e40000100800 */
        /* <DEDUP_REMOVED lines=11> */
[----:B------:R-:W-:Y:S01]  /*6c670*/  ISETP.LT.AND P0, PT, R3, UR26, !P0 ;  /* 0x0000001a03007c0c */ /* 0x000fe2000c701270 */
[----:B------:R-:W-:Y:S01]  /*6c680*/  ULDC UR43, c[0x0][0x228] ;  /* 0x00008a00002b7ab9 */ /* 0x000fe20000000800 */
[----:B------:R-:W-:Y:S02]  /*6c690*/  ULDC UR14, c[0x0][0x228] ;  /* 0x00008a00000e7ab9 */ /* 0x000fe40000000800 */
        /* <DEDUP_REMOVED lines=208> */
[C---:B------:R-:W-:Y:S01]  /*6d3a0*/  VIADD R4, R2.reuse, 0x40 ;  /* 0x0000004002047836 */ /* 0x040fe20000000000 */
[----:B------:R0:W-:Y:S01]  /*6d3b0*/  STL [R1+0x1068], R0 ;  /* 0x0010680001007387 */ /* 0x0001e20000100800 */
[----:B------:R-:W-:Y:S01]  /*6d3c0*/  ULDC.64 UR34, c[0x0][0x228] ;  /* 0x00008a0000227ab9 */ /* 0x000fe20000000a00 */
[----:B------:R-:W-:Y:S01]  /*6d3d0*/  VIADD R13, R2, 0x1a ;  /* 0x0000001a020d7836 */ /* 0x000fe20000000000 */
        /* <DEDUP_REMOVED lines=23> */
[----:B------:R-:W-:Y:S01]  /*6d550*/  VIADD R9, R2, 0x17 ;  /* 0x0000001702097836 */ /* 0x000fe20000000000 */
[----:B------:R-:W-:Y:S02]  /*6d560*/  ULDC UR60, c[0x0][0x228] ;  /* 0x00008a00003c7ab9 */ /* 0x000fe40000000800 */
        /* <DEDUP_REMOVED lines=41> */
[----:B------:R-:W-:Y:S01]  /*6d800*/  VIADD R17, R2, 0x15 ;  /* 0x0000001502117836 */ /* 0x000fe20000000000 */
        /* <DEDUP_REMOVED lines=12> */
[----:B------:R-:W-:Y:S01]  /*6d8d0*/  VIADD R18, R2, 0x14 ;  /* 0x0000001402127836 */ /* 0x000fe20000000000 */
        /* <DEDUP_REMOVED lines=24> */
[----:B------:R-:W-:Y:S01]  /*6da60*/  VIADD R20, R2, 0x12 ;  /* 0x0000001202147836 */ /* 0x000fe20000000000 */
[----:B------:R-:W-:-:S07]  /*6da70*/  ULDC UR53, c[0x0][0x248] ;  /* 0x0000920000357ab9 */ /* 0x000fce0000000800 */
        /* <DEDUP_REMOVED lines=11> */
[----:B------:R-:W-:Y:S01]  /*6db30*/  ISETP.LT.AND P0, PT, R3, UR32, !P0 ;  /* 0x0000002003007c0c */ /* 0x000fe2000c701270 */
[----:B------:R-:W-:Y:S01]  /*6db40*/  ULDC.64 UR24, c[0x0][0x228] ;  /* 0x00008a0000187ab9 */ /* 0x000fe20000000a00 */
[----:B------:R-:W-:Y:S01]  /*6db50*/  VIADD R21, R2, 0x11 ;  /* 0x0000001102157836 */ /* 0x000fe20000000000 */
[----:B------:R-:W-:Y:S01]  /*6db60*/  ULDC UR52, c[0x0][0x228] ;  /* 0x00008a0000347ab9 */ /* 0x000fe20000000800 */
[----:B0-----:R-:W-:-:S04]  /*6db70*/  VIADD R0, R0, UR20 ;  /* 0x0000001400007c36 */ /* 0x001fc80008000000 */
        /* <DEDUP_REMOVED lines=16> */
[----:B------:R-:W-:-:S02]  /*6dc80*/  VIADD R23, R2, 0x10 ;  /* 0x0000001002177836 */ /* 0x000fc40000000000 */
        /* <DEDUP_REMOVED lines=73> */
[----:B------:R0:W-:Y:S01]  /*6e120*/  STL [R1+0x20ac], R12 ;  /* 0x0020ac0c01007387 */ /* 0x0001e20000100800 */
[----:B------:R-:W-:Y:S01]  /*6e130*/  ULDC UR11, c[0x0][0x248] ;  /* 0x00009200000b7ab9 */ /* 0x000fe20000000800 */
[----:B------:R-:W-:Y:S01]  /*6e140*/  ULDC UR26, c[0x0][0x248] ;  /* 0x00009200001a7ab9 */ /* 0x000fe20000000800 */
        /* <DEDUP_REMOVED lines=12> */
[----:B0-----:R-:W-:Y:S01]  /*6e210*/  VIADD R12, R2, 0x1b ;  /* 0x0000001b020c7836 */ /* 0x001fe20000000000 */
        /* <DEDUP_REMOVED lines=8> */
[----:B-1----:R-:W-:Y:S01]  /*6e2a0*/  VIADD R0, R0, UR20 ;  /* 0x0000001400007c36 */ /* 0x002fe20008000000 */
[----:B------:R-:W-:Y:S01]  /*6e2b0*/  ISETP.LT.AND P0, PT, R3, UR30, !P0 ;  /* 0x0000001e03007c0c */ /* 0x000fe2000c701270 */
[----:B------:R-:W-:Y:S01]  /*6e2c0*/  ULDC.64 UR36, c[0x0][0x228] ;  /* 0x00008a0000247ab9 */ /* 0x000fe20000000a00 */
[----:B------:R-:W-:Y:S01]  /*6e2d0*/  ULDC UR20, c[0x0][0x248] ;  /* 0x0000920000147ab9 */ /* 0x000fe20000000800 */
[----:B------:R-:W-:-:S08]  /*6e2e0*/  ULDC.64 UR32, c[0x0][0x228] ;  /* 0x00008a0000207ab9 */ /* 0x000fd00000000a00 */
[----:B------:R-:W-:Y:S01]  /*6e2f0*/  @P1 LOP3.LUT R11, R11, 0x1000000, RZ, 0xfc, !PT ;  /* 0x010000000b0b1812 */ /* 0x000fe200078efcff */
[----:B------:R0:W-:Y:S01]  /*6e300*/  STL [R1+0x10dc], R0 ;  /* 0x0010dc0001007387 */ /* 0x0001e20000100800 */
[----:B------:R-:W-:Y:S02]  /*6e310*/  ULDC UR30, c[0x0][0x248] ;  /* 0x00009200001e7ab9 */ /* 0x000fe40000000800 */
        /* <DEDUP_REMOVED lines=10> */
[----:B------:R-:W-:Y:S01]  /*6e3c0*/  ULDC.64 UR24, c[0x0][0x228] ;  /* 0x00008a0000187ab9 */ /* 0x000fe20000000a00 */
[----:B------:R-:W-:Y:S01]  /*6e3d0*/  ULDC UR36, c[0x0][0x248] ;  /* 0x0000920000247ab9 */ /* 0x000fe20000000800 */
[----:B------:R-:W-:Y:S01]  /*6e3e0*/  ULDC UR42, c[0x0][0x248] ;  /* 0x00009200002a7ab9 */ /* 0x000fe20000000800 */
[----:B0-----:R-:W-:-:S06]  /*6e3f0*/  VIADD R0, R0, UR20 ;  /* 0x0000001400007c36 */ /* 0x001fcc0008000000 */
        /* <DEDUP_REMOVED lines=38> */
[----:B------:R-:W-:Y:S01]  /*6e660*/  ULDC UR32, c[0x0][0x248] ;  /* 0x0000920000207ab9 */ /* 0x000fe20000000800 */
[----:B------:R-:W-:Y:S01]  /*6e670*/  ULDC UR39, c[0x0][0x248] ;  /* 0x0000920000277ab9 */ /* 0x000fe20000000800 */
[----:B------:R0:W-:Y:S02]  /*6e680*/  STL [R1+0x10fc], R0 ;  /* 0x0010fc0001007387 */ /* 0x0001e40000100800 */
        /* <DEDUP_REMOVED lines=22> */
[----:B------:R-:W-:Y:S01]  /*6e7f0*/  @P1 LOP3.LUT R11, R11, 0x10000, RZ, 0xfc, !PT ;  /* 0x000100000b0b1812 */ /* 0x000fe200078efcff */
[----:B------:R-:W-:-:S03]  /*6e800*/  ULDC UR11, c[0x0][0x248] ;  /* 0x00009200000b7ab9 */ /* 0x000fc60000000800 */
        /* <DEDUP_REMOVED lines=14> */
[----:B------:R-:W-:Y:S01]  /*6e8f0*/  ULDC UR6, c[0x0][0x248] ;  /* 0x0000920000067ab9 */ /* 0x000fe20000000800 */
        /* <DEDUP_REMOVED lines=31> */
[----:B------:R0:W-:Y:S02]  /*6eaf0*/  STL [R1+0x1128], R0 ;  /* 0x0011280001007387 */ /* 0x0001e40000100800 */
[----:B0-----:R-:W-:Y:S01]  /*6eb00*/  VIADD R0, R0, UR28 ;  /* 0x0000001c00007c36 */ /* 0x001fe20008000000 */
[----:B------:R-:W-:Y:S02]  /*6eb10*/  ULDC.64 UR28, c[0x0][0x228] ;  /* 0x00008a00001c7ab9 */ /* 0x000fe40000000a00 */
[----:B------:R-:W-:Y:S01]  /*6eb20*/  ISETP.LT.AND P0, PT, R3, UR28, !P0 ;  /* 0x0000001c03007c0c */ /* 0x000fe2000c701270 */
[----:B------:R-:W-:-:S05]  /*6eb30*/  ULDC UR28, c[0x0][0x248] ;  /* 0x00009200001c7ab9 */ /* 0x000fca0000000800 */
[----:B------:R-:W-:-:S04]  /*6eb40*/  @P1 LOP3.LUT R11, R11, 0x400, RZ, 0xfc, !PT ;  /* 0x000004000b0b1812 */ /* 0x000fc800078efcff */
        /* <DEDUP_REMOVED lines=9> */
[----:B------:R-:W-:Y:S02]  /*6ebe0*/  ULDC.64 UR30, c[0x0][0x228] ;  /* 0x00008a00001e7ab9 */ /* 0x000fe40000000a00 */
[----:B------:R-:W-:Y:S01]  /*6ebf0*/  ISETP.LT.AND P0, PT, R3, UR30, !P0 ;  /* 0x0000001e03007c0c */ /* 0x000fe2000c701270 */
[----:B------:R-:W-:-:S07]  /*6ec00*/  ULDC UR30, c[0x0][0x248] ;  /* 0x00009200001e7ab9 */ /* 0x000fce0000000800 */
[----:B------:R-:W-:Y:S01]  /*6ec10*/  @P1 LOP3.LUT R11, R11, 0x100, RZ, 0xfc, !PT ;  /* 0x000001000b0b1812 */ /* 0x000fe200078efcff */
[----:B------:R0:W-:Y:S03]  /*6ec20*/  STL [R1+0x1130], R0 ;  /* 0x0011300001007387 */ /* 0x0001e60000100800 */
[----:B------:R-:W-:Y:S01]  /*6ec30*/  LOP3.LUT R11, R11, 0xffffff7f, RZ, 0xc0, !PT ;  /* 0xffffff7f0b0b7812 */ /* 0x000fe200078ec0ff */
[----:B0-----:R-:W-:-:S03]  /*6ec40*/  VIADD R0, R0, UR23 ;  /* 0x0000001700007c36 */ /* 0x001fc60008000000 */
[----:B------:R-:W-:Y:S02]  /*6ec50*/  @P0 LOP3.LUT R11, R11, 0x80, RZ, 0xfc, !PT ;  /* 0x000000800b0b0812 */ /* 0x000fe400078efcff */
[----:B------:R-:W-:Y:S01]  /*6ec60*/  ISETP.GE.AND P0, PT, R4, UR25, PT ;  /* 0x0000001904007c0c */ /* 0x000fe2000bf06270 */
[----:B------:R0:W-:Y:S01]  /*6ec70*/  STL [R1+0x1134], R0 ;  /* 0x0011340001007387 */ /* 0x0001e20000100800 */
[----:B------:R-:W-:Y:S01]  /*6ec80*/  LOP3.LUT R11, R11, 0xffffffbf, RZ, 0xc0, !PT ;  /* 0xffffffbf0b0b7812 */ /* 0x000fe200078ec0ff */
[----:B------:R-:W-:Y:S01]  /*6ec90*/  VIADD R4, R2, 0x29 ;  /* 0x0000002902047836 */ /* 0x000fe20000000000 */
[----:B------:R-:W-:Y:S01]  /*6eca0*/  ISETP.LT.AND P1, PT, R28, UR13, !P0 ;  /* 0x0000000d1c007c0c */ /* 0x000fe2000c721270 */
[----:B------:R-:W-:Y:S01]  /*6ecb0*/  ULDC.64 UR12, c[0x0][0x228] ;  /* 0x00008a00000c7ab9 */ /* 0x000fe20000000a00 */
        /* <DEDUP_REMOVED lines=30> */
[----:B------:R-:W-:Y:S01]  /*6eea0*/  ISETP.LT.AND P1, PT, R28, UR16, !P0 ;  /* 0x000000101c007c0c */ /* 0x000fe2000c721270 */
[----:B0-----:R-:W-:Y:S01]  /*6eeb0*/  VIADD R0, R0, UR36 ;  /* 0x0000002400007c36 */ /* 0x001fe20008000000 */
[----:B------:R-:W-:Y:S01]  /*6eec0*/  LOP3.LUT R11, R11, 0xfffffffb, RZ, 0xc0, !PT ;  /* 0xfffffffb0b0b7812 */ /* 0x000fe200078ec0ff */
[----:B------:R-:W-:Y:S01]  /*6eed0*/  VIADD R4, R2, 0x27 ;  /* 0x0000002702047836 */ /* 0x000fe20000000000 */
[----:B------:R-:W-:Y:S02]  /*6eee0*/  ULDC UR36, c[0x0][0x248] ;  /* 0x0000920000247ab9 */ /* 0x000fe40000000800 */
[----:B------:R0:W-:Y:S07]  /*6eef0*/  STL [R1+0x1148], R0 ;  /* 0x0011480001007387 */ /* 0x0001ee0000100800 */
[----:B------:R-:W-:Y:S01]  /*6ef00*/  @P1 LOP3.LUT R11, R11, 0x4, RZ, 0xfc, !PT ;  /* 0x000000040b0b1812 */ /* 0x000fe200078efcff */
[----:B0-----:R-:W-:Y:S01]  /*6ef10*/  VIADD R0, R0, UR11 ;  /* 0x0000000b00007c36 */ /* 0x001fe20008000000 */
[----:B------:R-:W-:-:S02]  /*6ef20*/  ULDC.64 UR10, c[0x0][0x228] ;  /* 0x00008a00000a7ab9 */ /* 0x000fc40000000a00 */
        /* <DEDUP_REMOVED lines=11> */
[----:B------:R-:W-:Y:S01]  /*6efe0*/  ISETP.LT.AND P0, PT, R3, UR18, !P0 ;  /* 0x0000001203007c0c */ /* 0x000fe2000c701270 */
[----:B------:R0:W-:Y:S01]  /*6eff0*/  STL [R1+0x1150], R0 ;  /* 0x0011500001007387 */ /* 0x0001e20000100800 */
[----:B------:R-:W-:Y:S01]  /*6f000*/  ULDC UR18, c[0x0][0x248] ;  /* 0x0000920000127ab9 */ /* 0x000fe20000000800 */
[----:B------:R-:W-:Y:S01]  /*6f010*/  ULDC UR35, c[0x0][0x248] ;  /* 0x0000920000237ab9 */ /* 0x000fe20000000800 */
[----:B0-----:R-:W-:-:S07]  /*6f020*/  VIADD R0, R0, UR34 ;  /* 0x0000002200007c36 */ /* 0x001fce0008000000 */
[----:B------:R-:W-:Y:S01]  /*6f030*/  @P1 LOP3.LUT R11, R11, 0x1, RZ, 0xfc, !PT ;  /* 0x000000010b0b1812 */ /* 0x000fe200078efcff */
[----:B------:R-:W-:Y:S01]  /*6f040*/  ULDC UR34, c[0x0][0x248] ;  /* 0x0000920000227ab9 */ /* 0x000fe20000000800 */
[----:B------:R-:W-:Y:S01]  /*6f050*/  @P0 LOP3.LUT R10, R10, 0x80000000, RZ, 0xfc, !PT ;  /* 0x800000000a0a0812 */ /* 0x000fe200078efcff */
[----:B------:R0:W-:Y:S01]  /*6f060*/  STL [R1+0x1154], R0 ;  /* 0x0011540001007387 */ /* 0x0001e20000100800 */
[----:B------:R-:W-:Y:S01]  /*6f070*/  ISETP.GE.AND P0, PT, R4, UR27, PT ;  /* 0x0000001b04007c0c */ /* 0x000fe2000bf06270 */
[----:B0-----:R-:W-:Y:S01]  /*6f080*/  VIADD R0, R0, UR6 ;  /* 0x0000000600007c36 */ /* 0x001fe20008000000 */
[----:B------:R-:W-:Y:S02]  /*6f090*/  ULDC.64 UR6, c[0x0][0x228] ;  /* 0x00008a0000067ab9 */ /* 0x000fe40000000a00 */
[----:B------:R-:W-:Y:S01]  /*6f0a0*/  ISETP.LT.AND P1, PT, R28, UR6, !P0 ;  /* 0x000000061c007c0c */ /* 0x000fe2000c721270 */
[----:B------:R-:W-:Y:S01]  /*6f0b0*/  STL [R1+0x20b0], R11 ;  /* 0x0020b00b01007387 */ /* 0x000fe20000100800 */
[----:B------:R-:W-:-:S02]  /*6f0c0*/  ISETP.LT.AND P0, PT, R3, UR9, !P0 ;  /* 0x0000000903007c0c */ /* 0x000fc4000c701270 */
[----:B------:R-:W-:Y:S01]  /*6f0d0*/  LOP3.LUT R10, R10, 0xbfffffff, RZ, 0xc0, !PT ;  /* 0xbfffffff0a0a7812 */ /* 0x000fe200078ec0ff */
[----:B------:R0:W-:Y:S01]  /*6f0e0*/  STL [R1+0x1158], R0 ;  /* 0x0011580001007387 */ /* 0x0001e20000100800 */
[----:B------:R-:W-:Y:S01]  /*6f0f0*/  VIADD R4, R2, 0x25 ;  /* 0x0000002502047836 */ /* 0x000fe20000000000 */
[----:B------:R-:W-:-:S06]  /*6f100*/  ULDC UR6, c[0x0][0x248] ;  /* 0x0000920000067ab9 */ /* 0x000fcc0000000800 */
        /* <DEDUP_REMOVED lines=8> */
[----:B------:R-:W-:Y:S01]  /*6f190*/  LOP3.LUT R10, R10, 0xefffffff, RZ, 0xc0, !PT ;  /* 0xefffffff0a0a7812 */ /* 0x000fe200078ec0ff */
[C---:B------:R-:W-:Y:S01]  /*6f1a0*/  VIADD R4, R2.reuse, 0x24 ;  /* 0x0000002402047836 */ /* 0x040fe20000000000 */
[----:B------:R-:W-:Y:S01]  /*6f1b0*/  ULDC.64 UR26, c[0x0][0x228] ;  /* 0x00008a00001a7ab9 */ /* 0x000fe20000000a00 */
[----:B------:R-:W-:Y:S01]  /*6f1c0*/  VIADD R11, R2, 0x1c ;  /* 0x0000001c020b7836 */ /* 0x000fe20000000000 */
[----:B------:R0:W-:Y:S01]  /*6f1d0*/  STL [R1+0x1160], R0 ;  /* 0x0011600001007387 */ /* 0x0001e20000100800 */
[----:B------:R-:W-:Y:S01]  /*6f1e0*/  ULDC UR29, c[0x0][0x248] ;  /* 0x00009200001d7ab9 */ /* 0x000fe20000000800 */
[----:B0-----:R-:W-:Y:S01]  /*6f1f0*/  VIADD R0, R0, UR8 ;  /* 0x0000000800007c36 */ /* 0x001fe20008000000 */
[----:B------:R-:W-:-:S02]  /*6f200*/  ULDC.64 UR8, c[0x0][0x228] ;  /* 0x00008a0000087ab9 */ /* 0x000fc40000000a00 */
[----:B------:R-:W-:Y:S01]  /*6f210*/  ISETP.LT.AND P1, PT, R28, UR8, !P0 ;  /* 0x000000081c007c0c */ /* 0x000fe2000c721270 */
[C---:B------:R-:W-:Y:S01]  /*6f220*/  VIADD R27, R2.reuse, 0xd ;  /* 0x0000000d021b7836 */ /* 0x040fe20000000000 */
[----:B------:R-:W-:Y:S01]  /*6f230*/  ISETP.LT.AND P0, PT, R3, UR17, !P0 ;  /* 0x0000001103007c0c */ /* 0x000fe2000c701270 */
[----:B------:R0:W-:Y:S01]  /*6f240*/  STL [R1+0x1164], R0 ;  /* 0x0011640001007387 */ /* 0x0001e20000100800 */
[----:B------:R-:W-:Y:S01]  /*6f250*/  ULDC.64 UR16, c[0x0][0x228] ;  /* 0x00008a0000107ab9 */ /* 0x000fe20000000a00 */
[----:B------:R-:W-:Y:S01]  /*6f260*/  VIADD R26, R2, 0xc ;  /* 0x0000000c021a7836 */ /* 0x000fe20000000000 */
[----:B------:R-:W-:-:S07]  /*6f270*/  ULDC UR8, c[0x0][0x248] ;  /* 0x0000920000087ab9 */ /* 0x000fce0000000800 */
[----:B------:R-:W-:-:S04]  /*6f280*/  @P1 LOP3.LUT R10, R10, 0x10000000, RZ, 0xfc, !PT ;  /* 0x100000000a0a1812 */ /* 0x000fc800078efcff */
[----:B------:R-:W-:-:S04]  /*6f290*/  LOP3.LUT R10, R10, 0xf7ffffff, RZ, 0xc0, !PT ;  /* 0xf7ffffff0a0a7812 */ /* 0x000fc800078ec0ff */
[----:B------:R-:W-:Y:S02]  /*6f2a0*/  @P0 LOP3.LUT R10, R10, 0x8000000, RZ, 0xfc, !PT ;  /* 0x080000000a0a0812 */ /* 0x000fe400078efcff */
[----:B------:R-:W-:-:S04]  /*6f2b0*/  ISETP.GE.AND P0, PT, R4, UR31, PT ;  /* 0x0000001f04007c0c */ /* 0x000fc8000bf06270 */
[----:B------:R-:W-:Y:S02]  /*6f2c0*/  ISETP.LT.AND P1, PT, R28, UR26, !P0 ;  /* 0x0000001a1c007c0c */ /* 0x000fe4000c721270 */
[----:B------:R-:W-:Y:S02]  /*6f2d0*/  ISETP.LT.AND P0, PT, R3, UR14, !P0 ;  /* 0x0000000e03007c0c */ /* 0x000fe4000c701270 */
[----:B------:R-:W-:Y:S01]  /*6f2e0*/  LOP3.LUT R10, R10, 0xfbffffff, RZ, 0xc0, !PT ;  /* 0xfbffffff0a0a7812 */ /* 0x000fe200078ec0ff */
[----:B0-----:R-:W-:Y:S01]  /*6f2f0*/  VIADD R0, R0, UR25 ;  /* 0x0000001900007c36 */ /* 0x001fe20008000000 */
[----:B------:R-:W-:Y:S01]  /*6f300*/  ULDC UR25, c[0x0][0x248] ;  /* 0x0000920000197ab9 */ /* 0x000fe20000000800 */
[----:B------:R-:W-:-:S03]  /*6f310*/  VIADD R4, R2, 0x23 ;  /* 0x0000002302047836 */ /* 0x000fc60000000000 */
[----:B------:R0:W-:Y:S03]  /*6f320*/  STL [R1+0x1168], R0 ;  /* 0x0011680001007387 */ /* 0x0001e60000100800 */
[----:B------:R-:W-:-:S04]  /*6f330*/  @P1 LOP3.LUT R10, R10, 0x4000000, RZ, 0xfc, !PT ;  /* 0x040000000a0a1812 */ /* 0x000fc800078efcff */
[----:B------:R-:W-:Y:S01]  /*6f340*/  LOP3.LUT R10, R10, 0xfdffffff, RZ, 0xc0, !PT ;  /* 0xfdffffff0a0a7812 */ /* 0x000fe200078ec0ff */
[----:B0-----:R-:W-:-:S03]  /*6f350*/  VIADD R0, R0, UR24 ;  /* 0x0000001800007c36 */ /* 0x001fc60008000000 */
[----:B------:R-:W-:Y:S01]  /*6f360*/  @P0 LOP3.LUT R10, R10, 0x2000000, RZ, 0xfc, !PT ;  /* 0x020000000a0a0812 */ /* 0x000fe200078efcff */
[----:B------:R-:W-:Y:S01]  /*6f370*/  ULDC UR24, c[0x0][0x248] ;  /* 0x0000920000187ab9 */ /* 0x000fe20000000800 */
[----:B------:R-:W-:Y:S01]  /*6f380*/  ISETP.GE.AND P0, PT, R4, UR23, PT ;  /* 0x0000001704007c0c */ /* 0x000fe2000bf06270 */
[----:B------:R0:W-:Y:S02]  /*6f390*/  STL [R1+0x116c], R0 ;  /* 0x00116c0001007387 */ /* 0x0001e40000100800 */
[----:B0-----:R-:W-:Y:S01]  /*6f3a0*/  VIADD R0, R0, UR20 ;  /* 0x0000001400007c36 */ /* 0x001fe20008000000 */
[----:B------:R-:W-:Y:S02]  /*6f3b0*/  ULDC.64 UR20, c[0x0][0x228] ;  /* 0x00008a0000147ab9 */ /* 0x000fe40000000a00 */
[----:B------:R-:W-:Y:S02]  /*6f3c0*/  ISETP.LT.AND P1, PT, R28, UR20, !P0 ;  /* 0x000000141c007c0c */ /* 0x000fe4000c721270 */
[----:B------:R-:W-:-:S02]  /*6f3d0*/  ISETP.LT.AND P0, PT, R3, UR5, !P0 ;  /* 0x0000000503007c0c */ /* 0x000fc4000c701270 */
[----:B------:R-:W-:Y:S01]  /*6f3e0*/  LOP3.LUT R10, R10, 0xfeffffff, RZ, 0xc0, !PT ;  /* 0xfeffffff0a0a7812 */ /* 0x000fe200078ec0ff */
[C---:B------:R-:W-:Y:S01]  /*6f3f0*/  VIADD R4, R2.reuse, 0x22 ;  /* 0x0000002202047836 */ /* 0x040fe20000000000 */
[----:B------:R0:W-:Y:S01]  /*6f400*/  STL [R1+0x1170], R0 ;  /* 0x0011700001007387 */ /* 0x0001e20000100800 */
[----:B------:R-:W-:Y:S01]  /*6f410*/  VIADD R29, R2, 0xb ;  /* 0x0000000b021d7836 */ /* 0x000fe20000000000 */
[----:B------:R-:W-:-:S05]  /*6f420*/  ULDC UR5, c[0x0][0x248] ;  /* 0x0000920000057ab9 */ /* 0x000fca0000000800 */
        /* <DEDUP_REMOVED lines=12> */
[----:B0-----:R-:W-:-:S08]  /*6f4f0*/  VIADD R0, R0, UR36 ;  /* 0x0000002400007c36 */ /* 0x001fd00008000000 */
[----:B------:R-:W-:Y:S01]  /*6f500*/  @P1 LOP3.LUT R10, R10, 0x400000, RZ, 0xfc, !PT ;  /* 0x004000000a0a1812 */ /* 0x000fe200078efcff */
[----:B------:R-:W-:Y:S01]  /*6f510*/  ULDC UR36, c[0x0][0x248] ;  /* 0x0000920000247ab9 */ /* 0x000fe20000000800 */
[----:B------:R0:W-:Y:S02]  /*6f520*/  STL [R1+0x1178], R0 ;  /* 0x0011780001007387 */ /* 0x0001e40000100800 */
[----:B------:R-:W-:Y:S01]  /*6f530*/  LOP3.LUT R10, R10, 0xffdfffff, RZ, 0xc0, !PT ;  /* 0xffdfffff0a0a7812 */ /* 0x000fe200078ec0ff */
[----:B0-----:R-:W-:-:S05]  /*6f540*/  VIADD R0, R0, UR42 ;  /* 0x0000002a00007c36 */ /* 0x001fca0008000000 */
[----:B------:R0:W-:Y:S01]  /*6f550*/  STL [R1+0x117c], R0 ;  /* 0x00117c0001007387 */ /* 0x0001e20000100800 */
[----:B------:R-:W-:Y:S02]  /*6f560*/  @P0 LOP3.LUT R10, R10, 0x200000, RZ, 0xfc, !PT ;  /* 0x002000000a0a0812 */ /* 0x000fe400078efcff */
[----:B------:R-:W-:Y:S01]  /*6f570*/  ISETP.GE.AND P0, PT, R4, UR11, PT ;  /* 0x0000000b04007c0c */ /* 0x000fe2000bf06270 */
[----:B0-----:R-:W-:Y:S01]  /*6f580*/  VIADD R0, R0, UR46 ;  /* 0x0000002e00007c36 */ /* 0x001fe20008000000 */
[----:B------:R-:W-:Y:S01]  /*6f590*/  LOP3.LUT R10, R10, 0xffefffff, RZ, 0xc0, !PT ;  /* 0xffefffff0a0a7812 */ /* 0x000fe200078ec0ff */
[C---:B------:R-:W-:Y:S01]  /*6f5a0*/  VIADD R4, R2.reuse, 0x20 ;  /* 0x0000002002047836 */ /* 0x040fe20000000000 */
[----:B------:R-:W-:Y:S01]  /*6f5b0*/  ULDC.64 UR46, c[0x0][0x228] ;  /* 0x00008a00002e7ab9 */ /* 0x000fe20000000a00 */
[C---:B------:R-:W-:Y:S01]  /*6f5c0*/  VIADD R5, R2.reuse, 0x9 ;  /* 0x0000000902057836 */ /* 0x040fe20000000000 */
[----:B------:R0:W-:Y:S01]  /*6f5d0*/  STL [R1+0x1180], R0 ;  /* 0x0011800001007387 */ /* 0x0001e20000100800 */
[----:B------:R-:W-:Y:S01]  /*6f5e0*/  VIADD R6, R2, 0x8 ;  /* 0x0000000802067836 */ /* 0x000fe20000000000 */
[----:B------:R-:W-:Y:S01]  /*6f5f0*/  ULDC UR11, c[0x0][0x248] ;  /* 0x00009200000b7ab9 */ /* 0x000fe20000000800 */
[----:B0-----:R-:W-:Y:S01]  /*6f600*/  VIADD R0, R0, UR12 ;  /* 0x0000000c00007c36 */ /* 0x001fe20008000000 */
[----:B------:R-:W-:-:S02]  /*6f610*/  ULDC.64 UR12, c[0x0][0x228] ;  /* 0x00008a00000c7ab9 */ /* 0x000fc40000000a00 */
[----:B------:R-:W-:Y:S02]  /*6f620*/  ISETP.LT.AND P1, PT, R28, UR12, !P0 ;  /* 0x0000000c1c007c0c */ /* 0x000fe4000c721270 */
[----:B------:R-:W-:Y:S01]  /*6f630*/  ISETP.LT.AND P0, PT, R3, UR19, !P0 ;  /* 0x0000001303007c0c */ /* 0x000fe2000c701270 */
[----:B------:R0:W-:Y:S10]  /*6f640*/  STL [R1+0x1184], R0 ;  /* 0x0011840001007387 */ /* 0x0001f40000100800 */
[----:B------:R-:W-:Y:S01]  /*6f650*/  @P1 LOP3.LUT R10, R10, 0x100000, RZ, 0xfc, !PT ;  /* 0x001000000a0a1812 */ /* 0x000fe200078efcff */
[----:B0-----:R-:W-:-:S03]  /*6f660*/  VIADD R0, R0, UR39 ;  /* 0x0000002700007c36 */ /* 0x001fc60008000000 */
[----:B------:R-:W-:Y:S02]  /*6f670*/  LOP3.LUT R10, R10, 0xfff7ffff, RZ, 0xc0, !PT ;  /* 0xfff7ffff0a0a7812 */ /* 0x000fe400078ec0ff */
[----:B------:R0:W-:Y:S02]  /*6f680*/  STL [R1+0x1188], R0 ;  /* 0x0011880001007387 */ /* 0x0001e40000100800 */
[----:B------:R-:W-:Y:S02]  /*6f690*/  @P0 LOP3.LUT R10, R10, 0x80000, RZ, 0xfc, !PT ;  /* 0x000800000a0a0812 */ /* 0x000fe400078efcff */
[----:B------:R-:W-:Y:S01]  /*6f6a0*/  ISETP.GE.AND P0, PT, R4, UR7, PT ;  /* 0x0000000704007c0c */ /* 0x000fe2000bf06270 */
[----:B0-----:R-:W-:Y:S01]  /*6f6b0*/  VIADD R0, R0, UR15 ;  /* 0x0000000f00007c36 */ /* 0x001fe20008000000 */
[----:B------:R-:W-:Y:S01]  /*6f6c0*/  ULDC.64 UR14, c[0x0][0x228] ;  /* 0x00008a00000e7ab9 */ /* 0x000fe20000000a00 */
[----:B------:R-:W-:Y:S01]  /*6f6d0*/  LOP3.LUT R10, R10, 0xfffbffff, RZ, 0xc0, !PT ;  /* 0xfffbffff0a0a7812 */ /* 0x000fe200078ec0ff */
[----:B------:R-:W-:Y:S01]  /*6f6e0*/  VIADD R4, R2, 0x1f ;  /* 0x0000001f02047836 */ /* 0x000fe20000000000 */
[----:B------:R-:W-:Y:S01]  /*6f6f0*/  ISETP.LT.AND P1, PT, R28, UR14, !P0 ;  /* 0x0000000e1c007c0c */ /* 0x000fe2000c721270 */
[----:B------:R-:W-:Y:S01]  /*6f700*/  ULDC UR7, c[0x0][0x248] ;  /* 0x0000920000077ab9 */ /* 0x000fe20000000800 */
[----:B------:R-:W-:Y:S01]  /*6f710*/  ISETP.LT.AND P0, PT, R3, UR41, !P0 ;  /* 0x0000002903007c0c */ /* 0x000fe2000c701270 */
[----:B------:R0:W-:Y:S10]  /*6f720*/  STL [R1+0x118c], R0 ;  /* 0x00118c0001007387 */ /* 0x0001f40000100800 */
[----:B------:R-:W-:Y:S01]  /*6f730*/  @P1 LOP3.LUT R10, R10, 0x40000, RZ, 0xfc, !PT ;  /* 0x000400000a0a1812 */ /* 0x000fe200078efcff */
[----:B0-----:R-:W-:Y:S01]  /*6f740*/  VIADD R0, R0, UR38 ;  /* 0x0000002600007c36 */ /* 0x001fe20008000000 */
[----:B------:R-:W-:-:S02]  /*6f750*/  ULDC.64 UR38, c[0x0][0x228] ;  /* 0x00008a0000267ab9 */ /* 0x000fc40000000a00 */
        /* <DEDUP_REMOVED lines=11> */
[----:B------:R0:W-:Y:S01]  /*6f810*/  STL [R1+0x1194], R0 ;  /* 0x0011940001007387 */ /* 0x0001e20000100800 */
[----:B------:R-:W-:-:S09]  /*6f820*/  ULDC.64 UR42, c[0x0][0x228] ;  /* 0x00008a00002a7ab9 */ /* 0x000fd20000000a00 */
[----:B------:R-:W-:Y:S01]  /*6f830*/  @P1 LOP3.LUT R10, R10, 0x10000, RZ, 0xfc, !PT ;  /* 0x000100000a0a1812 */ /* 0x000fe200078efcff */
[----:B0-----:R-:W-:Y:S01]  /*6f840*/  VIADD R0, R0, UR10 ;  /* 0x0000000a00007c36 */ /* 0x001fe20008000000 */
[----:B------:R-:W-:Y:S02]  /*6f850*/  ULDC UR10, c[0x0][0x248] ;  /* 0x00009200000a7ab9 */ /* 0x000fe40000000800 */
[----:B------:R-:W-:Y:S02]  /*6f860*/  LOP3.LUT R10, R10, 0xffff7fff, RZ, 0xc0, !PT ;  /* 0xffff7fff0a0a7812 */ /* 0x000fe400078ec0ff */
[----:B------:R0:W-:Y:S02]  /*6f870*/  STL [R1+0x1198], R0 ;  /* 0x0011980001007387 */ /* 0x0001e40000100800 */
[----:B------:R-:W-:Y:S02]  /*6f880*/  @P0 LOP3.LUT R10, R10, 0x8000, RZ, 0xfc, !PT ;  /* 0x000080000a0a0812 */ /* 0x000fe400078efcff */
[----:B------:R-:W-:Y:S01]  /*6f890*/  ISETP.GE.AND P0, PT, R4, UR27, PT ;  /* 0x0000001b04007c0c */ /* 0x000fe2000bf06270 */
[----:B------:R-:W-:Y:S01]  /*6f8a0*/  ULDC.64 UR26, c[0x0][0x228] ;  /* 0x00008a00001a7ab9 */ /* 0x000fe20000000a00 */
[----:B0-----:R-:W-:Y:S01]  /*6f8b0*/  VIADD R0, R0, UR22 ;  /* 0x0000001600007c36 */ /* 0x001fe20008000000 */
[----:B------:R-:W-:-:S02]  /*6f8c0*/  ULDC.64 UR22, c[0x0][0x228] ;  /* 0x00008a0000167ab9 */ /* 0x000fc40000000a00 */
[----:B------:R-:W-:Y:S02]  /*6f8d0*/  ISETP.LT.AND P1, PT, R28, UR22, !P0 ;  /* 0x000000161c007c0c */ /* 0x000fe4000c721270 */
[----:B------:R-:W-:Y:S02]  /*6f8e0*/  ISETP.LT.AND P0, PT, R3, UR45, !P0 ;  /* 0x0000002d03007c0c */ /* 0x000fe4000c701270 */
[----:B------:R-:W-:Y:S01]  /*6f8f0*/  LOP3.LUT R10, R10, 0xffffbfff, RZ, 0xc0, !PT ;  /* 0xffffbfff0a0a7812 */ /* 0x000fe200078ec0ff */
[----:B------:R-:W-:Y:S01]  /*6f900*/  STL [R1+0x119c], R0 ;  /* 0x00119c0001007387 */ /* 0x000fe20000100800 */
[----:B------:R-:W-:-:S03]  /*6f910*/  VIADD R8, R0, UR35 ;  /* 0x0000002300087c36 */ /* 0x000fc60008000000 */
[----:B------:R0:W-:Y:S04]  /*6f920*/  STL [R1+0x20b4], R28 ;  /* 0x0020b41c01007387 */ /* 0x0001e80000100800 */
[----:B------:R-:W-:-:S04]  /*6f930*/  @P1 LOP3.LUT R10, R10, 0x4000, RZ, 0xfc, !PT ;  /* 0x000040000a0a1812 */ /* 0x000fc800078efcff */
[----:B------:R-:W-:Y:S01]  /*6f940*/  LOP3.LUT R10, R10, 0xffffdfff, RZ, 0xc0, !PT ;  /* 0xffffdfff0a0a7812 */ /* 0x000fe200078ec0ff */
[----:B0-----:R-:W-:Y:S01]  /*6f950*/  VIADD R28, R2, 0x1d ;  /* 0x0000001d021c7836 */ /* 0x001fe20000000000 */
[----:B------:R0:W-:Y:S02]  /*6f960*/  STL [R1+0x11a0], R8 ;  /* 0x0011a00801007387 */ /* 0x0001e40000100800 */
[----:B------:R-:W-:Y:S02]  /*6f970*/  @P0 LOP3.LUT R10, R10, 0x2000, RZ, 0xfc, !PT ;  /* 0x000020000a0a0812 */ /* 0x000fe400078efcff */
[----:B------:R-:W-:Y:S01]  /*6f980*/  ISETP.GE.AND P0, PT, R28, UR21, PT ;  /* 0x000000151c007c0c */ /* 0x000fe2000bf06270 */
[----:B------:R-:W-:Y:S01]  /*6f990*/  ULDC.64 UR20, c[0x0][0x228] ;  /* 0x00008a0000147ab9 */ /* 0x000fe20000000a00 */
[----:B------:R-:W2:Y:S01]  /*6f9a0*/  LDL.LU R28, [R1+0x20b4] ;  /* 0x0020b400011c7983 */ /* 0x000ea20000300800 */
[----:B------:R-:W-:Y:S01]  /*6f9b0*/  LOP3.LUT R10, R10, 0xffffefff, RZ, 0xc0, !PT ;  /* 0xffffefff0a0a7812 */ /* 0x000fe200078ec0ff */
[----:B0-----:R-:W-:Y:S01]  /*6f9c0*/  VIADD R8, R8, UR30 ;  /* 0x0000001e08087c36 */ /* 0x001fe20008000000 */
[----:B------:R-:W-:-:S04]  /*6f9d0*/  ULDC.64 UR30, c[0x0][0x228] ;  /* 0x00008a00001e7ab9 */ /* 0x000fc80000000a00 */
[----:B------:R0:W-:Y:S02]  /*6f9e0*/  STL [R1+0x11a4], R8 ;  /* 0x0011a40801007387 */ /* 0x0001e40000100800 */
[----:B0-----:R-:W-:Y:S01]  /*6f9f0*/  VIADD R8, R8, UR34 ;  /* 0x0000002208087c36 */ /* 0x001fe20008000000 */
[----:B------:R-:W-:-:S04]  /*6fa00*/  ULDC.64 UR34, c[0x0][0x228] ;  /* 0x00008a0000227ab9 */ /* 0x000fc80000000a00 */
[----:B------:R0:W-:Y:S02]  /*6fa10*/  STL [R1+0x11a8], R8 ;  /* 0x0011a80801007387 */ /* 0x0001e40000100800 */
[----:B0-----:R-:W-:Y:S01]  /*6fa20*/  VIADD R8, R8, UR37 ;  /* 0x0000002508087c36 */ /* 0x001fe20008000000 */
[----:B--2---:R-:W-:Y:S02]  /*6fa30*/  ISETP.LT.AND P1, PT, R28, UR26, !P0 ;  /* 0x0000001a1c007c0c */ /* 0x004fe4000c721270 */
[----:B------:R-:W-:Y:S01]  /*6fa40*/  ISETP.LT.AND P0, PT, R3, UR49, !P0 ;  /* 0x0000003103007c0c */ /* 0x000fe2000c701270 */
[----:B------:R-:W-:-:S10]  /*6fa50*/  ULDC UR49, c[0x0][0x228] ;  /* 0x00008a0000317ab9 */ /* 0x000fd40000000800 */
[----:B------:R-:W-:-:S04]  /*6fa60*/  @P1 LOP3.LUT R10, R10, 0x1000, RZ, 0xfc, !PT ;  /* 0x000010000a0a1812 */ /* 0x000fc800078efcff */
[----:B------:R-:W-:-:S04]  /*6fa70*/  LOP3.LUT R10, R10, 0xfffff7ff, RZ, 0xc0, !PT ;  /* 0xfffff7ff0a0a7812 */ /* 0x000fc800078ec0ff */
[----:B------:R-:W-:Y:S02]  /*6fa80*/  @P0 LOP3.LUT R10, R10, 0x800, RZ, 0xfc, !PT ;  /* 0x000008000a0a0812 */ /* 0x000fe400078efcff */
[----:B------:R-:W-:Y:S01]  /*6fa90*/  ISETP.GE.AND P0, PT, R11, UR17, PT ;  /* 0x000000110b007c0c */ /* 0x000fe2000bf06270 */
[----:B------:R-:W-:Y:S01]  /*6faa0*/  ULDC.64 UR16, c[0x0][0x228] ;  /* 0x00008a0000107ab9 */ /* 0x000fe20000000a00 */
[----:B------:R-:W-:Y:S01]  /*6fab0*/  LOP3.LUT R10, R10, 0xfffffbff, RZ, 0xc0, !PT ;  /* 0xfffffbff0a0a7812 */ /* 0x000fe200078ec0ff */
[----:B------:R-:W2:Y:S01]  /*6fac0*/  LDL.LU R11, [R1+0x20b0] ;  /* 0x0020b000010b7983 */ /* 0x000ea20000300800 */
[----:B------:R-:W-:Y:S02]  /*6fad0*/  ISETP.LT.AND P1, PT, R28, UR30, !P0 ;  /* 0x0000001e1c007c0c */ /* 0x000fe4000c721270 */
[----:B------:R-:W-:Y:S01]  /*6fae0*/  ISETP.LT.AND P0, PT, R3, UR49, !P0 ;  /* 0x0000003103007c0c */ /* 0x000fe2000c701270 */
[----:B------:R-:W-:-:S10]  /*6faf0*/  ULDC UR49, c[0x0][0x228] ;  /* 0x00008a0000317ab9 */ /* 0x000fd40000000800 */
[----:B------:R-:W-:-:S04]  /*6fb00*/  @P1 LOP3.LUT R10, R10, 0x400, RZ, 0xfc, !PT ;  /* 0x000004000a0a1812 */ /* 0x000fc800078efcff */
[----:B------:R-:W-:-:S04]  /*6fb10*/  LOP3.LUT R10, R10, 0xfffffdff, RZ, 0xc0, !PT ;  /* 0xfffffdff0a0a7812 */ /* 0x000fc800078ec0ff */
[----:B------:R-:W-:Y:S02]  /*6fb20*/  @P0 LOP3.LUT R10, R10, 0x200, RZ, 0xfc, !PT ;  /* 0x000002000a0a0812 */ /* 0x000fe400078efcff */
[----:B------:R-:W-:Y:S01]  /*6fb30*/  ISETP.GE.AND P0, PT, R12, UR13, PT ;  /* 0x0000000d0c007c0c */ /* 0x000fe2000bf06270 */
[----:B------:R0:W-:Y:S01]  /*6fb40*/  STL [R1+0x11ac], R8 ;  /* 0x0011ac0801007387 */ /* 0x0001e20000100800 */
[----:B------:R-:W-:Y:S01]  /*6fb50*/  LOP3.LUT R10, R10, 0xffffff7f, RZ, 0xc0, !PT ;  /* 0xffffff7f0a0a7812 */ /* 0x000fe200078ec0ff */
[----:B------:R-:W-:Y:S01]  /*6fb60*/  ULDC.64 UR12, c[0x0][0x228] ;  /* 0x00008a00000c7ab9 */ /* 0x000fe20000000a00 */
[----:B------:R-:W-:Y:S01]  /*6fb70*/  ISETP.LT.AND P1, PT, R28, UR34, !P0 ;  /* 0x000000221c007c0c */ /* 0x000fe2000c721270 */
[----:B------:R-:W3:Y:S01]  /*6fb80*/  LDL.LU R12, [R1+0x20ac] ;  /* 0x0020ac00010c7983 */ /* 0x000ee20000300800 */
[----:B------:R-:W-:Y:S01]  /*6fb90*/  ISETP.LT.AND P0, PT, R3, UR49, !P0 ;  /* 0x0000003103007c0c */ /* 0x000fe2000c701270 */
[----:B------:R-:W-:Y:S01]  /*6fba0*/  ULDC UR49, c[0x0][0x228] ;  /* 0x00008a0000317ab9 */ /* 0x000fe20000000800 */
[----:B------:R-:W-:-:S09]  /*6fbb0*/  LOP3.LUT R10, R10, 0xfffffeff, RZ, 0xc0, !PT ;  /* 0xfffffeff0a0a7812 */ /* 0x000fd200078ec0ff */
[----:B------:R-:W-:-:S04]  /*6fbc0*/  @P1 LOP3.LUT R10, R10, 0x100, RZ, 0xfc, !PT ;  /* 0x000001000a0a1812 */ /* 0x000fc800078efcff */
[----:B------:R-:W-:Y:S02]  /*6fbd0*/  @P0 LOP3.LUT R10, R10, 0x80, RZ, 0xfc, !PT ;  /* 0x000000800a0a0812 */ /* 0x000fe400078efcff */
[----:B------:R-:W-:Y:S01]  /*6fbe0*/  ISETP.GE.AND P0, PT, R13, UR15, PT ;  /* 0x0000000f0d007c0c */ /* 0x000fe2000bf06270 */
[----:B0-----:R-:W-:Y:S01]  /*6fbf0*/  VIADD R8, R8, UR33 ;  /* 0x0000002108087c36 */ /* 0x001fe20008000000 */
[----:B------:R-:W-:Y:S01]  /*6fc00*/  LOP3.LUT R10, R10, 0xffffffbf, RZ, 0xc0, !PT ;  /* 0xffffffbf0a0a7812 */ /* 0x000fe200078ec0ff */
[----:B------:R-:W4:Y:S01]  /*6fc10*/  LDL.LU R13, [R1+0x20a8] ;  /* 0x0020a800010d7983 */ /* 0x000f220000300800 */
[----:B------:R-:W-:Y:S01]  /*6fc20*/  ISETP.LT.AND P1, PT, R28, UR38, !P0 ;  /* 0x000000261c007c0c */ /* 0x000fe2000c721270 */
[----:B------:R-:W-:Y:S01]  /*6fc30*/  ULDC.64 UR14, c[0x0][0x228] ;  /* 0x00008a00000e7ab9 */ /* 0x000fe20000000a00 */
        /* <DEDUP_REMOVED lines=9> */
[----:B------:R-:W-:Y:S02]  /*6fcd0*/  ISETP.LT.AND P1, PT, R28, UR42, !P0 ;  /* 0x0000002a1c007c0c */ /* 0x000fe4000c721270 */
[----:B------:R-:W-:Y:S01]  /*6fce0*/  ISETP.LT.AND P0, PT, R3, UR49, !P0 ;  /* 0x0000003103007c0c */ /* 0x000fe2000c701270 */
[----:B------:R-:W-:-:S10]  /*6fcf0*/  ULDC UR49, c[0x0][0x228] ;  /* 0x00008a0000317ab9 */ /* 0x000fd40000000800 */
[----:B------:R-:W-:-:S04]  /*6fd00*/  @P1 LOP3.LUT R10, R10, 0x10, RZ, 0xfc, !PT ;  /* 0x000000100a0a1812 */ /* 0x000fc800078efcff */
[----:B------:R-:W-:-:S04]  /*6fd10*/  LOP3.LUT R10, R10, 0xfffffff7, RZ, 0xc0, !PT ;  /* 0xfffffff70a0a7812 */ /* 0x000fc800078ec0ff */
[----:B------:R-:W-:Y:S02]  /*6fd20*/  @P0 LOP3.LUT R10, R10, 0x8, RZ, 0xfc, !PT ;  /* 0x000000080a0a0812 */ /* 0x000fe400078efcff */
[----:B------:R-:W-:Y:S01]  /*6fd30*/  ISETP.GE.AND P0, PT, R15, UR23, PT ;  /* 0x000000170f007c0c */ /* 0x000fe2000bf06270 */
[----:B0-----:R-:W-:Y:S01]  /*6fd40*/  VIADD R8, R8, UR29 ;  /* 0x0000001d08087c36 */ /* 0x001fe20008000000 */
[----:B------:R-:W-:Y:S01]  /*6fd50*/  LOP3.LUT R10, R10, 0xfffffffb, RZ, 0xc0, !PT ;  /* 0xfffffffb0a0a7812 */ /* 0x000fe200078ec0ff */
[----:B------:R-:W-:Y:S01]  /*6fd60*/  ULDC.64 UR22, c[0x0][0x228] ;  /* 0x00008a0000167ab9 */ /* 0x000fe20000000a00 */
[----:B------:R-:W-:Y:S02]  /*6fd70*/  ISETP.LT.AND P1, PT, R28, UR46, !P0 ;  /* 0x0000002e1c007c0c */ /* 0x000fe4000c721270 */
[----:B------:R-:W-:Y:S01]  /*6fd80*/  ISETP.LT.AND P0, PT, R3, UR49, !P0 ;  /* 0x0000003103007c0c */ /* 0x000fe2000c701270 */
[----:B------:R0:W-:Y:S01]  /*6fd90*/  STL [R1+0x11b4], R8 ;  /* 0x0011b40801007387 */ /* 0x0001e20000100800 */
[----:B------:R-:W-:-:S03]  /*6fda0*/  ULDC UR49, c[0x0][0x228] ;  /* 0x00008a0000317ab9 */ /* 0x000fc60000000800 */
[----:B------:R-:W4:Y:S01]  /*6fdb0*/  LDL.LU R14, [R1+0x20a4] ;  /* 0x0020a400010e7983 */ /* 0x000f220000300800 */
[----:B0-----:R-:W-:-:S05]  /*6fdc0*/  VIADD R8, R8, UR25 ;  /* 0x0000001908087c36 */ /* 0x001fca0008000000 */
[----:B------:R-:W-:Y:S01]  /*6fdd0*/  @P1 LOP3.LUT R10, R10, 0x4, RZ, 0xfc, !PT ;  /* 0x000000040a0a1812 */ /* 0x000fe200078efcff */
[----:B------:R0:W-:Y:S03]  /*6fde0*/  STL [R1+0x11b8], R8 ;  /* 0x0011b80801007387 */ /* 0x0001e60000100800 */
[----:B------:R-:W-:Y:S01]  /*6fdf0*/  LOP3.LUT R10, R10, 0xfffffffd, RZ, 0xc0, !PT ;  /* 0xfffffffd0a0a7812 */ /* 0x000fe200078ec0ff */
[----:B------:R-:W4:Y:S03]  /*6fe00*/  LDL.LU R15, [R1+0x20a0] ;  /* 0x0020a000010f7983 */ /* 0x000f260000300800 */
[----:B------:R-:W-:Y:S01]  /*6fe10*/  @P0 LOP3.LUT R10, R10, 0x2, RZ, 0xfc, !PT ;  /* 0x000000020a0a0812 */ /* 0x000fe200078efcff */
[----:B0-----:R-:W-:Y:S01]  /*6fe20*/  VIADD R8, R8, UR24 ;  /* 0x0000001808087c36 */ /* 0x001fe20008000000 */
[----:B------:R-:W-:Y:S01]  /*6fe30*/  ISETP.GE.AND P0, PT, R9, UR27, PT ;  /* 0x0000001b09007c0c */ /* 0x000fe2000bf06270 */
[----:B------:R-:W-:Y:S01]  /*6fe40*/  ULDC.64 UR24, c[0x0][0x228] ;  /* 0x00008a0000187ab9 */ /* 0x000fe20000000a00 */
[----:B------:R-:W-:Y:S01]  /*6fe50*/  LOP3.LUT R10, R10, 0xfffffffe, RZ, 0xc0, !PT ;  /* 0xfffffffe0a0a7812 */ /* 0x000fe200078ec0ff */
[----:B------:R-:W-:Y:S01]  /*6fe60*/  ULDC.64 UR26, c[0x0][0x228] ;  /* 0x00008a00001a7ab9 */ /* 0x000fe20000000a00 */
[----:B------:R0:W-:Y:S04]  /*6fe70*/  STL [R1+0x11bc], R8 ;  /* 0x0011bc0801007387 */ /* 0x0001e80000100800 */
[----:B------:R-:W2:Y:S01]  /*6fe80*/  LDL.LU R9, [R1+0x209c] ;  /* 0x00209c0001097983 */ /* 0x000ea20000300800 */
[----:B------:R-:W-:Y:S01]  /*6fe90*/  ISETP.LT.AND P1, PT, R28, UR12, !P0 ;  /* 0x0000000c1c007c0c */ /* 0x000fe2000c721270 */
[----:B------:R-:W-:Y:S01]  /*6fea0*/  ULDC UR12, c[0x0][0x228] ;  /* 0x00008a00000c7ab9 */ /* 0x000fe20000000800 */
[----:B------:R-:W-:Y:S01]  /*6feb0*/  ISETP.LT.AND P0, PT, R3, UR49, !P0 ;  /* 0x0000003103007c0c */ /* 0x000fe2000c701270 */
[----:B------:R-:W-:-:S10]  /*6fec0*/  ULDC UR49, c[0x0][0x228] ;  /* 0x00008a0000317ab9 */ /* 0x000fd40000000800 */
[----:B------:R-:W-:Y:S01]  /*6fed0*/  @P1 LOP3.LUT R10, R10, 0x1, RZ, 0xfc, !PT ;  /* 0x000000010a0a1812 */ /* 0x000fe200078efcff */
[----:B0-----:R-:W-:Y:S01]  /*6fee0*/  VIADD R8, R8, UR28 ;  /* 0x0000001c08087c36 */ /* 0x001fe20008000000 */
[----:B------:R-:W-:-:S04]  /*6fef0*/  ULDC.64 UR28, c[0x0][0x228] ;  /* 0x00008a00001c7ab9 */ /* 0x000fc80000000a00 */
[----:B------:R0:W-:Y:S02]  /*6ff00*/  STL [R1+0x11c0], R8 ;  /* 0x0011c00801007387 */ /* 0x0001e40000100800 */
[----:B0-----:R-:W-:Y:S01]  /*6ff10*/  VIADD R8, R8, UR32 ;  /* 0x0000002008087c36 */ /* 0x001fe20008000000 */
[----:B------:R-:W-:Y:S01]  /*6ff20*/  ULDC.64 UR32, c[0x0][0x228] ;  /* 0x00008a0000207ab9 */ /* 0x000fe20000000a00 */
[----:B--2---:R-:W-:-:S04]  /*6ff30*/  LOP3.LUT R9, R9, 0x7fffffff, RZ, 0xc0, !PT ;  /* 0x7fffffff09097812 */ /* 0x004fc800078ec0ff */
[----:B------:R-:W-:Y:S02]  /*6ff40*/  @P0 LOP3.LUT R9, R9, 0x80000000, RZ, 0xfc, !PT ;  /* 0x8000000009090812 */ /* 0x000fe400078efcff */
[----:B------:R-:W-:Y:S01]  /*6ff50*/  ISETP.GE.AND P0, PT, R16, UR31, PT ;  /* 0x0000001f10007c0c */ /* 0x000fe2000bf06270 */
[----:B------:R-:W-:Y:S01]  /*6ff60*/  ULDC.64 UR30, c[0x0][0x228] ;  /* 0x00008a00001e7ab9 */ /* 0x000fe20000000a00 */
[----:B------:R-:W-:Y:S01]  /*6ff70*/  LOP3.LUT R9, R9, 0xbfffffff, RZ, 0xc0, !PT ;  /* 0xbfffffff09097812 */ /* 0x000fe200078ec0ff */
[----:B------:R-:W2:Y:S01]  /*6ff80*/  LDL.LU R16, [R1+0x2098] ;  /* 0x0020980001107983 */ /* 0x000ea20000300800 */
[----:B------:R-:W-:Y:S01]  /*6ff90*/  ISETP.LT.AND P1, PT, R28, UR14, !P0 ;  /* 0x0000000e1c007c0c */ /* 0x000fe2000c721270 */
[----:B------:R-:W-:Y:S01]  /*6ffa0*/  ULDC UR14, c[0x0][0x228] ;  /* 0x00008a00000e7ab9 */ /* 0x000fe20000000800 */
        /* <DEDUP_REMOVED lines=10> */
[----:B------:R-:W2:Y:S01]  /*70050*/  LDL.LU R17, [R1+0x2094] ;  /* 0x0020940001117983 */ /* 0x000ea20000300800 */
        /* <DEDUP_REMOVED lines=8> */
[----:B------:R-:W2:Y:S01]  /*700e0*/  LDL.LU R18, [R1+0x2090] ;  /* 0x0020900001127983 */ /* 0x000ea20000300800 */
[----:B------:R-:W-:Y:S01]  /*700f0*/  ISETP.LT.AND P1, PT, R28, UR18, !P0 ;  /* 0x000000121c007c0c */ /* 0x000fe2000c721270 */
[----:B------:R-:W-:Y:S01]  /*70100*/  ULDC.64 UR36, c[0x0][0x228] ;  /* 0x00008a0000247ab9 */ /* 0x000fe20000000a00 */
[----:B------:R-:W-:Y:S01]  /*70110*/  ISETP.LT.AND P0, PT, R3, UR49, !P0 ;  /* 0x0000003103007c0c */ /* 0x000fe2000c701270 */
[----:B------:R-:W-:Y:S01]  /*70120*/  ULDC UR49, c[0x0][0x228] ;  /* 0x00008a0000317ab9 */ /* 0x000fe20000000800 */
[----:B------:R-:W-:Y:S01]  /*70130*/  VIADD R4, R2, 0xa ;  /* 0x0000000a02047836 */ /* 0x000fe20000000000 */
[----:B------:R-:W-:-:S08]  /*70140*/  ULDC.64 UR38, c[0x0][0x228] ;  /* 0x00008a0000267ab9 */ /* 0x000fd00000000a00 */
        /* <DEDUP_REMOVED lines=17> */
[----:B------:R-:W-:Y:S01]  /*70260*/  ISETP.LT.AND P1, PT, R28, UR22, !P0 ;  /* 0x000000161c007c0c */ /* 0x000fe2000c721270 */
[C---:B------:R-:W-:Y:S01]  /*70270*/  VIADD R7, R2.reuse, 0x7 ;  /* 0x0000000702077836 */ /* 0x040fe20000000000 */
[----:B------:R-:W-:Y:S01]  /*70280*/  ISETP.LT.AND P0, PT, R3, UR49, !P0 ;  /* 0x0000003103007c0c */ /* 0x000fe2000c701270 */
[----:B------:R-:W-:Y:S01]  /*70290*/  VIADD R25, R2, 0x6 ;  /* 0x0000000602197836 */ /* 0x000fe20000000000 */
[----:B------:R-:W-:-:S09]  /*702a0*/  ULDC.64 UR46, c[0x0][0x228] ;  /* 0x00008a00002e7ab9 */ /* 0x000fd20000000a00 */
[----:B------:R-:W-:-:S04]  /*702b0*/  @P1 LOP3.LUT R9, R9, 0x400000, RZ, 0xfc, !PT ;  /* 0x0040000009091812 */ /* 0x000fc800078efcff */
[----:B------:R-:W-:-:S04]  /*702c0*/  LOP3.LUT R9, R9, 0xffdfffff, RZ, 0xc0, !PT ;  /* 0xffdfffff09097812 */ /* 0x000fc800078ec0ff */
[----:B------:R-:W-:Y:S02]  /*702d0*/  @P0 LOP3.LUT R9, R9, 0x200000, RZ, 0xfc, !PT ;  /* 0x0020000009090812 */ /* 0x000fe400078efcff */
[----:B------:R-:W-:-:S04]  /*702e0*/  ISETP.GE.AND P0, PT, R21, UR13, PT ;  /* 0x0000000d15007c0c */ /* 0x000fc8000bf06270 */
[----:B------:R-:W-:Y:S01]  /*702f0*/  ISETP.LT.AND P1, PT, R28, UR24, !P0 ;  /* 0x000000181c007c0c */ /* 0x000fe2000c721270 */
[----:B------:R0:W-:Y:S01]  /*70300*/  STL [R1+0x11cc], R8 ;  /* 0x0011cc0801007387 */ /* 0x0001e20000100800 */
[----:B------:R-:W-:Y:S01]  /*70310*/  ISETP.LT.AND P0, PT, R3, UR12, !P0 ;  /* 0x0000000c03007c0c */ /* 0x000fe2000c701270 */
[----:B------:R-:W-:Y:S01]  /*70320*/  ULDC UR12, c[0x0][0x228] ;  /* 0x00008a00000c7ab9 */ /* 0x000fe20000000800 */
[----:B------:R-:W-:Y:S01]  /*70330*/  LOP3.LUT R9, R9, 0xffefffff, RZ, 0xc0, !PT ;  /* 0xffefffff09097812 */ /* 0x000fe200078ec0ff */
[----:B------:R-:W2:Y:S01]  /*70340*/  LDL.LU R19, [R1+0x208c] ;  /* 0x00208c0001137983 */ /* 0x000ea20000300800 */
[----:B0-----:R-:W-:Y:S01]  /*70350*/  VIADD R8, R8, UR44 ;  /* 0x0000002c08087c36 */ /* 0x001fe20008000000 */
[----:B------:R-:W-:-:S06]  /*70360*/  ULDC.64 UR44, c[0x0][0x228] ;  /* 0x00008a00002c7ab9 */ /* 0x000fcc0000000a00 */
[----:B------:R-:W-:Y:S01]  /*70370*/  @P1 LOP3.LUT R9, R9, 0x100000, RZ, 0xfc, !PT ;  /* 0x0010000009091812 */ /* 0x000fe200078efcff */
[----:B------:R0:W-:Y:S03]  /*70380*/  STL [R1+0x11d0], R8 ;  /* 0x0011d00801007387 */ /* 0x0001e60000100800 */
[----:B------:R-:W-:Y:S01]  /*70390*/  LOP3.LUT R9, R9, 0xfff7ffff, RZ, 0xc0, !PT ;  /* 0xfff7ffff09097812 */ /* 0x000fe200078ec0ff */
[----:B------:R-:W2:Y:S01]  /*703a0*/  LDL.LU R20, [R1+0x2088] ;  /* 0x0020880001147983 */ /* 0x000ea20000300800 */
[----:B0-----:R-:W-:Y:S02]  /*703b0*/  VIADD R8, R8, UR48 ;  /* 0x0000003008087c36 */ /* 0x001fe40008000000 */
[----:B------:R-:W-:Y:S01]  /*703c0*/  @P0 LOP3.LUT R9, R9, 0x80000, RZ, 0xfc, !PT ;  /* 0x0008000009090812 */ /* 0x000fe200078efcff */
[----:B------:R-:W-:Y:S01]  /*703d0*/  VIADD R0, R2, 0x5 ;  /* 0x0000000502007836 */ /* 0x000fe20000000000 */
[----:B------:R-:W-:Y:S01]  /*703e0*/  ULDC.64 UR48, c[0x0][0x228] ;  /* 0x00008a0000307ab9 */ /* 0x000fe20000000a00 */
[----:B------:R0:W-:Y:S01]  /*703f0*/  STL [R1+0x11d4], R8 ;  /* 0x0011d40801007387 */ /* 0x0001e20000100800 */
[----:B------:R-:W-:-:S03]  /*70400*/  ISETP.GE.AND P0, PT, R23, UR15, PT ;  /* 0x0000000f17007c0c */ /* 0x000fc6000bf06270 */
[----:B------:R-:W2:Y:S01]  /*70410*/  LDL.LU R21, [R1+0x2084] ;  /* 0x0020840001157983 */ /* 0x000ea20000300800 */
[----:B0-----:R-:W-:-:S05]  /*70420*/  VIADD R8, R8, UR54 ;  /* 0x0000003608087c36 */ /* 0x001fca0008000000 */
[----:B------:R0:W-:Y:S04]  /*70430*/  STL [R1+0x11d8], R8 ;  /* 0x0011d80801007387 */ /* 0x0001e80000100800 */
[----:B------:R-:W3:Y:S01]  /*70440*/  LDL.LU R23, [R1+0x3f0] ;  /* 0x0003f00001177983 */ /* 0x000ee20000300800 */
[----:B------:R-:W-:Y:S02]  /*70450*/  ISETP.LT.AND P1, PT, R28, UR26, !P0 ;  /* 0x0000001a1c007c0c */ /* 0x000fe4000c721270 */
[----:B------:R-:W-:Y:S01]  /*70460*/  ISETP.LT.AND P0, PT, R3, UR12, !P0 ;  /* 0x0000000c03007c0c */ /* 0x000fe2000c701270 */
[----:B------:R-:W-:Y:S01]  /*70470*/  ULDC UR12, c[0x0][0x228] ;  /* 0x00008a00000c7ab9 */ /* 0x000fe20000000800 */
[----:B------:R-:W-:-:S09]  /*70480*/  LOP3.LUT R9, R9, 0xfffbffff, RZ, 0xc0, !PT ;  /* 0xfffbffff09097812 */ /* 0x000fd200078ec0ff */
[----:B------:R-:W-:-:S04]  /*70490*/  @P1 LOP3.LUT R9, R9, 0x40000, RZ, 0xfc, !PT ;  /* 0x0004000009091812 */ /* 0x000fc800078efcff */
[----:B------:R-:W-:-:S04]  /*704a0*/  LOP3.LUT R9, R9, 0xfffdffff, RZ, 0xc0, !PT ;  /* 0xfffdffff09097812 */ /* 0x000fc800078ec0ff */
[----:B------:R-:W-:Y:S02]  /*704b0*/  @P0 LOP3.LUT R9, R9, 0x20000, RZ, 0xfc, !PT ;  /* 0x0002000009090812 */ /* 0x000fe400078efcff */
[----:B------:R-:W-:Y:S02]  /*704c0*/  ISETP.GE.AND P0, PT, R22, UR17, PT ;  /* 0x0000001116007c0c */ /* 0x000fe4000bf06270 */
[----:B------:R-:W-:Y:S01]  /*704d0*/  LOP3.LUT R9, R9, 0xfffeffff, RZ, 0xc0, !PT ;  /* 0xfffeffff09097812 */ /* 0x000fe200078ec0ff */
[----:B0-----:R-:W-:Y:S01]  /*704e0*/  VIADD R8, R8, UR53 ;  /* 0x0000003508087c36 */ /* 0x001fe20008000000 */
[----:B------:R-:W-:Y:S01]  /*704f0*/  ISETP.LT.AND P1, PT, R28, UR28, !P0 ;  /* 0x0000001c1c007c0c */ /* 0x000fe2000c721270 */
[----:B------:R-:W2:Y:S01]  /*70500*/  LDL.LU R22, [R1+0x2080] ;  /* 0x0020800001167983 */ /* 0x000ea20000300800 */
[----:B------:R-:W-:Y:S01]  /*70510*/  ISETP.LT.AND P0, PT, R3, UR12, !P0 ;  /* 0x0000000c03007c0c */ /* 0x000fe2000c701270 */
[----:B------:R-:W-:-:S10]  /*70520*/  ULDC UR12, c[0x0][0x228] ;  /* 0x00008a00000c7ab9 */ /* 0x000fd40000000800 */
[----:B------:R-:W-:-:S04]  /*70530*/  @P1 LOP3.LUT R9, R9, 0x10000, RZ, 0xfc, !PT ;  /* 0x0001000009091812 */ /* 0x000fc800078efcff */
[----:B------:R-:W-:-:S04]  /*70540*/  LOP3.LUT R9, R9, 0xffff7fff, RZ, 0xc0, !PT ;  /* 0xffff7fff09097812 */ /* 0x000fc800078ec0ff */
[----:B------:R-:W-:Y:S02]  /*70550*/  @P0 LOP3.LUT R9, R9, 0x8000, RZ, 0xfc, !PT ;  /* 0x0000800009090812 */ /* 0x000fe400078efcff */
[----:B------:R-:W-:-:S04]  /*70560*/  ISETP.GE.AND P0, PT, R24, UR19, PT ;  /* 0x0000001318007c0c */ /* 0x000fc8000bf06270 */
[----:B------:R-:W-:Y:S02]  /*70570*/  ISETP.LT.AND P1, PT, R28, UR30, !P0 ;  /* 0x0000001e1c007c0c */ /* 0x000fe4000c721270 */
[----:B------:R-:W-:Y:S01]  /*70580*/  ISETP.LT.AND P0, PT, R3, UR12, !P0 ;  /* 0x0000000c03007c0c */ /* 0x000fe2000c701270 */
[----:B------:R-:W-:Y:S01]  /*70590*/  ULDC UR12, c[0x0][0x228] ;  /* 0x00008a00000c7ab9 */ /* 0x000fe20000000800 */
[----:B------:R-:W-:-:S09]  /*705a0*/  LOP3.LUT R9, R9, 0xffffbfff, RZ, 0xc0, !PT ;  /* 0xffffbfff09097812 */ /* 0x000fd200078ec0ff */
        /* <DEDUP_REMOVED lines=10> */
[----:B------:R-:W-:-:S04]  /*70650*/  ISETP.GE.AND P0, PT, R26, UR23, PT ;  /* 0x000000171a007c0c */ /* 0x000fc8000bf06270 */
[----:B------:R-:W-:Y:S02]  /*70660*/  ISETP.LT.AND P2, PT, R28, UR34, !P0 ;  /* 0x000000221c007c0c */ /* 0x000fe4000c741270 */
[----:B------:R-:W-:Y:S02]  /*70670*/  ISETP.LT.AND P1, PT, R3, UR14, !P0 ;  /* 0x0000000e03007c0c */ /* 0x000fe4000c721270 */
[----:B------:R-:W-:Y:S02]  /*70680*/  LOP3.LUT R9, R9, 0xfffffbff, RZ, 0xc0, !PT ;  /* 0xfffffbff09097812 */ /* 0x000fe400078ec0ff */
[----:B------:R-:W-:-:S07]  /*70690*/  ISETP.GE.AND P0, PT, R29, UR25, PT ;  /* 0x000000191d007c0c */ /* 0x000fce000bf06270 */
[----:B------:R-:W-:Y:S02]  /*706a0*/  @P2 LOP3.LUT R9, R9, 0x400, RZ, 0xfc, !PT ;  /* 0x0000040009092812 */ /* 0x000fe400078efcff */
[----:B------:R-:W-:Y:S02]  /*706b0*/  ISETP.LT.AND P2, PT, R28, UR36, !P0 ;  /* 0x000000241c007c0c */ /* 0x000fe4000c741270 */
[----:B------:R-:W-:-:S04]  /*706c0*/  LOP3.LUT R9, R9, 0xfffffdff, RZ, 0xc0, !PT ;  /* 0xfffffdff09097812 */ /* 0x000fc800078ec0ff */
[----:B------:R-:W-:Y:S02]  /*706d0*/  @P1 LOP3.LUT R9, R9, 0x200, RZ, 0xfc, !PT ;  /* 0x0000020009091812 */ /* 0x000fe400078efcff */
[----:B------:R-:W-:Y:S01]  /*706e0*/  ISETP.LT.AND P1, PT, R3, UR61, !P0 ;  /* 0x0000003d03007c0c */ /* 0x000fe2000c721270 */
[----:B------:R0:W-:Y:S01]  /*706f0*/  STL [R1+0x11dc], R8 ;  /* 0x0011dc0801007387 */ /* 0x0001e20000100800 */
[----:B------:R-:W-:Y:S02]  /*70700*/  LOP3.LUT R9, R9, 0xfffffeff, RZ, 0xc0, !PT ;  /* 0xfffffeff09097812 */ /* 0x000fe400078ec0ff */
[----:B------:R-:W-:Y:S01]  /*70710*/  ISETP.GE.AND P0, PT, R4, UR27, PT ;  /* 0x0000001b04007c0c */ /* 0x000fe2000bf06270 */
[----:B------:R-:W2:Y:S01]  /*70720*/  LDL.LU R24, [R1+0x207c] ;  /* 0x00207c0001187983 */ /* 0x000ea20000300800 */
[----:B------:R-:W-:Y:S01]  /*70730*/  @P2 LOP3.LUT R9, R9, 0x100, RZ, 0xfc, !PT ;  /* 0x0000010009092812 */ /* 0x000fe200078efcff */
[----:B0-----:R-:W-:Y:S01]  /*70740*/  VIADD R8, R8, UR4 ;  /* 0x0000000408087c36 */ /* 0x001fe20008000000 */
[----:B------:R-:W-:-:S02]  /*70750*/  ISETP.LT.AND P2, PT, R28, UR38, !P0 ;  /* 0x000000261c007c0c */ /* 0x000fc4000c741270 */
[----:B------:R-:W-:Y:S02]  /*70760*/  LOP3.LUT R9, R9, 0xffffff7f, RZ, 0xc0, !PT ;  /* 0xffffff7f09097812 */ /* 0x000fe400078ec0ff */
[----:B------:R0:W-:Y:S02]  /*70770*/  STL [R1+0x11e4], R8 ;  /* 0x0011e40801007387 */ /* 0x0001e40000100800 */
[----:B------:R-:W-:Y:S02]  /*70780*/  @P1 LOP3.LUT R9, R9, 0x80, RZ, 0xfc, !PT ;  /* 0x0000008009091812 */ /* 0x000fe400078efcff */
[----:B------:R-:W2:Y:S01]  /*70790*/  LDL.LU R27, [R1+0x2078] ;  /* 0x00207800011b7983 */ /* 0x000ea20000300800 */
[----:B0-----:R-:W-:Y:S01]  /*707a0*/  VIADD R8, R8, UR5 ;  /* 0x0000000508087c36 */ /* 0x001fe20008000000 */
[----:B------:R-:W-:-:S04]  /*707b0*/  ISETP.LT.AND P1, PT, R3, UR60, !P0 ;  /* 0x0000003c03007c0c */ /* 0x000fc8000c721270 */
[----:B------:R0:W-:Y:S01]  /*707c0*/  STL [R1+0x11e8], R8 ;  /* 0x0011e80801007387 */ /* 0x0001e20000100800 */
[----:B------:R-:W-:Y:S02]  /*707d0*/  LOP3.LUT R9, R9, 0xffffffbf, RZ, 0xc0, !PT ;  /* 0xffffffbf09097812 */ /* 0x000fe400078ec0ff */
[----:B------:R-:W-:Y:S01]  /*707e0*/  ISETP.GE.AND P0, PT, R5, UR29, PT ;  /* 0x0000001d05007c0c */ /* 0x000fe2000bf06270 */
[----:B0-----:R-:W-:Y:S01]  /*707f0*/  VIADD R8, R8, UR6 ;  /* 0x0000000608087c36 */ /* 0x001fe20008000000 */
[----:B------:R-:W-:Y:S02]  /*70800*/  @P2 LOP3.LUT R9, R9, 0x40, RZ, 0xfc, !PT ;  /* 0x0000004009092812 */ /* 0x000fe400078efcff */
[----:B------:R-:W-:Y:S02]  /*70810*/  ISETP.LT.AND P2, PT, R28, UR40, !P0 ;  /* 0x000000281c007c0c */ /* 0x000fe4000c741270 */
[----:B------:R-:W-:-:S04]  /*70820*/  LOP3.LUT R9, R9, 0xffffffdf, RZ, 0xc0, !PT ;  /* 0xffffffdf09097812 */ /* 0x000fc800078ec0ff */
[----:B------:R-:W-:Y:S02]  /*70830*/  @P1 LOP3.LUT R9, R9, 0x20, RZ, 0xfc, !PT ;  /* 0x0000002009091812 */ /* 0x000fe400078efcff */
[----:B------:R-:W-:Y:S02]  /*70840*/  ISETP.LT.AND P1, PT, R3, UR57, !P0 ;  /* 0x0000003903007c0c */ /* 0x000fe4000c721270 */
[----:B------:R-:W-:Y:S02]  /*70850*/  LOP3.LUT R9, R9, 0xffffffef, RZ, 0xc0, !PT ;  /* 0xffffffef09097812 */ /* 0x000fe400078ec0ff */
[----:B------:R-:W-:Y:S02]  /*70860*/  ISETP.GE.AND P0, PT, R6, UR31, PT ;  /* 0x0000001f06007c0c */ /* 0x000fe4000bf06270 */
[----:B------:R-:W-:Y:S02]  /*70870*/  @P2 LOP3.LUT R9, R9, 0x10, RZ, 0xfc, !PT ;  /* 0x0000001009092812 */ /* 0x000fe400078efcff */
[----:B------:R-:W-:-:S02]  /*70880*/  ISETP.LT.AND P2, PT, R28, UR42, !P0 ;  /* 0x0000002a1c007c0c */ /* 0x000fc4000c741270 */
[----:B------:R-:W-:-:S04]  /*70890*/  LOP3.LUT R9, R9, 0xfffffff7, RZ, 0xc0, !PT ;  /* 0xfffffff709097812 */ /* 0x000fc800078ec0ff */
[----:B------:R-:W-:Y:S02]  /*708a0*/  @P1 LOP3.LUT R9, R9, 0x8, RZ, 0xfc, !PT ;  /* 0x0000000809091812 */ /* 0x000fe400078efcff */
[----:B------:R-:W-:Y:S02]  /*708b0*/  ISETP.LT.AND P1, PT, R3, UR56, !P0 ;  /* 0x0000003803007c0c */ /* 0x000fe4000c721270 */
[----:B------:R-:W-:Y:S02]  /*708c0*/  ISETP.GE.AND P0, PT, R7, UR33, PT ;  /* 0x0000002107007c0c */ /* 0x000fe4000bf06270 */
[----:B------:R-:W-:-:S04]  /*708d0*/  LOP3.LUT R9, R9, 0xfffffffb, RZ, 0xc0, !PT ;  /* 0xfffffffb09097812 */ /* 0x000fc800078ec0ff */
[----:B------:R-:W-:Y:S02]  /*708e0*/  @P2 LOP3.LUT R9, R9, 0x4, RZ, 0xfc, !PT ;  /* 0x0000000409092812 */ /* 0x000fe400078efcff */
[----:B------:R-:W-:Y:S02]  /*708f0*/  ISETP.GE.AND P2, PT, R25, UR35, PT ;  /* 0x0000002319007c0c */ /* 0x000fe4000bf46270 */
[----:B------:R-:W-:Y:S02]  /*70900*/  ISETP.GE.AND P4, PT, R0, UR37, PT ;  /* 0x0000002500007c0c */ /* 0x000fe4000bf86270 */
[----:B---3--:R-:W-:Y:S02]  /*70910*/  R2UR UR12, R23 ;  /* 0x00000000170c72ca */ /* 0x008fe400000e0000 */
[----:B------:R-:W3:Y:S04]  /*70920*/  LDL.LU R23, [R1+0x2074] ;  /* 0x0020740001177983 */ /* 0x000ee80000300800 */
[----:B------:R-:W3:Y:S04]  /*70930*/  LDL.LU R26, [R1+0x2070] ;  /* 0x00207000011a7983 */ /* 0x000ee80000300800 */
[----:B------:R0:W-:Y:S04]  /*70940*/  STL [R1+0x11ec], R8 ;  /* 0x0011ec0801007387 */ /* 0x0001e80000100800 */
[----:B------:R-:W3:Y:S01]  /*70950*/  LDL.LU R29, [R1+0x206c] ;  /* 0x00206c00011d7983 */ /* 0x000ee20000300800 */
[----:B0-----:R-:W-:-:S05]  /*70960*/  VIADD R8, R8, UR7 ;  /* 0x0000000708087c36 */ /* 0x001fca0008000000 */
[----:B------:R0:W-:Y:S04]  /*70970*/  STL [R1+0x11f4], R8 ;  /* 0x0011f40801007387 */ /* 0x0001e80000100800 */
[----:B------:R-:W4:Y:S01]  /*70980*/  LDL.LU R4, [R1+0x2068] ;  /* 0x0020680001047983 */ /* 0x000f220000300800 */
[----:B0-----:R-:W-:-:S05]  /*70990*/  VIADD R8, R8, UR8 ;  /* 0x0000000808087c36 */ /* 0x001fca0008000000 */
[----:B------:R0:W-:Y:S04]  /*709a0*/  STL [R1+0x1200], R8 ;  /* 0x0012000801007387 */ /* 0x0001e80000100800 */
[----:B------:R-:W4:Y:S01]  /*709b0*/  LDL.LU R5, [R1+0x2064] ;  /* 0x0020640001057983 */ /* 0x000f220000300800 */
[----:B0-----:R-:W-:-:S05]  /*709c0*/  VIADD R8, R8, UR9 ;  /* 0x0000000908087c36 */ /* 0x001fca0008000000 */
[----:B------:R0:W-:Y:S04]  /*709d0*/  STL [R1+0x11fc], R8 ;  /* 0x0011fc0801007387 */ /* 0x0001e80000100800 */
[----:B------:R-:W2:Y:S01]  /*709e0*/  LDL.LU R6, [R1+0x2060] ;  /* 0x0020600001067983 */ /* 0x000ea20000300800 */
[----:B0-----:R-:W-:-:S05]  /*709f0*/  VIADD R8, R8, UR10 ;  /* 0x0000000a08087c36 */ /* 0x001fca0008000000 */
[----:B------:R0:W-:Y:S04]  /*70a00*/  STL [R1+0x11f8], R8 ;  /* 0x0011f80801007387 */ /* 0x0001e80000100800 */
[----:B------:R-:W2:Y:S01]  /*70a10*/  LDL.LU R7, [R1+0x205c] ;  /* 0x00205c0001077983 */ /* 0x000ea20000300800 */
[----:B0-----:R-:W-:-:S05]  /*70a20*/  VIADD R8, R8, UR11 ;  /* 0x0000000b08087c36 */ /* 0x001fca0008000000 */
[----:B------:R0:W-:Y:S04]  /*70a30*/  STL [R1+0x11f0], R8 ;  /* 0x0011f00801007387 */ /* 0x0001e80000100800 */
[----:B------:R-:W3:Y:S01]  /*70a40*/  LDL.LU R25, [R1+0x2058] ;  /* 0x0020580001197983 */ /* 0x000ee20000300800 */
[----:B0-----:R-:W-:-:S05]  /*70a50*/  VIADD R8, R8, UR50 ;  /* 0x0000003208087c36 */ /* 0x001fca0008000000 */
[----:B------:R0:W-:Y:S02]  /*70a60*/  STL [R1+0x11e0], R8 ;  /* 0x0011e00801007387 */ /* 0x0001e40000100800 */
[----:B0-----:R-:W-:-:S05]  /*70a70*/  VIADD R8, R8, UR51 ;  /* 0x0000003308087c36 */ /* 0x001fca0008000000 */
[----:B------:R0:W-:Y:S04]  /*70a80*/  STL [R1+0x1204], R8 ;  /* 0x0012040801007387 */ /* 0x0001e80000100800 */
[----:B0-----:R-:W3:Y:S04]  /*70a90*/  LDL.LU R8, [R1+0x2054] ;  /* 0x0020540001087983 */ /* 0x001ee80000300800 */
[----:B------:R-:W3:Y:S01]  /*70aa0*/  LDL.LU R0, [R1+0x2050] ;  /* 0x0020500001007983 */ /* 0x000ee20000300800 */
[----:B------:R-:W-:-:S04]  /*70ab0*/  LOP3.LUT R9, R9, 0xfffffffd, RZ, 0xc0, !PT ;  /* 0xfffffffd09097812 */ /* 0x000fc800078ec0ff */
[----:B------:R-:W-:Y:S02]  /*70ac0*/  @P1 LOP3.LUT R9, R9, 0x2, RZ, 0xfc, !PT ;  /* 0x0000000209091812 */ /* 0x000fe400078efcff */
[C---:B------:R-:W-:Y:S02]  /*70ad0*/  ISETP.LT.AND P1, PT, R28.reuse, UR44, !P0 ;  /* 0x0000002c1c007c0c */ /* 0x040fe4000c721270 */
[----:B------:R-:W-:Y:S02]  /*70ae0*/  LOP3.LUT R9, R9, 0xfffffffe, RZ, 0xc0, !PT ;  /* 0xfffffffe09097812 */ /* 0x000fe400078ec0ff */
[C---:B------:R-:W-:Y:S02]  /*70af0*/  ISETP.LT.AND P0, PT, R3.reuse, UR55, !P0 ;  /* 0x0000003703007c0c */ /* 0x040fe4000c701270 */
[----:B------:R-:W-:Y:S02]  /*70b00*/  ISETP.GE.AND P5, PT, R3, UR12, PT ;  /* 0x0000000c03007c0c */ /* 0x000fe4000bfa6270 */
[----:B------:R-:W-:-:S05]  /*70b10*/  ISETP.LT.AND P3, PT, R28, UR52, !P4 ;  /* 0x000000341c007c0c */ /* 0x000fca000e761270 */
[----:B------:R-:W-:Y:S02]  /*70b20*/  @P1 LOP3.LUT R9, R9, 0x1, RZ, 0xfc, !PT ;  /* 0x0000000109091812 */ /* 0x000fe400078efcff */
[----:B------:R-:W-:Y:S02]  /*70b30*/  ISETP.LT.AND P1, PT, R28, UR46, !P2 ;  /* 0x0000002e1c007c0c */ /* 0x000fe4000d721270 */
[----:B------:R-:W-:Y:S01]  /*70b40*/  ISETP.LT.AND P2, PT, R3, UR48, !P2 ;  /* 0x0000003003007c0c */ /* 0x000fe2000d741270 */
[----:B----4-:R-:W-:Y:S01]  /*70b50*/  STL.64 [R1+0x21e0], R4 ;  /* 0x0021e00401007387 */ /* 0x010fe20000100a00 */
[----:B------:R-:W-:Y:S01]  /*70b60*/  BAR.SYNC.DEFER_BLOCKING 0x0 ;  /* 0x0000000000007b1d */ /* 0x000fe20000010000 */
[----:B------:R-:W-:-:S05]  /*70b70*/  ISETP.LT.AND P5, PT, R2, UR49, !P5 ;  /* 0x0000003102007c0c */ /* 0x000fca000efa1270 */
[----:B------:R-:W-:Y:S01]  /*70b80*/  ULDC UR4, c[0x0][0x228] ;  /* 0x00008a0000047ab9 */ /* 0x000fe20000000800 */
[----:B------:R-:W-:Y:S01]  /*70b90*/  ULDC UR5, c[0x0][0x228] ;  /* 0x00008a0000057ab9 */ /* 0x000fe20000000800 */
[----:B------:R-:W-:Y:S01]  /*70ba0*/  STL [R1+0x21cc], R9 ;  /* 0x0021cc0901007387 */ /* 0x000fe20000100800 */
[----:B------:R-:W-:-:S03]  /*70bb0*/  ULDC UR6, c[0x0][0x22c] ;  /* 0x00008b0000067ab9 */ /* 0x000fc60000000800 */
[----:B------:R-:W-:Y:S04]  /*70bc0*/  STL [R1+0x2178], R10 ;  /* 0x0021780a01007387 */ /* 0x000fe80000100800 */
[----:B------:R-:W-:Y:S04]  /*70bd0*/  STL [R1+0x2138], R11 ;  /* 0x0021380b01007387 */ /* 0x000fe80000100800 */
[----:B------:R0:W-:Y:S04]  /*70be0*/  STL [R1+0x20dc], R12 ;  /* 0x0020dc0c01007387 */ /* 0x0001e80000100800 */
[----:B------:R1:W-:Y:S04]  /*70bf0*/  STL [R1+0x20d8], R13 ;  /* 0x0020d80d01007387 */ /* 0x0003e80000100800 */
[----:B------:R4:W-:Y:S04]  /*70c00*/  STL [R1+0x20cc], R14 ;  /* 0x0020cc0e01007387 */ /* 0x0009e80000100800 */
[----:B------:R2:W-:Y:S04]  /*70c10*/  STL [R1+0x20c0], R15 ;  /* 0x0020c00f01007387 */ /* 0x0005e80000100800 */
[----:B0-----:R-:W3:Y:S04]  /*70c20*/  LDL.LU R12, [R1+0x70] ;  /* 0x00007000010c7983 */ /* 0x001ee80000300800 */
[----:B-1----:R-:W3:Y:S04]  /*70c30*/  LDL.LU R13, [R1+0x74] ;  /* 0x00007400010d7983 */ /* 0x002ee80000300800 */
[----:B----4-:R-:W4:Y:S04]  /*70c40*/  LDL.LU R14, [R1+0x78] ;  /* 0x00007800010e7983 */ /* 0x010f280000300800 */
[----:B--2---:R-:W4:Y:S04]  /*70c50*/  LDL.LU R15, [R1+0x7c] ;  /* 0x00007c00010f7983 */ /* 0x004f280000300800 */
[----:B------:R-:W2:Y:S04]  /*70c60*/  LDL R5, [R1+0xacc] ;  /* 0x000acc0001057983 */ /* 0x000ea80000100800 */
[----:B------:R-:W-:Y:S04]  /*70c70*/  STL.64 [R1+0x2638], R6 ;  /* 0x0026380601007387 */ /* 0x000fe80000100a00 */
[----:B--2---:R0:W-:Y:S04]  /*70c80*/  STL [R1+0x2630], R5 ;  /* 0x0026300501007387 */ /* 0x0041e80000100800 */
[----:B------:R-:W2:Y:S04]  /*70c90*/  LDL.LU R4, [R1] ;  /* 0x0000000001047983 */ /* 0x000ea80000300800 */
[----:B0-----:R-:W2:Y:S04]  /*70ca0*/  LDL.LU R5, [R1+0x4] ;  /* 0x0000040001057983 */ /* 0x001ea80000300800 */
[----:B------:R-:W2:Y:S04]  /*70cb0*/  LDL.LU R6, [R1+0x8] ;  /* 0x0000080001067983 */ /* 0x000ea80000300800 */
[----:B------:R-:W2:Y:S04]  /*70cc0*/  LDL.LU R7, [R1+0xc] ;  /* 0x00000c0001077983 */ /* 0x000ea80000300800 */
[----:B----4-:R-:W-:Y:S04]  /*70cd0*/  STL.64 [R1+0x2618], R14 ;  /* 0x0026180e01007387 */ /* 0x010fe80000100a00 */
[----:B---3--:R-:W-:Y:S04]  /*70ce0*/  STL.64 [R1+0x2610], R12 ;  /* 0x0026100c01007387 */ /* 0x008fe80000100a00 */
[----:B------:R0:W-:Y:S04]  /*70cf0*/  STL [R1+0x20b4], R16 ;  /* 0x0020b41001007387 */ /* 0x0001e80000100800 */
[----:B------:R1:W-:Y:S04]  /*70d00*/  STL [R1+0x20ac], R17 ;  /* 0x0020ac1101007387 */ /* 0x0003e80000100800 */
[----:B------:R3:W-:Y:S04]  /*70d10*/  STL [R1+0x20a8], R18 ;  /* 0x0020a81201007387 */ /* 0x0007e80000100800 */
[----:B------:R4:W-:Y:S04]  /*70d20*/  STL [R1+0x20a4], R19 ;  /* 0x0020a41301007387 */ /* 0x0009e80000100800 */
[----:B0-----:R-:W2:Y:S04]  /*70d30*/  LDL.LU R16, [R1+0x80] ;  /* 0x0000800001107983 */ /* 0x001ea80000300800 */
[----:B-1----:R-:W2:Y:S04]  /*70d40*/  LDL.LU R17, [R1+0x84] ;  /* 0x0000840001117983 */ /* 0x002ea80000300800 */
[----:B---3--:R-:W3:Y:S04]  /*70d50*/  LDL.LU R18, [R1+0x88] ;  /* 0x0000880001127983 */ /* 0x008ee80000300800 */
[----:B----4-:R-:W3:Y:S04]  /*70d60*/  LDL.LU R19, [R1+0x8c] ;  /* 0x00008c0001137983 */ /* 0x010ee80000300800 */
        /* <DEDUP_REMOVED lines=12> */
[----:B------:R4:W-:Y:S04]  /*70e30*/  STL [R1+0x208c], R22 ;  /* 0x00208c1601007387 */ /* 0x0009e80000100800 */
[----:B------:R4:W-:Y:S04]  /*70e40*/  STL [R1+0x2084], R23 ;  /* 0x0020841701007387 */ /* 0x0009e80000100800 */
[----:B0-----:R-:W3:Y:S04]  /*70e50*/  LDL.LU R20, [R1+0x50] ;  /* 0x0000500001147983 */ /* 0x001ee80000300800 */
[----:B-1----:R-:W3:Y:S04]  /*70e60*/  LDL.LU R21, [R1+0x54] ;  /* 0x0000540001157983 */ /* 0x002ee80000300800 */
[----:B----4-:R-:W4:Y:S04]  /*70e70*/  LDL.LU R22, [R1+0x58] ;  /* 0x0000580001167983 */ /* 0x010f280000300800 */
[----:B------:R-:W4:Y:S04]  /*70e80*/  LDL.LU R23, [R1+0x5c] ;  /* 0x00005c0001177983 */ /* 0x000f280000300800 */
[----:B------:R0:W-:Y:S04]  /*70e90*/  STL [R1+0x2074], R24 ;  /* 0x0020741801007387 */ /* 0x0001e80000100800 */
[----:B------:R1:W-:Y:S04]  /*70ea0*/  STL [R1+0x2070], R25 ;  /* 0x0020701901007387 */ /* 0x0003e80000100800 */
[----:B------:R1:W-:Y:S04]  /*70eb0*/  STL [R1+0x206c], R26 ;  /* 0x00206c1a01007387 */ /* 0x0003e80000100800 */
[----:B------:R1:W-:Y:S04]  /*70ec0*/  STL [R1+0x2060], R27 ;  /* 0x0020601b01007387 */ /* 0x0003e80000100800 */
[----:B0-----:R-:W4:Y:S04]  /*70ed0*/  LDL.LU R24, [R1+0x20] ;  /* 0x0000200001187983 */ /* 0x001f280000300800 */
[----:B-1----:R-:W4:Y:S04]  /*70ee0*/  LDL.LU R25, [R1+0x24] ;  /* 0x0000240001197983 */ /* 0x002f280000300800 */
[----:B------:R-:W4:Y:S04]  /*70ef0*/  LDL.LU R26, [R1+0x28] ;  /* 0x00002800011a7983 */ /* 0x000f280000300800 */
[----:B------:R-:W4:Y:S04]  /*70f00*/  LDL.LU R27, [R1+0x2c] ;  /* 0x00002c00011b7983 */ /* 0x000f280000300800 */
[----:B------:R-:W-:Y:S04]  /*70f10*/  STL [R1+0x2058], R29 ;  /* 0x0020581d01007387 */ /* 0x000fe80000100800 */
[----:B------:R0:W-:Y:S04]  /*70f20*/  STSM.16.M88.4 [R8], R4 ;  /* 0x0000000408007844 */ /* 0x0001e80000000200 */
[----:B0-----:R-:W3:Y:S04]  /*70f30*/  LDL.LU.64 R6, [R1+0x2638] ;  /* 0x0026380001067983 */ /* 0x001ee80000300a00 */
[----:B------:R-:W4:Y:S04]  /*70f40*/  LDL.LU R5, [R1+0x2630] ;  /* 0x0026300001057983 */ /* 0x000f280000300800 */
[----:B--2---:R-:W-:Y:S01]  /*70f50*/  STSM.16.M88.4 [R8+0x200], R16 ;  /* 0x0002001008007844 */ /* 0x004fe20000000200 */
[----:B------:R-:W-:Y:S06]  /*70f60*/  BAR.SYNC.DEFER_BLOCKING 0x0 ;  /* 0x0000000000007b1d */ /* 0x000fec0000010000 */
[----:B------:R-:W0:Y:S04]  /*70f70*/  LDS.128 R16, [R0] ;  /* 0x0000000000107984 */ /* 0x000e280000000c00 */
[----:B---3--:R1:W-:Y:S01]  /*70f80*/  STL.64 [R1+0x21d8], R6 ;  /* 0x0021d80601007387 */ /* 0x0083e20000100a00 */
[----:B----4-:R-:W-:-:S03]  /*70f90*/  IMAD.WIDE R4, R5, 0x2, R6 ;  /* 0x0000000205047825 */ /* 0x010fc600078e0206 */
[----:B0-----:R-:W-:Y:S04]  /*70fa0*/  STL [R1+0x94], R17 ;  /* 0x0000941101007387 */ /* 0x001fe80000100800 */
[----:B------:R-:W-:Y:S01]  /*70fb0*/  STL.64 [R1+0x98], R18 ;  /* 0x0000981201007387 */ /* 0x000fe20000100a00 */
[----:B-1----:R-:W-:-:S03]  /*70fc0*/  IMAD.MOV.U32 R6, RZ, RZ, R16 ;  /* 0x000000ffff067224 */ /* 0x002fc600078e0010 */
[----:B------:R-:W0:Y:S04]  /*70fd0*/  LDS.128 R16, [R0+0x400] ;  /* 0x0004000000107984 */ /* 0x000e280000000c00 */
[----:B------:R-:W-:Y:S04]  /*70fe0*/  STL [R1+0x2250], R6 ;  /* 0x0022500601007387 */ /* 0x000fe80000100800 */
[----:B------:R1:W-:Y:S01]  /*70ff0*/  STL.64 [R1+0x2248], R4 ;  /* 0x0022480401007387 */ /* 0x0003e20000100a00 */
[----:B------:R-:W-:Y:S06]  /*71000*/  BAR.SYNC.DEFER_BLOCKING 0x0 ;  /* 0x0000000000007b1d */ /* 0x000fec0000010000 */
[----:B-1----:R-:W2:Y:S04]  /*71010*/  LDL.LU R4, [R1+0x30] ;  /* 0x0000300001047983 */ /* 0x002ea80000300800 */
[----:B------:R-:W2:Y:S04]  /*71020*/  LDL.LU R5, [R1+0x34] ;  /* 0x0000340001057983 */ /* 0x000ea80000300800 */
[----:B------:R-:W2:Y:S04]  /*71030*/  LDL.LU R6, [R1+0x38] ;  /* 0x0000380001067983 */ /* 0x000ea80000300800 */
[----:B------:R-:W2:Y:S04]  /*71040*/  LDL.LU R7, [R1+0x3c] ;  /* 0x00003c0001077983 */ /* 0x000ea80000300800 */
[----:B------:R-:W-:Y:S04]  /*71050*/  STSM.16.M88.4 [R8], R12 ;  /* 0x0000000c08007844 */ /* 0x000fe80000000200 */
[----:B0-----:R-:W-:Y:S04]  /*71060*/  STL.64 [R1+0x60], R16 ;  /* 0x0000601001007387 */ /* 0x001fe80000100a00 */
[----:B------:R0:W-:Y:S04]  /*71070*/  STL.64 [R1+0x68], R18 ;  /* 0x0000681201007387 */ /* 0x0001e80000100a00 */
[----:B0-----:R-:W3:Y:S04]  /*71080*/  LDL.LU.64 R18, [R1+0x2628] ;  /* 0x0026280001127983 */ /* 0x001ee80000300a00 */
[----:B------:R-:W3:Y:S04]  /*71090*/  LDL.LU.64 R16, [R1+0x2620] ;  /* 0x0026200001107983 */ /* 0x000ee80000300a00 */
[----:B------:R-:W4:Y:S04]  /*710a0*/  LDL.LU.64 R14, [R1+0x2618] ;  /* 0x00261800010e7983 */ /* 0x000f280000300a00 */
[----:B------:R-:W4:Y:S04]  /*710b0*/  LDL.LU.64 R12, [R1+0x2610] ;  /* 0x00261000010c7983 */ /* 0x000f280000300a00 */
[----:B--2---:R-:W-:Y:S01]  /*710c0*/  STSM.16.M88.4 [R8+0x200], R4 ;  /* 0x0002000408007844 */ /* 0x004fe20000000200 */
[----:B------:R-:W-:Y:S06]  /*710d0*/  BAR.SYNC.DEFER_BLOCKING 0x0 ;  /* 0x0000000000007b1d */ /* 0x000fec0000010000 */
[----:B------:R-:W0:Y:S04]  /*710e0*/  LDS.128 R4, [R0] ;  /* 0x0000000000047984 */ /* 0x000e280000000c00 */
[----:B0-----:R-:W-:Y:S01]  /*710f0*/  STL [R1+0x40], R4 ;  /* 0x0000400401007387 */ /* 0x001fe20000100800 */
[----:B------:R-:W-:-:S03]  /*71100*/  IMAD.MOV.U32 R9, RZ, RZ, R5 ;  /* 0x000000ffff097224 */ /* 0x000fc600078e0005 */
[----:B------:R-:W-:Y:S04]  /*71110*/  STL.64 [R1+0x48], R6 ;  /* 0x0000480601007387 */ /* 0x000fe80000100a00 */
[----:B------:R-:W0:Y:S01]  /*71120*/  LDS.128 R4, [R0+0x400] ;  /* 0x0004000000047984 */ /* 0x000e220000000c00 */
[----:B------:R-:W-:Y:S06]  /*71130*/  BAR.SYNC.DEFER_BLOCKING 0x0 ;  /* 0x0000000000007b1d */ /* 0x000fec0000010000 */
[----:B------:R-:W-:Y:S04]  /*71140*/  STSM.16.M88.4 [R8], R24 ;  /* 0x0000001808007844 */ /* 0x000fe80000000200 */
[----:B------:R-:W-:Y:S04]  /*71150*/  STSM.16.M88.4 [R8+0x200], R20 ;  /* 0x0002001408007844 */ /* 0x000fe80000000200 */
[----:B0-----:R-:W-:Y:S04]  /*71160*/  STL.64 [R1+0x30], R4 ;  /* 0x0000300401007387 */ /* 0x001fe80000100a00 */
[----:B------:R-:W-:Y:S01]  /*71170*/  STL.64 [R1+0x38], R6 ;  /* 0x0000380601007387 */ /* 0x000fe20000100a00 */
[----:B------:R-:W-:Y:S06]  /*71180*/  BAR.SYNC.DEFER_BLOCKING 0x0 ;  /* 0x0000000000007b1d */ /* 0x000fec0000010000 */
[----:B------:R-:W0:Y:S04]  /*71190*/  LDS.128 R4, [R0] ;  /* 0x0000000000047984 */ /* 0x000e280000000c00 */
[----:B0-----:R-:W-:Y:S01]  /*711a0*/  STL [R1+0x10], R4 ;  /* 0x0000100401007387 */ /* 0x001fe20000100800 */
[----:B------:R-:W-:-:S03]  /*711b0*/  IMAD.MOV.U32 R10, RZ, RZ, R5 ;  /* 0x000000ffff0a7224 */ /* 0x000fc600078e0005 */
[----:B------:R-:W-:Y:S04]  /*711c0*/  STL.64 [R1+0x18], R6 ;  /* 0x0000180601007387 */ /* 0x000fe80000100a00 */
[----:B------:R-:W0:Y:S01]  /*711d0*/  LDS.128 R4, [R0+0x400] ;  /* 0x0004000000047984 */ /* 0x000e220000000c00 */
[----:B------:R-:W-:Y:S06]  /*711e0*/  BAR.SYNC.DEFER_BLOCKING 0x0 ;  /* 0x0000000000007b1d */ /* 0x000fec0000010000 */
[----:B---3--:R-:W-:Y:S04]  /*711f0*/  STSM.16.M88.4 [R8], R16 ;  /* 0x0000001008007844 */ /* 0x008fe80000000200 */
[----:B----4-:R-:W-:Y:S01]  /*71200*/  STSM.16.M88.4 [R8+0x200], R12 ;  /* 0x0002000c08007844 */ /* 0x010fe20000000200 */
[----:B------:R-:W-:Y:S06]  /*71210*/  BAR.SYNC.DEFER_BLOCKING 0x0 ;  /* 0x0000000000007b1d */ /* 0x000fec0000010000 */
[----:B0-----:R-:W-:Y:S04]  /*71220*/  STL.64 [R1+0x220], R4 ;  /* 0x0002200401007387 */ /* 0x001fe80000100a00 */
[----:B------:R-:W-:Y:S04]  /*71230*/  STL.64 [R1+0x228], R6 ;  /* 0x0002280601007387 */ /* 0x000fe80000100a00 */
[----:B------:R-:W2:Y:S04]  /*71240*/  LDL.LU R24, [R1+0x100] ;  /* 0x0001000001187983 */ /* 0x000ea80000300800 */
[----:B------:R-:W0:Y:S04]  /*71250*/  LDS.128 R12, [R0] ;  /* 0x00000000000c7984 */ /* 0x000e280000000c00 */
[----:B------:R-:W1:Y:S04]  /*71260*/  LDS.128 R4, [R0+0x400] ;  /* 0x0004000000047984 */ /* 0x000e680000000c00 */
[----:B0-----:R0:W-:Y:S04]  /*71270*/  STL.64 [R1], R12 ;  /* 0x0000000c01007387 */ /* 0x0011e80000100a00 */
[----:B------:R3:W-:Y:S04]  /*71280*/  STL.64 [R1+0x8], R14 ;  /* 0x0000080e01007387 */ /* 0x0007e80000100a00 */
[----:B-1----:R-:W-:Y:S04]  /*71290*/  STL.64 [R1+0x50], R4 ;  /* 0x0000500401007387 */ /* 0x002fe80000100a00 */
[----:B------:R-:W-:Y:S04]  /*712a0*/  STL.64 [R1+0x58], R6 ;  /* 0x0000580601007387 */ /* 0x000fe80000100a00 */
[----:B------:R-:W2:Y:S04]  /*712b0*/  LDL.LU R25, [R1+0x104] ;  /* 0x0001040001197983 */ /* 0x000ea80000300800 */
[----:B------:R-:W4:Y:S04]  /*712c0*/  LDL.LU R26, [R1+0x108] ;  /* 0x00010800011a7983 */ /* 0x000f280000300800 */
[----:B------:R-:W4:Y:S04]  /*712d0*/  LDL.LU R27, [R1+0x10c] ;  /* 0x00010c00011b7983 */ /* 0x000f280000300800 */
[----:B0-----:R-:W2:Y:S04]  /*712e0*/  LDL.LU R12, [R1+0xf0] ;  /* 0x0000f000010c7983 */ /* 0x001ea80000300800 */
[----:B------:R-:W2:Y:S04]  /*712f0*/  LDL.LU R13, [R1+0xf4] ;  /* 0x0000f400010d7983 */ /* 0x000ea80000300800 */
[----:B---3--:R-:W3:Y:S04]  /*71300*/  LDL.LU R14, [R1+0xf8] ;  /* 0x0000f800010e7983 */ /* 0x008ee80000300800 */
[----:B------:R-:W3:Y:S01]  /*71310*/  LDL.LU R15, [R1+0xfc] ;  /* 0x0000fc00010f7983 */ /* 0x000ee20000300800 */
[----:B------:R-:W-:Y:S06]  /*71320*/  BAR.SYNC.DEFER_BLOCKING 0x0 ;  /* 0x0000000000007b1d */ /* 0x000fec0000010000 */
        /* <DEDUP_REMOVED lines=42> */
[----:B--2---:R0:W-:Y:S04]  /*715d0*/  STSM.16.M88.4 [R8], R12 ;  /* 0x0000000c08007844 */ /* 0x0041e80000000200 */
[----:B0-----:R-:W2:Y:S04]  /*715e0*/  LDL.LU.64 R14, [R1+0x2608] ;  /* 0x00260800010e7983 */ /* 0x001ea80000300a00 */
[----:B------:R-:W2:Y:S04]  /*715f0*/  LDL.LU.64 R12, [R1+0x2600] ;  /* 0x00260000010c7983 */ /* 0x000ea80000300a00 */
[----:B--2---:R-:W-:Y:S01]  /*71600*/  STSM.16.M88.4 [R8+0x200], R12 ;  /* 0x0002000c08007844 */ /* 0x004fe20000000200 */
[----:B------:R-:W-:Y:S06]  /*71610*/  BAR.SYNC.DEFER_BLOCKING 0x0 ;  /* 0x0000000000007b1d */ /* 0x000fec0000010000 */
[----:B------:R-:W0:Y:S04]  /*71620*/  LDS.128 R12, [R0] ;  /* 0x00000000000c7984 */ /* 0x000e280000000c00 */
[----:B0-----:R-:W-:Y:S01]  /*71630*/  STL [R1+0x80], R12 ;  /* 0x0000800c01007387 */ /* 0x001fe20000100800 */
[----:B------:R-:W-:-:S03]  /*71640*/  IMAD.MOV.U32 R11, RZ, RZ, R13 ;  /* 0x000000ffff0b7224 */ /* 0x000fc600078e000d */
[----:B------:R-:W-:Y:S04]  /*71650*/  STL.64 [R1+0x88], R14 ;  /* 0x0000880e01007387 */ /* 0x000fe80000100a00 */
[----:B------:R-:W0:Y:S04]  /*71660*/  LDS.128 R12, [R0+0x400] ;  /* 0x00040000000c7984 */ /* 0x000e280000000c00 */
[----:B------:R-:W-:Y:S04]  /*71670*/  STL.64 [R1+0x2188], R10 ;  /* 0x0021880a01007387 */ /* 0x000fe80000100a00 */
[----:B------:R-:W-:Y:S04]  /*71680*/  STL.64 [R1+0x21c0], R10 ;  /* 0x0021c00a01007387 */ /* 0x000fe80000100a00 */
[----:B------:R-:W-:Y:S04]  /*71690*/  STL.64 [R1+0x21d0], R10 ;  /* 0x0021d00a01007387 */ /* 0x000fe80000100a00 */
[----:B0-----:R-:W-:Y:S04]  /*716a0*/  STL.64 [R1+0xb0], R12 ;  /* 0x0000b00c01007387 */ /* 0x001fe80000100a00 */
[----:B------:R0:W-:Y:S04]  /*716b0*/  STL.64 [R1+0xb8], R14 ;  /* 0x0000b80e01007387 */ /* 0x0001e80000100a00 */
[----:B0-----:R-:W2:Y:S04]  /*716c0*/  LDL.LU.64 R14, [R1+0x25f8] ;  /* 0x0025f800010e7983 */ /* 0x001ea80000300a00 */
[----:B------:R-:W2:Y:S01]  /*716d0*/  LDL.LU.64 R12, [R1+0x25f0] ;  /* 0x0025f000010c7983 */ /* 0x000ea20000300a00 */
[----:B------:R-:W-:Y:S06]  /*716e0*/  BAR.SYNC.DEFER_BLOCKING 0x0 ;  /* 0x0000000000007b1d */ /* 0x000fec0000010000 */
[----:B--2---:R0:W-:Y:S04]  /*716f0*/  STSM.16.M88.4 [R8], R12 ;  /* 0x0000000c08007844 */ /* 0x0041e80000000200 */
[----:B0-----:R-:W2:Y:S04]  /*71700*/  LDL.LU.64 R14, [R1+0x25e8] ;  /* 0x0025e800010e7983 */ /* 0x001ea80000300a00 */
[----:B------:R-:W2:Y:S04]  /*71710*/  LDL.LU.64 R12, [R1+0x25e0] ;  /* 0x0025e000010c7983 */ /* 0x000ea80000300a00 */
[----:B--2---:R-:W-:Y:S01]  /*71720*/  STSM.16.M88.4 [R8+0x200], R12 ;  /* 0x0002000c08007844 */ /* 0x004fe20000000200 */
[----:B------:R-:W-:Y:S06]  /*71730*/  BAR.SYNC.DEFER_BLOCKING 0x0 ;  /* 0x0000000000007b1d */ /* 0x000fec0000010000 */
[----:B------:R-:W0:Y:S04]  /*71740*/  LDS.128 R12, [R0] ;  /* 0x00000000000c7984 */ /* 0x000e280000000c00 */
[----:B0-----:R-:W-:Y:S04]  /*71750*/  STL.64 [R1+0x70], R12 ;  /* 0x0000700c01007387 */ /* 0x001fe80000100a00 */
[----:B------:R-:W-:Y:S04]  /*71760*/  STL.64 [R1+0x78], R14 ;  /* 0x0000780e01007387 */ /* 0x000fe80000100a00 */
[----:B------:R-:W0:Y:S01]  /*71770*/  LDS.128 R12, [R0+0x400] ;  /* 0x00040000000c7984 */ /* 0x000e220000000c00 */
[----:B------:R-:W-:Y:S06]  /*71780*/  BAR.SYNC.DEFER_BLOCKING 0x0 ;  /* 0x0000000000007b1d */ /* 0x000fec0000010000 */
[----:B0-----:R-:W-:Y:S04]  /*71790*/  STL.64 [R1+0xa0], R12 ;  /* 0x0000a00c01007387 */ /* 0x001fe80000100a00 */
[----:B------:R0:W-:Y:S04]  /*717a0*/  STL.64 [R1+0xa8], R14 ;  /* 0x0000a80e01007387 */ /* 0x0001e80000100a00 */
[----:B0-----:R-:W2:Y:S04]  /*717b0*/  LDL.LU.64 R14, [R1+0x25d8] ;  /* 0x0025d800010e7983 */ /* 0x001ea80000300a00 */
[----:B------:R-:W2:Y:S04]  /*717c0*/  LDL.LU.64 R12, [R1+0x25d0] ;  /* 0x0025d000010c7983 */ /* 0x000ea80000300a00 */
[----:B---3--:R-:W-:Y:S04]  /*717d0*/  STSM.16.M88.4 [R8], R24 ;  /* 0x0000001808007844 */ /* 0x008fe80000000200 */
[----:B--2---:R-:W-:Y:S01]  /*717e0*/  STSM.16.M88.4 [R8+0x200], R12 ;  /* 0x0002000c08007844 */ /* 0x004fe20000000200 */
[----:B------:R-:W-:Y:S06]  /*717f0*/  BAR.SYNC.DEFER_BLOCKING 0x0 ;  /* 0x0000000000007b1d */ /* 0x000fec0000010000 */
[----:B------:R-:W0:Y:S04]  /*71800*/  LDS.128 R12, [R0] ;  /* 0x00000000000c7984 */ /* 0x000e280000000c00 */
[----:B------:R-:W1:Y:S01]  /*71810*/  LDS.128 R24, [R0+0x400] ;  /* 0x0004000000187984 */ /* 0x000e620000000c00 */
[----:B------:R-:W-:Y:S06]  /*71820*/  BAR.SYNC.DEFER_BLOCKING 0x0 ;  /* 0x0000000000007b1d */ /* 0x000fec0000010000 */
[----:B0-----:R-:W-:Y:S04]  /*71830*/  STL [R1+0xd0], R12 ;  /* 0x0000d00c01007387 */ /* 0x001fe80000100800 */
[----:B------:R-:W-:Y:S04]  /*71840*/  STL.64 [R1+0xd8], R14 ;  /* 0x0000d80e01007387 */ /* 0x000fe80000100a00 */
[----:B-1----:R-:W-:Y:S04]  /*71850*/  STL.64 [R1+0xf0], R24 ;  /* 0x0000f01801007387 */ /* 0x002fe80000100a00 */
[----:B------:R0:W-:Y:S04]  /*71860*/  STL.64 [R1+0xf8], R26 ;  /* 0x0000f81a01007387 */ /* 0x0001e80000100a00 */
[----:B0-----:R-:W2:Y:S04]  /*71870*/  LDL.LU.64 R26, [R1+0x25c8] ;  /* 0x0025c800011a7983 */ /* 0x001ea80000300a00 */
[----:B------:R-:W2:Y:S04]  /*71880*/  LDL.LU.64 R24, [R1+0x25c0] ;  /* 0x0025c00001187983 */ /* 0x000ea80000300a00 */
[----:B----4-:R-:W-:Y:S04]  /*71890*/  STSM.16.M88.4 [R8], R4 ;  /* 0x0000000408007844 */ /* 0x010fe80000000200 */
[----:B--2---:R-:W-:Y:S01]  /*718a0*/  STSM.16.M88.4 [R8+0x200], R24 ;  /* 0x0002001808007844 */ /* 0x004fe20000000200 */
[----:B------:R-:W-:Y:S06]  /*718b0*/  BAR.SYNC.DEFER_BLOCKING 0x0 ;  /* 0x0000000000007b1d */ /* 0x000fec0000010000 */
[----:B------:R-:W0:Y:S04]  /*718c0*/  LDS.128 R24, [R0] ;  /* 0x0000000000187984 */ /* 0x000e280000000c00 */
[----:B------:R-:W1:Y:S01]  /*718d0*/  LDS.128 R4, [R0+0x400] ;  /* 0x0004000000047984 */ /* 0x000e620000000c00 */
[----:B------:R-:W-:Y:S06]  /*718e0*/  BAR.SYNC.DEFER_BLOCKING 0x0 ;  /* 0x0000000000007b1d */ /* 0x000fec0000010000 */
[----:B0-----:R0:W-:Y:S04]  /*718f0*/  STL.64 [R1+0xc0], R24 ;  /* 0x0000c01801007387 */ /* 0x0011e80000100a00 */
[----:B------:R2:W-:Y:S04]  /*71900*/  STL.64 [R1+0xc8], R26 ;  /* 0x0000c81a01007387 */ /* 0x0005e80000100a00 */
[----:B-1----:R-:W-:Y:S04]  /*71910*/  STL.64 [R1+0xe0], R4 ;  /* 0x0000e00401007387 */ /* 0x002fe80000100a00 */
[----:B------:R-:W-:Y:S04]  /*71920*/  STL.64 [R1+0xe8], R6 ;  /* 0x0000e80601007387 */ /* 0x000fe80000100a00 */
[----:B------:R-:W-:Y:S04]  /*71930*/  STL [R1+0x25b8], R10 ;  /* 0x0025b80a01007387 */ /* 0x000fe80000100800 */
[----:B------:R-:W-:Y:S04]  /*71940*/  STL.64 [R1+0x25b0], R8 ;  /* 0x0025b00801007387 */ /* 0x000fe80000100a00 */
[----:B0-----:R-:W3:Y:S04]  /*71950*/  LDL.LU R24, [R1+0x180] ;  /* 0x0001800001187983 */ /* 0x001ee80000300800 */
[----:B------:R-:W3:Y:S04]  /*71960*/  LDL.LU R25, [R1+0x184] ;  /* 0x0001840001197983 */ /* 0x000ee80000300800 */
[----:B--2---:R-:W2:Y:S04]  /*71970*/  LDL.LU R26, [R1+0x188] ;  /* 0x00018800011a7983 */ /* 0x004ea80000300800 */
[----:B------:R-:W2:Y:S04]  /*71980*/  LDL.LU R27, [R1+0x18c] ;  /* 0x00018c00011b7983 */ /* 0x000ea80000300800 */
[----:B--2---:R-:W-:Y:S04]  /*71990*/  STL.64 [R1+0x2578], R26 ;  /* 0x0025781a01007387 */ /* 0x004fe80000100a00 */
[----:B---3--:R0:W-:Y:S04]  /*719a0*/  STL.64 [R1+0x2570], R24 ;  /* 0x0025701801007387 */ /* 0x0081e80000100a00 */
        /* <DEDUP_REMOVED lines=10> */
[----:B------:R-:W-:Y:S04]  /*71a50*/  STSM.16.M88.4 [R8], R20 ;  /* 0x0000001408007844 */ /* 0x000fe80000000200 */
[----:B------:R-:W-:Y:S01]  /*71a60*/  STSM.16.M88.4 [R8+0x200], R16 ;  /* 0x0002001008007844 */ /* 0x000fe20000000200 */
[----:B------:R-:W-:Y:S06]  /*71a70*/  BAR.SYNC.DEFER_BLOCKING 0x0 ;  /* 0x0000000000007b1d */ /* 0x000fec0000010000 */
[----:B------:R-:W0:Y:S04]  /*71a80*/  LDS.128 R8, [R0] ;  /* 0x0000000000087984 */ /* 0x000e280000000c00 */
[----:B---3--:R-:W-:Y:S04]  /*71a90*/  STL.64 [R1+0x2598], R26 ;  /* 0x0025981a01007387 */ /* 0x008fe80000100a00 */
[----:B--2---:R1:W-:Y:S04]  /*71aa0*/  STL.64 [R1+0x2590], R24 ;  /* 0x0025901801007387 */ /* 0x0043e80000100a00 */
[----:B-1----:R-:W2:Y:S04]  /*71ab0*/  LDL.LU R24, [R1+0x140] ;  /* 0x0001400001187983 */ /* 0x002ea80000300800 */
[----:B------:R-:W2:Y:S04]  /*71ac0*/  LDL.LU R25, [R1+0x144] ;  /* 0x0001440001197983 */ /* 0x000ea80000300800 */
[----:B------:R-:W3:Y:S04]  /*71ad0*/  LDL.LU R26, [R1+0x148] ;  /* 0x00014800011a7983 */ /* 0x000ee80000300800 */
[----:B------:R-:W3:Y:S01]  /*71ae0*/  LDL.LU R27, [R1+0x14c] ;  /* 0x00014c00011b7983 */ /* 0x000ee20000300800 */
[----:B------:R-:W-:-:S02]  /*71af0*/  IMAD.MOV.U32 R12, RZ, RZ, R13 ;  /* 0x000000ffff0c7224 */ /* 0x000fc400078e000d */
[----:B0-----:R-:W-:Y:S01]  /*71b00*/  IMAD.MOV.U32 R13, RZ, RZ, R9 ;  /* 0x000000ffff0d7224 */ /* 0x001fe200078e0009 */
        /* <DEDUP_REMOVED lines=18> */
[----:B------:R-:W-:Y:S04]  /*71c30*/  STL [R1+0x110], R8 ;  /* 0x0001100801007387 */ /* 0x000fe80000100800 */
[----:B------:R-:W-:Y:S04]  /*71c40*/  STL.64 [R1+0x118], R10 ;  /* 0x0001180a01007387 */ /* 0x000fe80000100a00 */
[----:B------:R-:W0:Y:S04]  /*71c50*/  LDS.128 R8, [R0+0x400] ;  /* 0x0004000000087984 */ /* 0x000e280000000c00 */
[----:B------:R-:W-:Y:S04]  /*71c60*/  STL.64 [R1+0x20e0], R12 ;  /* 0x0020e00c01007387 */ /* 0x000fe80000100a00 */
[----:B------:R-:W-:Y:S04]  /*71c70*/  STL.64 [R1+0x2120], R12 ;  /* 0x0021200c01007387 */ /* 0x000fe80000100a00 */
[----:B------:R-:W-:Y:S04]  /*71c80*/  STL.64 [R1+0x2140], R12 ;  /* 0x0021400c01007387 */ /* 0x000fe80000100a00 */
[----:B------:R-:W-:Y:S04]  /*71c90*/  STL.64 [R1+0x2160], R12 ;  /* 0x0021600c01007387 */ /* 0x000fe80000100a00 */
[----:B------:R-:W-:Y:S04]  /*71ca0*/  STL.64 [R1+0x2180], R12 ;  /* 0x0021800c01007387 */ /* 0x000fe80000100a00 */
[----:B------:R-:W-:Y:S04]  /*71cb0*/  STL.64 [R1+0x21a0], R12 ;  /* 0x0021a00c01007387 */ /* 0x000fe80000100a00 */
[----:B0-----:R-:W-:Y:S04]  /*71cc0*/  STL.64 [R1+0x130], R8 ;  /* 0x0001300801007387 */ /* 0x001fe80000100a00 */
[----:B------:R0:W-:Y:S04]  /*71cd0*/  STL.64 [R1+0x138], R10 ;  /* 0x0001380a01007387 */ /* 0x0001e80000100a00 */
[----:B0-----:R-:W4:Y:S04]  /*71ce0*/  LDL.LU R10, [R1+0x25b8] ;  /* 0x0025b800010a7983 */ /* 0x001f280000300800 */
        /* <DEDUP_REMOVED lines=10> */
[----:B------:R-:W0:Y:S04]  /*71d90*/  LDS.128 R24, [R0+0x400] ;  /* 0x0004000000187984 */ /* 0x000e280000000c00 */
        /* <DEDUP_REMOVED lines=26> */
[----:B----4-:R2:W-:Y:S04]  /*71f40*/  STSM.16.M88.4 [R8], R20 ;  /* 0x0000001408007844 */ /* 0x0105e80000000200 */
[----:B0-----:R-:W-:Y:S04]  /*71f50*/  STL.64 [R1+0x140], R24 ;  /* 0x0001401801007387 */ /* 0x001fe80000100a00 */
[----:B------:R-:W-:Y:S04]  /*71f60*/  STL.64 [R1+0x148], R26 ;  /* 0x0001481a01007387 */ /* 0x000fe80000100a00 */
[----:B-1----:R-:W-:Y:S04]  /*71f70*/  STL.64 [R1+0x160], R4 ;  /* 0x0001600401007387 */ /* 0x002fe80000100a00 */
[----:B------:R-:W-:Y:S04]  /*71f80*/  STL.64 [R1+0x168], R6 ;  /* 0x0001680601007387 */ /* 0x000fe80000100a00 */
[----:B------:R-:W-:Y:S04]  /*71f90*/  STL [R1+0x2568], R10 ;  /* 0x0025680a01007387 */ /* 0x000fe80000100800 */
[----:B------:R-:W-:Y:S04]  /*71fa0*/  STL.64 [R1+0x2560], R8 ;  /* 0x0025600801007387 */ /* 0x000fe80000100a00 */
[----:B--2---:R-:W2:Y:S04]  /*71fb0*/  LDL.LU R20, [R1+0x250] ;  /* 0x0002500001147983 */ /* 0x004ea80000300800 */
[----:B------:R-:W2:Y:S04]  /*71fc0*/  LDL.LU R21, [R1+0x254] ;  /* 0x0002540001157983 */ /* 0x000ea80000300800 */
[----:B------:R-:W3:Y:S04]  /*71fd0*/  LDL.LU R22, [R1+0x258] ;  /* 0x0002580001167983 */ /* 0x000ee80000300800 */
[----:B------:R0:W-:Y:S04]  /*71fe0*/  STSM.16.M88.4 [R8+0x200], R16 ;  /* 0x0002001008007844 */ /* 0x0001e80000000200 */
[----:B------:R-:W3:Y:S01]  /*71ff0*/  LDL.LU R23, [R1+0x25c] ;  /* 0x00025c0001177983 */ /* 0x000ee20000300800 */
[----:B------:R-:W-:Y:S06]  /*72000*/  BAR.SYNC.DEFER_BLOCKING 0x0 ;  /* 0x0000000000007b1d */ /* 0x000fec0000010000 */
[----:B0-----:R-:W4:Y:S04]  /*72010*/  LDL.LU R16, [R1+0x1f0] ;  /* 0x0001f00001107983 */ /* 0x001f280000300800 */
[----:B------:R-:W4:Y:S04]  /*72020*/  LDL.LU R17, [R1+0x1f4] ;  /* 0x0001f40001117983 */ /* 0x000f280000300800 */
[----:B------:R-:W2:Y:S04]  /*72030*/  LDL.LU R18, [R1+0x1f8] ;  /* 0x0001f80001127983 */ /* 0x000ea80000300800 */
[----:B------:R-:W2:Y:S04]  /*72040*/  LDL.LU R19, [R1+0x1fc] ;  /* 0x0001fc0001137983 */ /* 0x000ea80000300800 */
[----:B------:R-:W0:Y:S04]  /*72050*/  LDS.128 R8, [R0] ;  /* 0x0000000000087984 */ /* 0x000e280000000c00 */
[----:B--2---:R-:W-:Y:S04]  /*72060*/  STL.64 [R1+0x2548], R18 ;  /* 0x0025481201007387 */ /* 0x004fe80000100a00 */
[----:B----4-:R1:W-:Y:S04]  /*72070*/  STL.64 [R1+0x2540], R16 ;  /* 0x0025401001007387 */ /* 0x0103e80000100a00 */
[----:B-1----:R-:W2:Y:S04]  /*72080*/  LDL.LU R16, [R1+0x1c0] ;  /* 0x0001c00001107983 */ /* 0x002ea80000300800 */
[----:B------:R-:W2:Y:S04]  /*72090*/  LDL.LU R17, [R1+0x1c4] ;  /* 0x0001c40001117983 */ /* 0x000ea80000300800 */
[----:B------:R-:W4:Y:S04]  /*720a0*/  LDL.LU R18, [R1+0x1c8] ;  /* 0x0001c80001127983 */ /* 0x000f280000300800 */
[----:B------:R-:W4:Y:S01]  /*720b0*/  LDL.LU R19, [R1+0x1cc] ;  /* 0x0001cc0001137983 */ /* 0x000f220000300800 */
[----:B0-----:R-:W-:-:S03]  /*720c0*/  IMAD.MOV.U32 R15, RZ, RZ, R9 ;  /* 0x000000ffff0f7224 */ /* 0x001fc600078e0009 */
[----:B----4-:R-:W-:Y:S04]  /*720d0*/  STL.64 [R1+0x2558], R18 ;  /* 0x0025581201007387 */ /* 0x010fe80000100a00 */
[----:B--2---:R0:W-:Y:S04]  /*720e0*/  STL.64 [R1+0x2550], R16 ;  /* 0x0025501001007387 */ /* 0x0041e80000100a00 */
[----:B0-----:R-:W2:Y:S04]  /*720f0*/  LDL.LU R16, [R1+0x1d0] ;  /* 0x0001d00001107983 */ /* 0x001ea80000300800 */
[----:B------:R-:W2:Y:S04]  /*72100*/  LDL.LU R17, [R1+0x1d4] ;  /* 0x0001d40001117983 */ /* 0x000ea80000300800 */
[----:B------:R-:W2:Y:S04]  /*72110*/  LDL.LU R18, [R1+0x1d8] ;  /* 0x0001d80001127983 */ /* 0x000ea80000300800 */
[----:B------:R-:W2:Y:S04]  /*72120*/  LDL.LU R19, [R1+0x1dc] ;  /* 0x0001dc0001137983 */ /* 0x000ea80000300800 */
[----:B---3--:R-:W-:Y:S04]  /*72130*/  STL.64 [R1+0x2538], R22 ;  /* 0x0025381601007387 */ /* 0x008fe80000100a00 */
        /* <DEDUP_REMOVED lines=16> */
[----:B------:R-:W-:Y:S04]  /*72240*/  STL [R1+0x20c4], R15 ;  /* 0x0020c40f01007387 */ /* 0x000fe80000100800 */
[----:B------:R-:W-:Y:S04]  /*72250*/  STL.64 [R1+0x20e8], R14 ;  /* 0x0020e80e01007387 */ /* 0x000fe80000100a00 */
[----:B------:R-:W-:Y:S04]  /*72260*/  STL [R1+0x2158], R14 ;  /* 0x0021580e01007387 */ /* 0x000fe80000100800 */
[----:B------:R-:W-:Y:S04]  /*72270*/  STL.64 [R1+0x21a8], R14 ;  /* 0x0021a80e01007387 */ /* 0x000fe80000100a00 */
[----:B------:R-:W-:Y:S04]  /*72280*/  STL.64 [R1+0x21f0], R14 ;  /* 0x0021f00e01007387 */ /* 0x000fe80000100a00 */
[----:B------:R1:W-:Y:S04]  /*72290*/  STL [R1+0x21e8], R12 ;  /* 0x0021e80c01007387 */ /* 0x0003e80000100800 */
[----:B-1----:R-:W4:Y:S04]  /*722a0*/  LDL.LU R12, [R1+0x210] ;  /* 0x00021000010c7983 */ /* 0x002f280000300800 */
[----:B------:R-:W4:Y:S04]  /*722b0*/  LDL.LU R13, [R1+0x214] ;  /* 0x00021400010d7983 */ /* 0x000f280000300800 */
[----:B------:R-:W4:Y:S04]  /*722c0*/  LDL.LU R14, [R1+0x218] ;  /* 0x00021800010e7983 */ /* 0x000f280000300800 */
[----:B------:R-:W4:Y:S04]  /*722d0*/  LDL.LU R15, [R1+0x21c] ;  /* 0x00021c00010f7983 */ /* 0x000f280000300800 */
        /* <DEDUP_REMOVED lines=25> */
[----:B----4-:R-:W-:Y:S04]  /*72470*/  STSM.16.M88.4 [R8], R12 ;  /* 0x0000000c08007844 */ /* 0x010fe80000000200 */
[----:B------:R-:W-:Y:S01]  /*72480*/  STSM.16.M88.4 [R8+0x200], R4 ;  /* 0x0002000408007844 */ /* 0x000fe20000000200 */
[----:B------:R-:W-:Y:S06]  /*72490*/  BAR.SYNC.DEFER_BLOCKING 0x0 ;  /* 0x0000000000007b1d */ /* 0x000fec0000010000 */
[----:B------:R-:W2:Y:S04]  /*724a0*/  LDS.128 R12, [R0] ;  /* 0x00000000000c7984 */ /* 0x000ea80000000c00 */
[----:B------:R-:W3:Y:S04]  /*724b0*/  LDS.128 R4, [R0+0x400] ;  /* 0x0004000000047984 */ /* 0x000ee80000000c00 */
[----:B0-----:R0:W-:Y:S04]  /*724c0*/  STL [R1+0x1d0], R16 ;  /* 0x0001d01001007387 */ /* 0x0011e80000100800 */
[----:B------:R-:W-:Y:S01]  /*724d0*/  STL.64 [R1+0x1d8], R18 ;  /* 0x0001d81201007387 */ /* 0x000fe20000100a00 */
[----:B------:R-:W-:Y:S01]  /*724e0*/  BAR.SYNC.DEFER_BLOCKING 0x0 ;  /* 0x0000000000007b1d */ /* 0x000fe20000010000 */
[----:B0-----:R-:W-:-:S05]  /*724f0*/  IMAD.MOV.U32 R16, RZ, RZ, R17 ;  /* 0x000000ffff107224 */ /* 0x001fca00078e0011 */
[----:B------:R-:W-:Y:S04]  /*72500*/  STL [R1+0x20b8], R16 ;  /* 0x0020b81001007387 */ /* 0x000fe80000100800 */
[----:B-1----:R-:W-:Y:S04]  /*72510*/  STL.64 [R1+0x1f0], R20 ;  /* 0x0001f01401007387 */ /* 0x002fe80000100a00 */
[----:B------:R0:W-:Y:S04]  /*72520*/  STL.64 [R1+0x1f8], R22 ;  /* 0x0001f81601007387 */ /* 0x0001e80000100a00 */
[----:B0-----:R-:W4:Y:S04]  /*72530*/  LDL.LU.64 R22, [R1+0x2538] ;  /* 0x0025380001167983 */ /* 0x001f280000300a00 */
[----:B------:R-:W4:Y:S04]  /*72540*/  LDL.LU.64 R20, [R1+0x2530] ;  /* 0x0025300001147983 */ /* 0x000f280000300a00 */
[----:B--2---:R-:W-:Y:S04]  /*72550*/  STL.64 [R1+0x1c0], R12 ;  /* 0x0001c00c01007387 */ /* 0x004fe80000100a00 */
[----:B------:R-:W-:Y:S04]  /*72560*/  STL.64 [R1+0x1c8], R14 ;  /* 0x0001c80e01007387 */ /* 0x000fe80000100a00 */
[----:B---3--:R0:W-:Y:S04]  /*72570*/  STL.64 [R1+0x1e0], R4 ;  /* 0x0001e00401007387 */ /* 0x0081e80000100a00 */
[----:B------:R1:W-:Y:S04]  /*72580*/  STL.64 [R1+0x1e8], R6 ;  /* 0x0001e80601007387 */ /* 0x0003e80000100a00 */
[----:B------:R-:W-:Y:S04]  /*72590*/  STL [R1+0x2528], R10 ;  /* 0x0025280a01007387 */ /* 0x000fe80000100800 */
[----:B------:R-:W-:Y:S04]  /*725a0*/  STL.64 [R1+0x2520], R8 ;  /* 0x0025200801007387 */ /* 0x000fe80000100a00 */
[----:B0-----:R-:W2:Y:S04]  /*725b0*/  LDL.LU R4, [R1+0x2a0] ;  /* 0x0002a00001047983 */ /* 0x001ea80000300800 */
[----:B------:R-:W2:Y:S04]  /*725c0*/  LDL.LU R5, [R1+0x2a4] ;  /* 0x0002a40001057983 */ /* 0x000ea80000300800 */
[----:B-1----:R-:W3:Y:S04]  /*725d0*/  LDL.LU R6, [R1+0x2a8] ;  /* 0x0002a80001067983 */ /* 0x002ee80000300800 */
        /* <DEDUP_REMOVED lines=14> */
[----:B----4-:R-:W-:Y:S01]  /*726c0*/  STSM.16.M88.4 [R8+0x200], R20 ;  /* 0x0002001408007844 */ /* 0x010fe20000000200 */
        /* <DEDUP_REMOVED lines=8> */
[----:B0-----:R-:W-:-:S03]  /*72750*/  IMAD.MOV.U32 R17, RZ, RZ, R9 ;  /* 0x000000ffff117224 */ /* 0x001fc600078e0009 */
        /* <DEDUP_REMOVED lines=23> */
[----:B------:R-:W-:Y:S04]  /*728d0*/  STL.64 [R1+0x2110], R16 ;  /* 0x0021101001007387 */ /* 0x000fe80000100a00 */
[----:B------:R-:W-:Y:S04]  /*728e0*/  STL [R1+0x2148], R16 ;  /* 0x0021481001007387 */ /* 0x000fe80000100800 */
        /* <DEDUP_REMOVED lines=30> */
[----:B------:R-:W-:Y:S01]  /*72ad0*/  STL [R1+0x20bc], R18 ;  /* 0x0020bc1201007387 */ /* 0x000fe20000100800 */
        /* <DEDUP_REMOVED lines=21> */
[----:B------:R0:W-:Y:S04]  /*72c30*/  STSM.16.M88.4 [R8+0x200], R20 ;  /* 0x0002001408007844 */ /* 0x0001e80000000200 */
[----:B------:R-:W2:Y:S01]  /*72c40*/  LDL.LU R15, [R1+0x32c] ;  /* 0x00032c00010f7983 */ /* 0x000ea20000300800 */
[----:B------:R-:W-:Y:S06]  /*72c50*/  BAR.SYNC.DEFER_BLOCKING 0x0 ;  /* 0x0000000000007b1d */ /* 0x000fec0000010000 */
[----:B0-----:R-:W4:Y:S04]  /*72c60*/  LDL.LU R20, [R1+0x310] ;  /* 0x0003100001147983 */ /* 0x001f280000300800 */
[----:B------:R-:W4:Y:S04]  /*72c70*/  LDL.LU R21, [R1+0x314] ;  /* 0x0003140001157983 */ /* 0x000f280000300800 */
[----:B------:R-:W3:Y:S04]  /*72c80*/  LDL.LU R22, [R1+0x318] ;  /* 0x0003180001167983 */ /* 0x000ee80000300800 */
[----:B------:R-:W3:Y:S04]  /*72c90*/  LDL.LU R23, [R1+0x31c] ;  /* 0x00031c0001177983 */ /* 0x000ee80000300800 */
[----:B------:R-:W0:Y:S04]  /*72ca0*/  LDS.128 R8, [R0] ;  /* 0x0000000000087984 */ /* 0x000e280000000c00 */
[----:B---3--:R-:W-:Y:S04]  /*72cb0*/  STL.64 [R1+0x24b8], R22 ;  /* 0x0024b81601007387 */ /* 0x008fe80000100a00 */
[----:B----4-:R1:W-:Y:S04]  /*72cc0*/  STL.64 [R1+0x24b0], R20 ;  /* 0x0024b01401007387 */ /* 0x0103e80000100a00 */
[----:B-1----:R-:W3:Y:S04]  /*72cd0*/  LDL.LU R20, [R1+0x2e0] ;  /* 0x0002e00001147983 */ /* 0x002ee80000300800 */
[----:B------:R-:W3:Y:S04]  /*72ce0*/  LDL.LU R21, [R1+0x2e4] ;  /* 0x0002e40001157983 */ /* 0x000ee80000300800 */
[----:B------:R-:W4:Y:S04]  /*72cf0*/  LDL.LU R22, [R1+0x2e8] ;  /* 0x0002e80001167983 */ /* 0x000f280000300800 */
[----:B------:R-:W4:Y:S01]  /*72d00*/  LDL.LU R23, [R1+0x2ec] ;  /* 0x0002ec0001177983 */ /* 0x000f220000300800 */
[----:B0-----:R-:W-:-:S03]  /*72d10*/  IMAD.MOV.U32 R19, RZ, RZ, R9 ;  /* 0x000000ffff137224 */ /* 0x001fc600078e0009 */
[----:B----4-:R-:W-:Y:S04]  /*72d20*/  STL.64 [R1+0x24c8], R22 ;  /* 0x0024c81601007387 */ /* 0x010fe80000100a00 */
[----:B---3--:R0:W-:Y:S04]  /*72d30*/  STL.64 [R1+0x24c0], R20 ;  /* 0x0024c01401007387 */ /* 0x0081e80000100a00 */
[----:B0-----:R-:W3:Y:S04]  /*72d40*/  LDL.LU R20, [R1+0x2f0] ;  /* 0x0002f00001147983 */ /* 0x001ee80000300800 */
[----:B------:R-:W3:Y:S04]  /*72d50*/  LDL.LU R21, [R1+0x2f4] ;  /* 0x0002f40001157983 */ /* 0x000ee80000300800 */
[----:B------:R-:W3:Y:S04]  /*72d60*/  LDL.LU R22, [R1+0x2f8] ;  /* 0x0002f80001167983 */ /* 0x000ee80000300800 */
[----:B------:R-:W3:Y:S04]  /*72d70*/  LDL.LU R23, [R1+0x2fc] ;  /* 0x0002fc0001177983 */ /* 0x000ee80000300800 */
[----:B--2---:R-:W-:Y:S04]  /*72d80*/  STL.64 [R1+0x24a8], R14 ;  /* 0x0024a80e01007387 */ /* 0x004fe80000100a00 */
[----:B------:R0:W-:Y:S04]  /*72d90*/  STL.64 [R1+0x24a0], R12 ;  /* 0x0024a00c01007387 */ /* 0x0001e80000100a00 */
[----:B0-----:R-:W2:Y:S04]  /*72da0*/  LDL.LU R12, [R1+0x300] ;  /* 0x00030000010c7983 */ /* 0x001ea80000300800 */
[----:B------:R-:W2:Y:S04]  /*72db0*/  LDL.LU R13, [R1+0x304] ;  /* 0x00030400010d7983 */ /* 0x000ea80000300800 */
[----:B------:R-:W2:Y:S04]  /*72dc0*/  LDL.LU R14, [R1+0x308] ;  /* 0x00030800010e7983 */ /* 0x000ea80000300800 */
[----:B------:R-:W2:Y:S04]  /*72dd0*/  LDL.LU R15, [R1+0x30c] ;  /* 0x00030c00010f7983 */ /* 0x000ea80000300800 */
        /* <DEDUP_REMOVED lines=12> */
[----:B------:R-:W-:Y:S04]  /*72ea0*/  STL [R1+0x215c], R19 ;  /* 0x00215c1301007387 */ /* 0x000fe80000100800 */
[----:B------:R-:W-:Y:S04]  /*72eb0*/  STL.64 [R1+0x2190], R18 ;  /* 0x0021901201007387 */ /* 0x000fe80000100a00 */
[----:B------:R-:W-:Y:S04]  /*72ec0*/  STL [R1+0x21fc], R18 ;  /* 0x0021fc1201007387 */ /* 0x000fe80000100800 */
        /* <DEDUP_REMOVED lines=8> */
[----:B------:R-:W3:Y:S01]  /*72f50*/  LDL.LU.64 R8, [R1+0x24d0] ;  /* 0x0024d00001087983 */ /* 0x000ee20000300a00 */
[----:B------:R-:W-:Y:S06]  /*72f60*/  BAR.SYNC.DEFER_BLOCKING 0x0 ;  /* 0x0000000000007b1d */ /* 0x000fec0000010000 */
[----:B---3--:R0:W-:Y:S04]  /*72f70*/  STSM.16.M88.4 [R8], R20 ;  /* 0x0000001408007844 */ /* 0x0081e80000000200 */
[----:B0-----:R-:W3:Y:S04]  /*72f80*/  LDL.LU.64 R22, [R1+0x24c8] ;  /* 0x0024c80001167983 */ /* 0x001ee80000300a00 */
[----:B------:R-:W3:Y:S04]  /*72f90*/  LDL.LU.64 R20, [R1+0x24c0] ;  /* 0x0024c00001147983 */ /* 0x000ee80000300a00 */
[----:B---3--:R-:W-:Y:S01]  /*72fa0*/  STSM.16.M88.4 [R8+0x200], R20 ;  /* 0x0002001408007844 */ /* 0x008fe20000000200 */
        /* <DEDUP_REMOVED lines=8> */
[----:B0-----:R-:W3:Y:S04]  /*73030*/  LDL.LU.64 R22, [R1+0x24b8] ;  /* 0x0024b80001167983 */ /* 0x001ee80000300a00 */
[----:B------:R-:W3:Y:S04]  /*73040*/  LDL.LU.64 R20, [R1+0x24b0] ;  /* 0x0024b00001147983 */ /* 0x000ee80000300a00 */
[----:B--2---:R-:W-:Y:S04]  /*73050*/  STSM.16.M88.4 [R8], R12 ;  /* 0x0000000c08007844 */ /* 0x004fe80000000200 */
[----:B---3--:R-:W-:Y:S01]  /*73060*/  STSM.16.M88.4 [R8+0x200], R20 ;  /* 0x0002001408007844 */ /* 0x008fe20000000200 */
        /* <DEDUP_REMOVED lines=18> */
[----:B------:R-:W-:Y:S04]  /*73190*/  STSM.16.M88.4 [R8], R4 ;  /* 0x0000000408007844 */ /* 0x000fe80000000200 */
[----:B------:R-:W-:Y:S01]  /*731a0*/  STSM.16.M88.4 [R8+0x200], R24 ;  /* 0x0002001808007844 */ /* 0x000fe20000000200 */
[----:B------:R-:W-:Y:S06]  /*731b0*/  BAR.SYNC.DEFER_BLOCKING 0x0 ;  /* 0x0000000000007b1d */ /* 0x000fec0000010000 */
[----:B------:R-:W2:Y:S04]  /*731c0*/  LDS.128 R4, [R0] ;  /* 0x0000000000047984 */ /* 0x000ea80000000c00 */
[----:B0-----:R-:W-:Y:S04]  /*731d0*/  STL.64 [R1+0x2d0], R16 ;  /* 0x0002d01001007387 */ /* 0x001fe80000100a00 */
[----:B------:R-:W-:Y:S04]  /*731e0*/  STL.64 [R1+0x2d8], R18 ;  /* 0x0002d81201007387 */ /* 0x000fe80000100a00 */
[----:B-1----:R0:W-:Y:S04]  /*731f0*/  STL.64 [R1+0x2f0], R12 ;  /* 0x0002f00c01007387 */ /* 0x0021e80000100a00 */
[----:B------:R1:W-:Y:S04]  /*73200*/  STL.64 [R1+0x2f8], R14 ;  /* 0x0002f80e01007387 */ /* 0x0003e80000100a00 */
[----:B------:R-:W3:Y:S04]  /*73210*/  LDS.128 R24, [R0+0x400] ;  /* 0x0004000000187984 */ /* 0x000ee80000000c00 */
[----:B--2---:R-:W-:Y:S04]  /*73220*/  STL [R1+0x320], R4 ;  /* 0x0003200401007387 */ /* 0x004fe80000100800 */
[----:B------:R-:W-:Y:S04]  /*73230*/  STL.64 [R1+0x328], R6 ;  /* 0x0003280601007387 */ /* 0x000fe80000100a00 */
[----:B0-----:R-:W2:Y:S04]  /*73240*/  LDL.LU R12, [R1+0x490] ;  /* 0x00049000010c7983 */ /* 0x001ea80000300800 */
[----:B------:R-:W2:Y:S04]  /*73250*/  LDL.LU R13, [R1+0x494] ;  /* 0x00049400010d7983 */ /* 0x000ea80000300800 */
[----:B-1----:R-:W4:Y:S04]  /*73260*/  LDL.LU R14, [R1+0x498] ;  /* 0x00049800010e7983 */ /* 0x002f280000300800 */
[----:B------:R-:W4:Y:S01]  /*73270*/  LDL.LU R15, [R1+0x49c] ;  /* 0x00049c00010f7983 */ /* 0x000f220000300800 */
[----:B------:R-:W-:Y:S01]  /*73280*/  IMAD.MOV.U32 R21, RZ, RZ, R5 ;  /* 0x000000ffff157224 */ /* 0x000fe200078e0005 */
[----:B------:R-:W-:Y:S06]  /*73290*/  BAR.SYNC.DEFER_BLOCKING 0x0 ;  /* 0x0000000000007b1d */ /* 0x000fec0000010000 */
[----:B----4-:R-:W-:Y:S04]  /*732a0*/  STL.64 [R1+0x2468], R14 ;  /* 0x0024680e01007387 */ /* 0x010fe80000100a00 */
[----:B--2---:R0:W-:Y:S04]  /*732b0*/  STL.64 [R1+0x2460], R12 ;  /* 0x0024600c01007387 */ /* 0x0041e80000100a00 */
[----:B0-----:R-:W2:Y:S04]  /*732c0*/  LDL.LU R12, [R1+0x480] ;  /* 0x00048000010c7983 */ /* 0x001ea80000300800 */
[----:B------:R-:W2:Y:S04]  /*732d0*/  LDL.LU R13, [R1+0x484] ;  /* 0x00048400010d7983 */ /* 0x000ea80000300800 */
[----:B------:R-:W4:Y:S04]  /*732e0*/  LDL.LU R14, [R1+0x488] ;  /* 0x00048800010e7983 */ /* 0x000f280000300800 */
[----:B------:R-:W4:Y:S04]  /*732f0*/  LDL.LU R15, [R1+0x48c] ;  /* 0x00048c00010f7983 */ /* 0x000f280000300800 */
        /* <DEDUP_REMOVED lines=22> */
[----:B------:R-:W-:Y:S04]  /*73460*/  STL [R1+0x2098], R21 ;  /* 0x0020981501007387 */ /* 0x000fe80000100800 */
[----:B------:R-:W-:Y:S04]  /*73470*/  STL [R1+0x2108], R20 ;  /* 0x0021081401007387 */ /* 0x000fe80000100800 */
[----:B------:R-:W-:Y:S04]  /*73480*/  STL [R1+0x2130], R20 ;  /* 0x0021301401007387 */ /* 0x000fe80000100800 */
[----:B------:R-:W-:Y:S04]  /*73490*/  STL [R1+0x2170], R20 ;  /* 0x0021701401007387 */ /* 0x000fe80000100800 */
[----:B------:R-:W4:Y:S04]  /*734a0*/  LDL.LU R4, [R1+0x4b0] ;  /* 0x0004b00001047983 */ /* 0x000f280000300800 */
[----:B---3--:R0:W-:Y:S04]  /*734b0*/  STL.64 [R1+0x340], R24 ;  /* 0x0003401801007387 */ /* 0x0081e80000100a00 */
[----:B------:R1:W-:Y:S04]  /*734c0*/  STL.64 [R1+0x348], R26 ;  /* 0x0003481a01007387 */ /* 0x0003e80000100a00 */
[----:B------:R-:W3:Y:S04]  /*734d0*/  LDL.LU R5, [R1+0x4b4] ;  /* 0x0004b40001057983 */ /* 0x000ee80000300800 */
[----:B------:R-:W3:Y:S04]  /*734e0*/  LDL.LU R6, [R1+0x4b8] ;  /* 0x0004b80001067983 */ /* 0x000ee80000300800 */
[----:B------:R-:W3:Y:S04]  /*734f0*/  LDL.LU R7, [R1+0x4bc] ;  /* 0x0004bc0001077983 */ /* 0x000ee80000300800 */
[----:B0-----:R-:W3:Y:S04]  /*73500*/  LDL.LU R24, [R1+0x4c0] ;  /* 0x0004c00001187983 */ /* 0x001ee80000300800 */
[----:B------:R-:W3:Y:S04]  /*73510*/  LDL.LU R25, [R1+0x4c4] ;  /* 0x0004c40001197983 */ /* 0x000ee80000300800 */
[----:B-1----:R-:W3:Y:S04]  /*73520*/  LDL.LU R26, [R1+0x4c8] ;  /* 0x0004c800011a7983 */ /* 0x002ee80000300800 */
[----:B------:R-:W3:Y:S04]  /*73530*/  LDL.LU R27, [R1+0x4cc] ;  /* 0x0004cc00011b7983 */ /* 0x000ee80000300800 */
        /* <DEDUP_REMOVED lines=26> */
[----:B0-----:R-:W-:Y:S01]  /*736e0*/  STL [R1+0x380], R12 ;  /* 0x0003800c01007387 */ /* 0x001fe20000100800 */
[----:B------:R-:W-:-:S03]  /*736f0*/  IMAD.MOV.U32 R23, RZ, RZ, R13 ;  /* 0x000000ffff177224 */ /* 0x000fc600078e000d */
[----:B------:R0:W-:Y:S04]  /*73700*/  STL.64 [R1+0x388], R14 ;  /* 0x0003880e01007387 */ /* 0x0001e80000100a00 */
[----:B0-----:R-:W2:Y:S04]  /*73710*/  LDL.LU.64 R14, [R1+0x2468] ;  /* 0x00246800010e7983 */ /* 0x001ea80000300a00 */
[----:B------:R-:W2:Y:S04]  /*73720*/  LDL.LU.64 R12, [R1+0x2460] ;  /* 0x00246000010c7983 */ /* 0x000ea80000300a00 */
[----:B----4-:R-:W-:Y:S04]  /*73730*/  STSM.16.M88.4 [R8], R16 ;  /* 0x0000001008007844 */ /* 0x010fe80000000200 */
[----:B------:R-:W-:Y:S04]  /*73740*/  STL [R1+0x2088], R23 ;  /* 0x0020881701007387 */ /* 0x000fe80000100800 */
[----:B--2---:R-:W-:Y:S01]  /*73750*/  STSM.16.M88.4 [R8+0x200], R12 ;  /* 0x0002000c08007844 */ /* 0x004fe20000000200 */
[----:B------:R-:W-:Y:S06]  /*73760*/  BAR.SYNC.DEFER_BLOCKING 0x0 ;  /* 0x0000000000007b1d */ /* 0x000fec0000010000 */
[----:B------:R-:W0:Y:S04]  /*73770*/  LDS.128 R12, [R0] ;  /* 0x00000000000c7984 */ /* 0x000e280000000c00 */
[----:B0-----:R-:W-:Y:S01]  /*73780*/  STL.64 [R1+0x350], R12 ;  /* 0x0003500c01007387 */ /* 0x001fe20000100a00 */
[----:B------:R-:W-:-:S03]  /*73790*/  IMAD.MOV.U32 R23, RZ, RZ, R15 ;  /* 0x000000ffff177224 */ /* 0x000fc600078e000f */
[----:B------:R-:W-:Y:S04]  /*737a0*/  STL [R1+0x358], R14 ;  /* 0x0003580e01007387 */ /* 0x000fe80000100800 */
[----:B------:R-:W0:Y:S01]  /*737b0*/  LDS.128 R12, [R0+0x400] ;  /* 0x00040000000c7984 */ /* 0x000e220000000c00 */
[----:B------:R-:W-:Y:S06]  /*737c0*/  BAR.SYNC.DEFER_BLOCKING 0x0 ;  /* 0x0000000000007b1d */ /* 0x000fec0000010000 */
[----:B---3--:R-:W-:Y:S04]  /*737d0*/  STSM.16.M88.4 [R8], R4 ;  /* 0x0000000408007844 */ /* 0x008fe80000000200 */
[----:B------:R-:W-:Y:S01]  /*737e0*/  STSM.16.M88.4 [R8+0x200], R24 ;  /* 0x0002001808007844 */ /* 0x000fe20000000200 */
[----:B------:R-:W-:Y:S06]  /*737f0*/  BAR.SYNC.DEFER_BLOCKING 0x0 ;  /* 0x0000000000007b1d */ /* 0x000fec0000010000 */
[----:B------:R-:W1:Y:S04]  /*73800*/  LDS.128 R4, [R0] ;  /* 0x0000000000047984 */ /* 0x000e680000000c00 */
[----:B------:R-:W-:Y:S04]  /*73810*/  STL [R1+0x20d0], R23 ;  /* 0x0020d01701007387 */ /* 0x000fe80000100800 */
[----:B------:R-:W-:Y:S04]  /*73820*/  STL [R1+0x2134], R22 ;  /* 0x0021341601007387 */ /* 0x000fe80000100800 */
[----:B------:R-:W-:Y:S04]  /*73830*/  STL [R1+0x2174], R22 ;  /* 0x0021741601007387 */ /* 0x000fe80000100800 */
[----:B------:R-:W-:Y:S04]  /*73840*/  STL [R1+0x21c8], R22 ;  /* 0x0021c81601007387 */ /* 0x000fe80000100800 */
[----:B------:R2:W-:Y:S04]  /*73850*/  STL.64 [R1+0x2210], R20 ;  /* 0x0022101401007387 */ /* 0x0005e80000100a00 */
[----:B0-----:R-:W-:Y:S04]  /*73860*/  STL.64 [R1+0x370], R12 ;  /* 0x0003700c01007387 */ /* 0x001fe80000100a00 */
[----:B------:R-:W-:Y:S04]  /*73870*/  STL.64 [R1+0x378], R14 ;  /* 0x0003780e01007387 */ /* 0x000fe80000100a00 */
[----:B--2---:R-:W2:Y:S04]  /*73880*/  LDL.LU R20, [R1+0x520] ;  /* 0x0005200001147983 */ /* 0x004ea80000300800 */
[----:B------:R-:W0:Y:S04]  /*73890*/  LDS.128 R24, [R0+0x400] ;  /* 0x0004000000187984 */ /* 0x000e280000000c00 */
[----:B-1----:R-:W-:Y:S04]  /*738a0*/  STL.64 [R1+0x3a0], R4 ;  /* 0x0003a00401007387 */ /* 0x002fe80000100a00 */
[----:B------:R-:W-:Y:S04]  /*738b0*/  STL.64 [R1+0x3a8], R6 ;  /* 0x0003a80601007387 */ /* 0x000fe80000100a00 */
[----:B------:R-:W2:Y:S04]  /*738c0*/  LDL.LU R21, [R1+0x524] ;  /* 0x0005240001157983 */ /* 0x000ea80000300800 */
[----:B------:R-:W3:Y:S04]  /*738d0*/  LDL.LU R22, [R1+0x528] ;  /* 0x0005280001167983 */ /* 0x000ee80000300800 */
[----:B------:R-:W3:Y:S01]  /*738e0*/  LDL.LU R23, [R1+0x52c] ;  /* 0x00052c0001177983 */ /* 0x000ee20000300800 */
[----:B------:R-:W-:Y:S06]  /*738f0*/  BAR.SYNC.DEFER_BLOCKING 0x0 ;  /* 0x0000000000007b1d */ /* 0x000fec0000010000 */
        /* <DEDUP_REMOVED lines=30> */
[----:B0-----:R0:W-:Y:S04]  /*73ae0*/  STL [R1+0x3d0], R24 ;  /* 0x0003d01801007387 */ /* 0x0011e80000100800 */
[----:B------:R-:W-:Y:S01]  /*73af0*/  STL.64 [R1+0x3d8], R26 ;  /* 0x0003d81a01007387 */ /* 0x000fe20000100a00 */
[----:B0-----:R-:W-:-:S05]  /*73b00*/  IMAD.MOV.U32 R24, RZ, RZ, R25 ;  /* 0x000000ffff187224 */ /* 0x001fca00078e0019 */
[----:B------:R0:W-:Y:S04]  /*73b10*/  STL [R1+0x2078], R24 ;  /* 0x0020781801007387 */ /* 0x0001e80000100800 */
[----:B0-----:R-:W2:Y:S04]  /*73b20*/  LDL.LU R24, [R1+0x4e0] ;  /* 0x0004e00001187983 */ /* 0x001ea80000300800 */
[----:B------:R-:W2:Y:S04]  /*73b30*/  LDL.LU R25, [R1+0x4e4] ;  /* 0x0004e40001197983 */ /* 0x000ea80000300800 */
[----:B------:R-:W2:Y:S04]  /*73b40*/  LDL.LU R26, [R1+0x4e8] ;  /* 0x0004e800011a7983 */ /* 0x000ea80000300800 */
[----:B------:R-:W2:Y:S04]  /*73b50*/  LDL.LU R27, [R1+0x4ec] ;  /* 0x0004ec00011b7983 */ /* 0x000ea80000300800 */
[----:B--2---:R-:W-:Y:S04]  /*73b60*/  STSM.16.M88.4 [R8], R24 ;  /* 0x0000001808007844 */ /* 0x004fe80000000200 */
[----:B------:R-:W-:Y:S01]  /*73b70*/  STSM.16.M88.4 [R8+0x200], R20 ;  /* 0x0002001408007844 */ /* 0x000fe20000000200 */
[----:B------:R-:W-:Y:S06]  /*73b80*/  BAR.SYNC.DEFER_BLOCKING 0x0 ;  /* 0x0000000000007b1d */ /* 0x000fec0000010000 */
[----:B------:R-:W0:Y:S04]  /*73b90*/  LDS.128 R20, [R0] ;  /* 0x0000000000147984 */ /* 0x000e280000000c00 */
[----:B0-----:R-:W-:Y:S01]  /*73ba0*/  STL.64 [R1+0x390], R20 ;  /* 0x0003901401007387 */ /* 0x001fe20000100a00 */
[----:B------:R-:W-:-:S03]  /*73bb0*/  IMAD.MOV.U32 R24, RZ, RZ, R23 ;  /* 0x000000ffff187224 */ /* 0x000fc600078e0017 */
[----:B------:R-:W-:Y:S04]  /*73bc0*/  STL [R1+0x398], R22 ;  /* 0x0003981601007387 */ /* 0x000fe80000100800 */
[----:B------:R-:W0:Y:S04]  /*73bd0*/  LDS.128 R20, [R0+0x400] ;  /* 0x0004000000147984 */ /* 0x000e280000000c00 */
[----:B------:R-:W-:Y:S04]  /*73be0*/  STL [R1+0x207c], R24 ;  /* 0x00207c1801007387 */ /* 0x000fe80000100800 */
        /* <DEDUP_REMOVED lines=15> */
[----:B------:R-:W-:Y:S04]  /*73ce0*/  STL [R1+0x2080], R25 ;  /* 0x0020801901007387 */ /* 0x000fe80000100800 */
[----:B------:R-:W-:Y:S04]  /*73cf0*/  STL [R1+0x20f8], R25 ;  /* 0x0020f81901007387 */ /* 0x000fe80000100800 */
[----:B0-----:R-:W-:Y:S04]  /*73d00*/  STL.64 [R1+0x410], R20 ;  /* 0x0004101401007387 */ /* 0x001fe80000100a00 */
[----:B------:R0:W-:Y:S04]  /*73d10*/  STL.64 [R1+0x418], R22 ;  /* 0x0004181601007387 */ /* 0x0001e80000100a00 */
[----:B0-----:R-:W2:Y:S04]  /*73d20*/  LDL.LU.64 R22, [R1+0x2438] ;  /* 0x0024380001167983 */ /* 0x001ea80000300a00 */
[----:B------:R-:W2:Y:S01]  /*73d30*/  LDL.LU.64 R20, [R1+0x2430] ;  /* 0x0024300001147983 */ /* 0x000ea20000300a00 */
[----:B------:R-:W-:Y:S06]  /*73d40*/  BAR.SYNC.DEFER_BLOCKING 0x0 ;  /* 0x0000000000007b1d */ /* 0x000fec0000010000 */
[----:B--2---:R-:W-:Y:S04]  /*73d50*/  STSM.16.M88.4 [R8], R20 ;  /* 0x0000001408007844 */ /* 0x004fe80000000200 */
[----:B---3--:R-:W-:Y:S01]  /*73d60*/  STSM.16.M88.4 [R8+0x200], R16 ;  /* 0x0002001008007844 */ /* 0x008fe20000000200 */
[----:B------:R-:W-:Y:S06]  /*73d70*/  BAR.SYNC.DEFER_BLOCKING 0x0 ;  /* 0x0000000000007b1d */ /* 0x000fec0000010000 */
[----:B------:R-:W0:Y:S04]  /*73d80*/  LDS.128 R16, [R0] ;  /* 0x0000000000107984 */ /* 0x000e280000000c00 */
[----:B0-----:R-:W-:Y:S01]  /*73d90*/  STL.64 [R1+0x3e0], R16 ;  /* 0x0003e01001007387 */ /* 0x001fe20000100a00 */
[----:B------:R-:W-:-:S03]  /*73da0*/  IMAD.MOV.U32 R26, RZ, RZ, R18 ;  /* 0x000000ffff1a7224 */ /* 0x000fc600078e0012 */
[----:B------:R-:W-:Y:S04]  /*73db0*/  STL [R1+0x3ec], R19 ;  /* 0x0003ec1301007387 */ /* 0x000fe80000100800 */
[----:B------:R-:W0:Y:S01]  /*73dc0*/  LDS.128 R16, [R0+0x400] ;  /* 0x0004000000107984 */ /* 0x000e220000000c00 */
[----:B------:R-:W-:Y:S06]  /*73dd0*/  BAR.SYNC.DEFER_BLOCKING 0x0 ;  /* 0x0000000000007b1d */ /* 0x000fec0000010000 */
[----:B----4-:R-:W-:Y:S04]  /*73de0*/  STSM.16.M88.4 [R8], R12 ;  /* 0x0000000c08007844 */ /* 0x010fe80000000200 */
[----:B------:R-:W-:Y:S01]  /*73df0*/  STSM.16.M88.4 [R8+0x200], R4 ;  /* 0x0002000408007844 */ /* 0x000fe20000000200 */
[----:B------:R-:W-:Y:S06]  /*73e00*/  BAR.SYNC.DEFER_BLOCKING 0x0 ;  /* 0x0000000000007b1d */ /* 0x000fec0000010000 */
[----:B------:R-:W1:Y:S04]  /*73e10*/  LDS.128 R4, [R0] ;  /* 0x0000000000047984 */ /* 0x000e680000000c00 */
[----:B------:R-:W-:Y:S04]  /*73e20*/  STL [R1+0x2428], R26 ;  /* 0x0024281a01007387 */ /* 0x000fe80000100800 */
[----:B------:R-:W-:Y:S04]  /*73e30*/  STL.64 [R1+0x2420], R24 ;  /* 0x0024201801007387 */ /* 0x000fe80000100a00 */
[----:B0-----:R-:W-:Y:S04]  /*73e40*/  STL.64 [R1+0x400], R16 ;  /* 0x0004001001007387 */ /* 0x001fe80000100a00 */
[----:B------:R-:W-:Y:S04]  /*73e50*/  STL.64 [R1+0x408], R18 ;  /* 0x0004081201007387 */ /* 0x000fe80000100a00 */
[----:B------:R-:W2:Y:S04]  /*73e60*/  LDL.LU R20, [R1+0x6d0] ;  /* 0x0006d00001147983 */ /* 0x000ea80000300800 */
        /* <DEDUP_REMOVED lines=37> */
[----:B0-----:R-:W-:Y:S04]  /*740c0*/  STL [R1+0x450], R24 ;  /* 0x0004501801007387 */ /* 0x001fe80000100800 */
[----:B------:R0:W-:Y:S02]  /*740d0*/  STL.64 [R1+0x458], R26 ;  /* 0x0004581a01007387 */ /* 0x0001e40000100a00 */
[----:B0-----:R-:W-:-:S02]  /*740e0*/  IMAD.MOV.U32 R27, RZ, RZ, R25 ;  /* 0x000000ffff1b7224 */ /* 0x001fc400078e0019 */
[----:B------:R-:W3:Y:S04]  /*740f0*/  LDL.LU R26, [R1+0x2428] ;  /* 0x00242800011a7983 */ /* 0x000ee80000300800 */
[----:B------:R-:W4:Y:S04]  /*74100*/  LDL.LU.64 R24, [R1+0x2420] ;  /* 0x0024200001187983 */ /* 0x000f280000300a00 */
[----:B------:R-:W-:Y:S04]  /*74110*/  STL [R1+0x2064], R27 ;  /* 0x0020641b01007387 */ /* 0x000fe80000100800 */
[----:B--2---:R0:W-:Y:S04]  /*74120*/  STSM.16.M88.4 [R8], R20 ;  /* 0x0000001408007844 */ /* 0x0041e80000000200 */
[----:B0-----:R-:W2:Y:S04]  /*74130*/  LDL.LU.64 R22, [R1+0x2418] ;  /* 0x0024180001167983 */ /* 0x001ea80000300a00 */
[----:B------:R-:W2:Y:S04]  /*74140*/  LDL.LU.64 R20, [R1+0x2410] ;  /* 0x0024100001147983 */ /* 0x000ea80000300a00 */
[----:B--2---:R-:W-:Y:S01]  /*74150*/  STSM.16.M88.4 [R8+0x200], R20 ;  /* 0x0002001408007844 */ /* 0x004fe20000000200 */
[----:B------:R-:W-:Y:S06]  /*74160*/  BAR.SYNC.DEFER_BLOCKING 0x0 ;  /* 0x0000000000007b1d */ /* 0x000fec0000010000 */
[----:B------:R-:W0:Y:S04]  /*74170*/  LDS.128 R20, [R0] ;  /* 0x0000000000147984 */ /* 0x000e280000000c00 */
[----:B0-----:R-:W-:Y:S01]  /*74180*/  STL.64 [R1+0x420], R20 ;  /* 0x0004201401007387 */ /* 0x001fe20000100a00 */
[----:B------:R-:W-:-:S03]  /*74190*/  IMAD.MOV.U32 R27, RZ, RZ, R23 ;  /* 0x000000ffff1b7224 */ /* 0x000fc600078e0017 */
[----:B------:R-:W-:Y:S04]  /*741a0*/  STL [R1+0x428], R22 ;  /* 0x0004281601007387 */ /* 0x000fe80000100800 */
[----:B------:R-:W0:Y:S04]  /*741b0*/  LDS.128 R20, [R0+0x400] ;  /* 0x0004000000147984 */ /* 0x000e280000000c00 */
[----:B------:R-:W-:Y:S04]  /*741c0*/  STL [R1+0x2068], R27 ;  /* 0x0020681b01007387 */ /* 0x000fe80000100800 */
[----:B---3--:R-:W-:Y:S04]  /*741d0*/  STL [R1+0x20d4], R26 ;  /* 0x0020d41a01007387 */ /* 0x008fe80000100800 */
[----:B------:R-:W-:Y:S04]  /*741e0*/  STL [R1+0x2198], R26 ;  /* 0x0021981a01007387 */ /* 0x000fe80000100800 */
[----:B----4-:R1:W-:Y:S04]  /*741f0*/  STL.64 [R1+0x2258], R24 ;  /* 0x0022581801007387 */ /* 0x0103e80000100a00 */
[----:B-1----:R-:W2:Y:S04]  /*74200*/  LDL.LU R24, [R1+0x6b0] ;  /* 0x0006b00001187983 */ /* 0x002ea80000300800 */
[----:B------:R-:W2:Y:S04]  /*74210*/  LDL.LU R25, [R1+0x6b4] ;  /* 0x0006b40001197983 */ /* 0x000ea80000300800 */
[----:B------:R-:W2:Y:S04]  /*74220*/  LDL.LU R26, [R1+0x6b8] ;  /* 0x0006b800011a7983 */ /* 0x000ea80000300800 */
[----:B------:R-:W2:Y:S04]  /*74230*/  LDL.LU R27, [R1+0x6bc] ;  /* 0x0006bc00011b7983 */ /* 0x000ea80000300800 */
[----:B0-----:R-:W-:Y:S04]  /*74240*/  STL.64 [R1+0x440], R20 ;  /* 0x0004401401007387 */ /* 0x001fe80000100a00 */
[----:B------:R0:W-:Y:S04]  /*74250*/  STL.64 [R1+0x448], R22 ;  /* 0x0004481601007387 */ /* 0x0001e80000100a00 */
[----:B0-----:R-:W3:Y:S04]  /*74260*/  LDL.LU.64 R22, [R1+0x2408] ;  /* 0x0024080001167983 */ /* 0x001ee80000300a00 */
[----:B------:R-:W3:Y:S01]  /*74270*/  LDL.LU.64 R20, [R1+0x2400] ;  /* 0x0024000001147983 */ /* 0x000ee20000300a00 */
[----:B------:R-:W-:Y:S06]  /*74280*/  BAR.SYNC.DEFER_BLOCKING 0x0 ;  /* 0x0000000000007b1d */ /* 0x000fec0000010000 */
[----:B---3--:R0:W-:Y:S04]  /*74290*/  STSM.16.M88.4 [R8], R20 ;  /* 0x0000001408007844 */ /* 0x0081e80000000200 */
[----:B0-----:R-:W3:Y:S04]  /*742a0*/  LDL.LU.64 R22, [R1+0x23f8] ;  /* 0x0023f80001167983 */ /* 0x001ee80000300a00 */
[----:B------:R-:W3:Y:S04]  /*742b0*/  LDL.LU.64 R20, [R1+0x23f0] ;  /* 0x0023f00001147983 */ /* 0x000ee80000300a00 */
        /* <DEDUP_REMOVED lines=8> */
[----:B------:R-:W-:Y:S04]  /*74340*/  STL.64 [R1+0x4b8], R26 ;  /* 0x0004b81a01007387 */ /* 0x000fe80000100a00 */
[----:B---3--:R-:W-:Y:S04]  /*74350*/  STSM.16.M88.4 [R8], R20 ;  /* 0x0000001408007844 */ /* 0x008fe80000000200 */
[----:B------:R-:W-:Y:S01]  /*74360*/  STSM.16.M88.4 [R8+0x200], R16 ;  /* 0x0002001008007844 */ /* 0x000fe20000000200 */
[----:B------:R-:W-:Y:S06]  /*74370*/  BAR.SYNC.DEFER_BLOCKING 0x0 ;  /* 0x0000000000007b1d */ /* 0x000fec0000010000 */
[----:B------:R-:W0:Y:S04]  /*74380*/  LDS.128 R16, [R0] ;  /* 0x0000000000107984 */ /* 0x000e280000000c00 */
[----:B0-----:R-:W-:Y:S01]  /*74390*/  STL.64 [R1+0x470], R16 ;  /* 0x0004701001007387 */ /* 0x001fe20000100a00 */
[----:B------:R-:W-:-:S03]  /*743a0*/  IMAD.MOV.U32 R29, RZ, RZ, R18 ;  /* 0x000000ffff1d7224 */ /* 0x000fc600078e0012 */
[----:B------:R-:W-:Y:S04]  /*743b0*/  STL [R1+0x47c], R19 ;  /* 0x00047c1301007387 */ /* 0x000fe80000100800 */
[----:B------:R-:W0:Y:S01]  /*743c0*/  LDS.128 R16, [R0+0x400] ;  /* 0x0004000000107984 */ /* 0x000e220000000c00 */
[----:B------:R-:W-:Y:S06]  /*743d0*/  BAR.SYNC.DEFER_BLOCKING 0x0 ;  /* 0x0000000000007b1d */ /* 0x000fec0000010000 */
[----:B------:R-:W-:Y:S04]  /*743e0*/  STSM.16.M88.4 [R8], R12 ;  /* 0x0000000c08007844 */ /* 0x000fe80000000200 */
[----:B------:R-:W-:Y:S01]  /*743f0*/  STSM.16.M88.4 [R8+0x200], R4 ;  /* 0x0002000408007844 */ /* 0x000fe20000000200 */
[----:B------:R-:W-:Y:S06]  /*74400*/  BAR.SYNC.DEFER_BLOCKING 0x0 ;  /* 0x0000000000007b1d */ /* 0x000fec0000010000 */
[----:B------:R-:W1:Y:S04]  /*74410*/  LDS.128 R12, [R0] ;  /* 0x00000000000c7984 */ /* 0x000e680000000c00 */
[----:B------:R-:W2:Y:S04]  /*74420*/  LDS.128 R4, [R0+0x400] ;  /* 0x0004000000047984 */ /* 0x000ea80000000c00 */
[----:B------:R-:W-:Y:S04]  /*74430*/  STL [R1+0x205c], R29 ;  /* 0x00205c1d01007387 */ /* 0x000fe80000100800 */
[----:B0-----:R-:W-:Y:S04]  /*74440*/  STL.64 [R1+0x4a0], R16 ;  /* 0x0004a01001007387 */ /* 0x001fe80000100a00 */
[----:B------:R-:W-:Y:S04]  /*74450*/  STL.64 [R1+0x4a8], R18 ;  /* 0x0004a81201007387 */ /* 0x000fe80000100a00 */
[----:B------:R-:W3:Y:S04]  /*74460*/  LDL.LU R20, [R1+0x8e0] ;  /* 0x0008e00001147983 */ /* 0x000ee80000300800 */
[----:B-1----:R-:W-:Y:S04]  /*74470*/  STL.64 [R1+0x4d0], R12 ;  /* 0x0004d00c01007387 */ /* 0x002fe80000100a00 */
[----:B------:R-:W-:Y:S04]  /*74480*/  STL.64 [R1+0x4d8], R14 ;  /* 0x0004d80e01007387 */ /* 0x000fe80000100a00 */
[----:B--2---:R-:W-:Y:S04]  /*74490*/  STL.64 [R1+0x4f0], R4 ;  /* 0x0004f00401007387 */ /* 0x004fe80000100a00 */
[----:B------:R-:W-:Y:S04]  /*744a0*/  STL.64 [R1+0x4f8], R6 ;  /* 0x0004f80601007387 */ /* 0x000fe80000100a00 */
[----:B------:R-:W3:Y:S04]  /*744b0*/  LDL.LU R21, [R1+0x8e4] ;  /* 0x0008e40001157983 */ /* 0x000ee80000300800 */
[----:B------:R-:W2:Y:S04]  /*744c0*/  LDL.LU R22, [R1+0x8e8] ;  /* 0x0008e80001167983 */ /* 0x000ea80000300800 */
[----:B------:R-:W2:Y:S01]  /*744d0*/  LDL.LU R23, [R1+0x8ec] ;  /* 0x0008ec0001177983 */ /* 0x000ea20000300800 */
[----:B------:R-:W-:Y:S06]  /*744e0*/  BAR.SYNC.DEFER_BLOCKING 0x0 ;  /* 0x0000000000007b1d */ /* 0x000fec0000010000 */
        /* <DEDUP_REMOVED lines=105> */
[----:B0-----:R-:W-:Y:S04]  /*74b80*/  STL.64 [R1+0x550], R24 ;  /* 0x0005501801007387 */ /* 0x001fe80000100a00 */
[----:B------:R-:W-:Y:S04]  /*74b90*/  STL.64 [R1+0x558], R26 ;  /* 0x0005581a01007387 */ /* 0x000fe80000100a00 */
[----:B-1----:R-:W-:Y:S04]  /*74ba0*/  STL.64 [R1+0x570], R20 ;  /* 0x0005701401007387 */ /* 0x002fe80000100a00 */
[----:B------:R-:W-:Y:S01]  /*74bb0*/  STL.64 [R1+0x578], R22 ;  /* 0x0005781601007387 */ /* 0x000fe20000100a00 */
[----:B------:R-:W-:Y:S06]  /*74bc0*/  BAR.SYNC.DEFER_BLOCKING 0x0 ;  /* 0x0000000000007b1d */ /* 0x000fec0000010000 */
[----:B--2---:R0:W-:Y:S04]  /*74bd0*/  STL.64 [R1+0x540], R16 ;  /* 0x0005401001007387 */ /* 0x0041e80000100a00 */
[----:B------:R1:W-:Y:S04]  /*74be0*/  STL.64 [R1+0x548], R18 ;  /* 0x0005481201007387 */ /* 0x0003e80000100a00 */
[----:B---3--:R-:W-:Y:S04]  /*74bf0*/  STL.64 [R1+0x560], R12 ;  /* 0x0005600c01007387 */ /* 0x008fe80000100a00 */
        /* <DEDUP_REMOVED lines=41> */
[----:B------:R0:W-:Y:S04]  /*74e90*/  STSM.16.M88.4 [R8], R4 ;  /* 0x0000000408007844 */ /* 0x0001e80000000200 */
        /* <DEDUP_REMOVED lines=15> */
[----:B------:R-:W4:Y:S04]  /*74f90*/  LDL.LU R7, [R1+0xb4c] ;  /* 0x000b4c0001077983 */ /* 0x000f280000300800 */
        /* <DEDUP_REMOVED lines=42> */
[----:B---3--:R-:W-:Y:S01]  /*75240*/  STSM.16.M88.4 [R8+0x200], R24 ;  /* 0x0002001808007844 */ /* 0x008fe20000000200 */
[----:B------:R-:W-:Y:S06]  /*75250*/  BAR.SYNC.DEFER_BLOCKING 0x0 ;  /* 0x0000000000007b1d */ /* 0x000fec0000010000 */
[----:B------:R-:W0:Y:S04]  /*75260*/  LDS.128 R24, [R0] ;  /* 0x0000000000187984 */ /* 0x000e280000000c00 */
[----:B0-----:R-:W-:Y:S04]  /*75270*/  STL.64 [R1+0x5c0], R24 ;  /* 0x0005c01801007387 */ /* 0x001fe80000100a00 */
[----:B------:R-:W-:Y:S04]  /*75280*/  STL.64 [R1+0x5c8], R26 ;  /* 0x0005c81a01007387 */ /* 0x000fe80000100a00 */
[----:B------:R-:W0:Y:S01]  /*75290*/  LDS.128 R24, [R0+0x400] ;  /* 0x0004000000187984 */ /* 0x000e220000000c00 */
[----:B------:R-:W-:Y:S06]  /*752a0*/  BAR.SYNC.DEFER_BLOCKING 0x0 ;  /* 0x0000000000007b1d */ /* 0x000fec0000010000 */
[----:B----4-:R-:W-:Y:S04]  /*752b0*/  STSM.16.M88.4 [R8], R20 ;  /* 0x0000001408007844 */ /* 0x010fe80000000200 */
[----:B0-----:R-:W-:Y:S04]  /*752c0*/  STL.64 [R1+0x5e0], R24 ;  /* 0x0005e01801007387 */ /* 0x001fe80000100a00 */
[----:B------:R-:W-:Y:S04]  /*752d0*/  STL.64 [R1+0x5e8], R26 ;  /* 0x0005e81a01007387 */ /* 0x000fe80000100a00 */
        /* <DEDUP_REMOVED lines=9> */
[----:B------:R-:W3:Y:S04]  /*75370*/  LDS.128 R4, [R0+0x400] ;  /* 0x0004000000047984 */ /* 0x000ee80000000c00 */
[----:B0-----:R0:W-:Y:S04]  /*75380*/  STL.64 [R1+0x610], R20 ;  /* 0x0006101401007387 */ /* 0x0011e80000100a00 */
[----:B------:R4:W-:Y:S04]  /*75390*/  STL.64 [R1+0x618], R22 ;  /* 0x0006181601007387 */ /* 0x0009e80000100a00 */
[----:B-1----:R-:W-:Y:S04]  /*753a0*/  STL.64 [R1+0x630], R16 ;  /* 0x0006301001007387 */ /* 0x002fe80000100a00 */
[----:B------:R-:W-:Y:S04]  /*753b0*/  STL.64 [R1+0x638], R18 ;  /* 0x0006381201007387 */ /* 0x000fe80000100a00 */
[----:B0-----:R-:W4:Y:S04]  /*753c0*/  LDL.LU R20, [R1+0xe20] ;  /* 0x000e200001147983 */ /* 0x001f280000300800 */
[----:B--2---:R-:W-:Y:S04]  /*753d0*/  STL.64 [R1+0x600], R12 ;  /* 0x0006000c01007387 */ /* 0x004fe80000100a00 */
[----:B------:R-:W-:Y:S04]  /*753e0*/  STL.64 [R1+0x608], R14 ;  /* 0x0006080e01007387 */ /* 0x000fe80000100a00 */
[----:B---3--:R-:W-:Y:S04]  /*753f0*/  STL.64 [R1+0x620], R4 ;  /* 0x0006200401007387 */ /* 0x008fe80000100a00 */
[----:B------:R-:W-:Y:S04]  /*75400*/  STL.64 [R1+0x628], R6 ;  /* 0x0006280601007387 */ /* 0x000fe80000100a00 */
[----:B------:R-:W2:Y:S04]  /*75410*/  LDL.LU R21, [R1+0xe24] ;  /* 0x000e240001157983 */ /* 0x000ea80000300800 */
[----:B----4-:R-:W3:Y:S04]  /*75420*/  LDL.LU R22, [R1+0xe28] ;  /* 0x000e280001167983 */ /* 0x010ee80000300800 */
        /* <DEDUP_REMOVED lines=230> */
[----:B------:R2:W-:Y:S04]  /*76290*/  STSM.16.M88.4 [R8], R12 ;  /* 0x0000000c08007844 */ /* 0x0005e80000000200 */
[----:B------:R-:W-:Y:S01]  /*762a0*/  STSM.16.M88.4 [R8+0x200], R4 ;  /* 0x0002000408007844 */ /* 0x000fe20000000200 */
[----:B------:R-:W-:Y:S06]  /*762b0*/  BAR.SYNC.DEFER_BLOCKING 0x0 ;  /* 0x0000000000007b1d */ /* 0x000fec0000010000 */
[----:B0-----:R-:W-:Y:S04]  /*762c0*/  STL.64 [R1+0x750], R20 ;  /* 0x0007501401007387 */ /* 0x001fe80000100a00 */
[----:B------:R-:W-:Y:S04]  /*762d0*/  STL.64 [R1+0x758], R22 ;  /* 0x0007581601007387 */ /* 0x000fe80000100a00 */
[----:B-1----:R-:W-:Y:S04]  /*762e0*/  STL.64 [R1+0x770], R16 ;  /* 0x0007701001007387 */ /* 0x002fe80000100a00 */
[----:B------:R-:W-:Y:S04]  /*762f0*/  STL.64 [R1+0x778], R18 ;  /* 0x0007781201007387 */ /* 0x000fe80000100a00 */
[----:B------:R-:W0:Y:S04]  /*76300*/  LDS.128 R16, [R0] ;  /* 0x0000000000107984 */ /* 0x000e280000000c00 */
[----:B------:R-:W1:Y:S04]  /*76310*/  LDS.128 R4, [R0+0x400] ;  /* 0x0004000000047984 */ /* 0x000e680000000c00 */
[----:B--2---:R-:W2:Y:S04]  /*76320*/  LDL.LU R12, [R1+0x1310] ;  /* 0x00131000010c7983 */ /* 0x004ea80000300800 */
[----:B0-----:R-:W-:Y:S04]  /*76330*/  STL.64 [R1+0x790], R16 ;  /* 0x0007901001007387 */ /* 0x001fe80000100a00 */
[----:B------:R-:W-:Y:S04]  /*76340*/  STL.64 [R1+0x798], R18 ;  /* 0x0007981201007387 */ /* 0x000fe80000100a00 */
[----:B-1----:R0:W-:Y:S04]  /*76350*/  STL.64 [R1+0x7a0], R4 ;  /* 0x0007a00401007387 */ /* 0x0021e80000100a00 */
[----:B------:R1:W-:Y:S04]  /*76360*/  STL.64 [R1+0x7a8], R6 ;  /* 0x0007a80601007387 */ /* 0x0003e80000100a00 */
[----:B------:R-:W2:Y:S04]  /*76370*/  LDL.LU R13, [R1+0x1314] ;  /* 0x00131400010d7983 */ /* 0x000ea80000300800 */
[----:B------:R-:W3:Y:S04]  /*76380*/  LDL.LU R14, [R1+0x1318] ;  /* 0x00131800010e7983 */ /* 0x000ee80000300800 */
[----:B------:R-:W3:Y:S04]  /*76390*/  LDL.LU R15, [R1+0x131c] ;  /* 0x00131c00010f7983 */ /* 0x000ee80000300800 */
[----:B------:R-:W4:Y:S04]  /*763a0*/  LDL.LU R20, [R1+0x12f0] ;  /* 0x0012f00001147983 */ /* 0x000f280000300800 */
[----:B------:R-:W4:Y:S04]  /*763b0*/  LDL.LU R21, [R1+0x12f4] ;  /* 0x0012f40001157983 */ /* 0x000f280000300800 */
[----:B------:R-:W2:Y:S04]  /*763c0*/  LDL.LU R22, [R1+0x12f8] ;  /* 0x0012f80001167983 */ /* 0x000ea80000300800 */
[----:B------:R-:W2:Y:S04]  /*763d0*/  LDL.LU R23, [R1+0x12fc] ;  /* 0x0012fc0001177983 */ /* 0x000ea80000300800 */
[----:B0-----:R-:W3:Y:S04]  /*763e0*/  LDL.LU R4, [R1+0x12b0] ;  /* 0x0012b00001047983 */ /* 0x001ee80000300800 */
[----:B------:R-:W3:Y:S04]  /*763f0*/  LDL.LU R5, [R1+0x12b4] ;  /* 0x0012b40001057983 */ /* 0x000ee80000300800 */
[----:B-1----:R-:W4:Y:S04]  /*76400*/  LDL.LU R6, [R1+0x12b8] ;  /* 0x0012b80001067983 */ /* 0x002f280000300800 */
[----:B------:R-:W4:Y:S01]  /*76410*/  LDL.LU R7, [R1+0x12bc] ;  /* 0x0012bc0001077983 */ /* 0x000f220000300800 */
[----:B------:R-:W-:Y:S06]  /*76420*/  BAR.SYNC.DEFER_BLOCKING 0x0 ;  /* 0x0000000000007b1d */ /* 0x000fec0000010000 */
[----:B----4-:R-:W-:Y:S04]  /*76430*/  STL.64 [R1+0x2268], R6 ;  /* 0x0022680601007387 */ /* 0x010fe80000100a00 */
[----:B---3--:R0:W-:Y:S04]  /*76440*/  STL.64 [R1+0x2260], R4 ;  /* 0x0022600401007387 */ /* 0x0081e80000100a00 */
        /* <DEDUP_REMOVED lines=8> */
[----:B--2---:R-:W-:Y:S04]  /*764d0*/  STL.64 [R1+0x2220], R22 ;  /* 0x0022201601007387 */ /* 0x004fe80000100a00 */
[----:B------:R0:W-:Y:S04]  /*764e0*/  STL.64 [R1+0x2218], R20 ;  /* 0x0022181401007387 */ /* 0x0001e80000100a00 */
        /* <DEDUP_REMOVED lines=18> */
[----:B------:R-:W2:Y:S04]  /*76610*/  LDL.LU R22, [R1+0x12c8] ;  /* 0x0012c80001167983 */ /* 0x000ea80000300800 */
[----:B------:R-:W2:Y:S04]  /*76620*/  LDL.LU R23, [R1+0x12cc] ;  /* 0x0012cc0001177983 */ /* 0x000ea80000300800 */
[----:B------:R-:W-:Y:S04]  /*76630*/  STL.64 [R1+0x2208], R14 ;  /* 0x0022080e01007387 */ /* 0x000fe80000100a00 */
[----:B------:R1:W-:Y:S04]  /*76640*/  STL.64 [R1+0x2200], R12 ;  /* 0x0022000c01007387 */ /* 0x0003e80000100a00 */
[----:B-1----:R-:W3:Y:S04]  /*76650*/  LDL.LU R12, [R1+0x1300] ;  /* 0x00130000010c7983 */ /* 0x002ee80000300800 */
[----:B------:R-:W3:Y:S04]  /*76660*/  LDL.LU R13, [R1+0x1304] ;  /* 0x00130400010d7983 */ /* 0x000ee80000300800 */
[----:B------:R-:W3:Y:S04]  /*76670*/  LDL.LU R14, [R1+0x1308] ;  /* 0x00130800010e7983 */ /* 0x000ee80000300800 */
[----:B------:R-:W3:Y:S04]  /*76680*/  LDL.LU R15, [R1+0x130c] ;  /* 0x00130c00010f7983 */ /* 0x000ee80000300800 */
[----:B------:R-:W4:Y:S04]  /*76690*/  LDL.LU R16, [R1+0x1320] ;  /* 0x0013200001107983 */ /* 0x000f280000300800 */
[----:B------:R-:W4:Y:S04]  /*766a0*/  LDL.LU R17, [R1+0x1324] ;  /* 0x0013240001117983 */ /* 0x000f280000300800 */
[----:B------:R-:W4:Y:S04]  /*766b0*/  LDL.LU R18, [R1+0x1328] ;  /* 0x0013280001127983 */ /* 0x000f280000300800 */
[----:B------:R-:W4:Y:S04]  /*766c0*/  LDL.LU R19, [R1+0x132c] ;  /* 0x00132c0001137983 */ /* 0x000f280000300800 */
[----:B------:R-:W2:Y:S04]  /*766d0*/  LDL.LU.64 R6, [R1+0x2268] ;  /* 0x0022680001067983 */ /* 0x000ea80000300a00 */
[----:B------:R-:W2:Y:S04]  /*766e0*/  LDL.LU.64 R4, [R1+0x2260] ;  /* 0x0022600001047983 */ /* 0x000ea80000300a00 */
[----:B0-----:R-:W-:Y:S04]  /*766f0*/  STL.64 [R1+0x490], R24 ;  /* 0x0004901801007387 */ /* 0x001fe80000100a00 */
[----:B------:R-:W-:Y:S04]  /*76700*/  STL.64 [R1+0x498], R26 ;  /* 0x0004981a01007387 */ /* 0x000fe80000100a00 */
[----:B------:R-:W0:Y:S01]  /*76710*/  LDS.128 R24, [R0+0x400] ;  /* 0x0004000000187984 */ /* 0x000e220000000c00 */
[----:B------:R-:W-:Y:S06]  /*76720*/  BAR.SYNC.DEFER_BLOCKING 0x0 ;  /* 0x0000000000007b1d */ /* 0x000fec0000010000 */
[----:B0-----:R0:W-:Y:S04]  /*76730*/  STL.64 [R1+0x7c0], R24 ;  /* 0x0007c01801007387 */ /* 0x0011e80000100a00 */
[----:B------:R-:W-:Y:S04]  /*76740*/  STL.64 [R1+0x7c8], R26 ;  /* 0x0007c81a01007387 */ /* 0x000fe80000100a00 */
[----:B0-----:R-:W4:Y:S04]  /*76750*/  LDL.LU.64 R24, [R1+0x2258] ;  /* 0x0022580001187983 */ /* 0x001f280000300a00 */
[----:B--2---:R0:W-:Y:S04]  /*76760*/  STSM.16.M88.4 [R8], R4 ;  /* 0x0000000408007844 */ /* 0x0041e80000000200 */
[----:B------:R-:W-:Y:S01]  /*76770*/  STSM.16.M88.4 [R8+0x200], R20 ;  /* 0x0002001408007844 */ /* 0x000fe20000000200 */
[----:B------:R-:W-:Y:S06]  /*76780*/  BAR.SYNC.DEFER_BLOCKING 0x0 ;  /* 0x0000000000007b1d */ /* 0x000fec0000010000 */
[----:B0-----:R-:W2:Y:S04]  /*76790*/  LDL.LU R6, [R1+0x2250] ;  /* 0x0022500001067983 */ /* 0x001ea80000300800 */
[----:B------:R-:W2:Y:S04]  /*767a0*/  LDL.LU.64 R4, [R1+0x2248] ;  /* 0x0022480001047983 */ /* 0x000ea80000300a00 */
[----:B------:R-:W2:Y:S04]  /*767b0*/  LDL.LU R7, [R1+0xacc] ;  /* 0x000acc0001077983 */ /* 0x000ea80000300800 */
[----:B------:R-:W2:Y:S04]  /*767c0*/  LDL.LU R27, [R1+0x9c8] ;  /* 0x0009c800011b7983 */ /* 0x000ea80000300800 */
[----:B------:R-:W0:Y:S04]  /*767d0*/  LDS.128 R20, [R0] ;  /* 0x0000000000147984 */ /* 0x000e280000000c00 */
[----:B0-----:R-:W-:Y:S04]  /*767e0*/  STL.64 [R1+0x7d0], R20 ;  /* 0x0007d01401007387 */ /* 0x001fe80000100a00 */
[----:B------:R-:W-:Y:S04]  /*767f0*/  STL.64 [R1+0x7d8], R22 ;  /* 0x0007d81601007387 */ /* 0x000fe80000100a00 */
[----:B------:R-:W0:Y:S04]  /*76800*/  LDS.128 R20, [R0+0x400] ;  /* 0x0004000000147984 */ /* 0x000e280000000c00 */
        /* <DEDUP_REMOVED lines=8> */
[----:B------:R-:W2:Y:S04]  /*76890*/  LDL.LU R26, [R1+0x40] ;  /* 0x00004000011a7983 */ /* 0x000ea80000300800 */
[----:B---3--:R-:W-:Y:S01]  /*768a0*/  STSM.16.M88.4 [R8+0x200], R20 ;  /* 0x0002001408007844 */ /* 0x008fe20000000200 */
[----:B------:R-:W-:Y:S06]  /*768b0*/  BAR.SYNC.DEFER_BLOCKING 0x0 ;  /* 0x0000000000007b1d */ /* 0x000fec0000010000 */
        /* <DEDUP_REMOVED lines=10> */
[----:B------:R-:W-:Y:S01]  /*76960*/  STSM.16.M88.4 [R8+0x200], R12 ;  /* 0x0002000c08007844 */ /* 0x000fe20000000200 */
[----:B------:R-:W-:Y:S06]  /*76970*/  BAR.SYNC.DEFER_BLOCKING 0x0 ;  /* 0x0000000000007b1d */ /* 0x000fec0000010000 */
[----:B0-----:R-:W3:Y:S04]  /*76980*/  LDL.LU.64 R20, [R1+0x2210] ;  /* 0x0022100001147983 */ /* 0x001ee80000300a00 */
[----:B------:R-:W3:Y:S04]  /*76990*/  LDL.LU R23, [R1+0x884] ;  /* 0x0008840001177983 */ /* 0x000ee80000300800 */
        /* <DEDUP_REMOVED lines=9> */
[----:B----4-:R0:W-:Y:S04]  /*76a30*/  STSM.16.M88.4 [R8], R16 ;  /* 0x0000001008007844 */ /* 0x0101e80000000200 */
[----:B------:R-:W3:Y:S04]  /*76a40*/  LDL.LU R22, [R1+0x94] ;  /* 0x0000940001167983 */ /* 0x000ee80000300800 */
[----:B0-----:R-:W4:Y:S04]  /*76a50*/  LDL.LU R18, [R1+0x21fc] ;  /* 0x0021fc0001127983 */ /* 0x001f280000300800 */
[----:B------:R-:W4:Y:S04]  /*76a60*/  LDL.LU R16, [R1+0x21f8] ;  /* 0x0021f80001107983 */ /* 0x000f280000300800 */
[----:B--2---:R0:W-:Y:S01]  /*76a70*/  STSM.16.M88.4 [R8+0x200], R12 ;  /* 0x0002000c08007844 */ /* 0x0041e20000000200 */
[----:B------:R-:W-:Y:S06]  /*76a80*/  BAR.SYNC.DEFER_BLOCKING 0x0 ;  /* 0x0000000000007b1d */ /* 0x000fec0000010000 */
[----:B0-----:R-:W2:Y:S04]  /*76a90*/  LDL.LU.64 R14, [R1+0x21f0] ;  /* 0x0021f000010e7983 */ /* 0x001ea80000300a00 */
[----:B------:R-:W4:Y:S04]  /*76aa0*/  LDL.LU R12, [R1+0x21e8] ;  /* 0x0021e800010c7983 */ /* 0x000f280000300800 */
[----:B------:R0:W-:Y:S04]  /*76ab0*/  @P5 STG.E.U16 desc[UR58][R4.64], R6 ;  /* 0x0000000604005986 */ /* 0x0001e8000c10153a */
[----:B0-----:R-:W3:Y:S01]  /*76ac0*/  LDL.LU.64 R4, [R1+0x21e0] ;  /* 0x0021e00001047983 */ /* 0x001ee20000300a00 */
[----:B------:R-:W-:-:S02]  /*76ad0*/  ISETP.GE.AND P5, PT, R2, UR47, PT ;  /* 0x0000002f02007c0c */ /* 0x000fc4000bfa6270 */
[----:B------:R-:W-:Y:S01]  /*76ae0*/  PRMT R10, R6, 0x7632, R10 ;  /* 0x00007632060a7816 */ /* 0x000fe2000000000a */
[----:B------:R-:W2:Y:S01]  /*76af0*/  LDL.LU R13, [R1+0x748] ;  /* 0x00074800010d7983 */ /* 0x000ea20000300800 */
[----:B------:R-:W-:Y:S01]  /*76b00*/  ISETP.LT.AND P5, PT, R28, UR4, !P5 ;  /* 0x000000041c007c0c */ /* 0x000fe2000efa1270 */
[----:B------:R-:W-:Y:S02]  /*76b10*/  VIADD R17, R2, 0x1 ;  /* 0x0000000102117836 */ /* 0x000fe40000000000 */
[----:B---3--:R-:W-:-:S10]  /*76b20*/  IMAD.WIDE R6, R7, 0x2, R4 ;  /* 0x0000000207067825 */ /* 0x008fd400078e0204 */
[----:B------:R0:W-:Y:S04]  /*76b30*/  @P5 STG.E.U16 desc[UR58][R6.64], R10 ;  /* 0x0000000a06005986 */ /* 0x0001e8000c10153a */
[----:B0-----:R-:W3:Y:S01]  /*76b40*/  LDL.LU.64 R6, [R1+0x21d8] ;  /* 0x0021d80001067983 */ /* 0x001ee20000300a00 */
[----:B------:R-:W-:-:S03]  /*76b50*/  ISETP.GE.AND P5, PT, R17, UR45, PT ;  /* 0x0000002d11007c0c */ /* 0x000fc6000bfa6270 */
[----:B------:R-:W4:Y:S01]  /*76b60*/  LDL.LU R17, [R1+0x74c] ;  /* 0x00074c0001117983 */ /* 0x000f220000300800 */
[----:B------:R-:W-:Y:S01]  /*76b70*/  ISETP.LT.AND P6, PT, R3, UR5, !P5 ;  /* 0x0000000503007c0c */ /* 0x000fe2000efc1270 */
[----:B------:R-:W-:Y:S02]  /*76b80*/  ULDC UR5, c[0x0][0x228] ;  /* 0x00008a0000057ab9 */ /* 0x000fe40000000800 */
[----:B------:R-:W-:Y:S01]  /*76b90*/  ISETP.LT.AND P5, PT, R28, UR5, !P5 ;  /* 0x000000051c007c0c */ /* 0x000fe2000efa1270 */
[----:B------:R-:W-:Y:S01]  /*76ba0*/  ULDC UR5, c[0x0][0x228] ;  /* 0x00008a0000057ab9 */ /* 0x000fe20000000800 */
[----:B------:R-:W-:Y:S02]  /*76bb0*/  PRMT R25, R26, 0x7632, R25 ;  /* 0x000076321a197816 */ /* 0x000fe40000000019 */
[----:B------:R-:W-:Y:S01]  /*76bc0*/  PRMT R20, R22, 0x7632, R20 ;  /* 0x0000763216147816 */ /* 0x000fe20000000014 */
[----:B---3--:R-:W-:-:S05]  /*76bd0*/  IMAD.WIDE R10, R27, 0x2, R6 ;  /* 0x000000021b0a7825 */ /* 0x008fca00078e0206 */
[----:B------:R0:W-:Y:S04]  /*76be0*/  @P6 STG.E.U16 desc[UR58][R10.64], R26 ;  /* 0x0000001a0a006986 */ /* 0x0001e8000c10153a */
[----:B0-----:R-:W3:Y:S01]  /*76bf0*/  LDL.LU.64 R10, [R1+0x21d0] ;  /* 0x0021d000010a7983 */ /* 0x001ee20000300a00 */
[----:B------:R-:W-:-:S03]  /*76c00*/  IMAD.WIDE R26, R27, 0x2, R4 ;  /* 0x000000021b1a7825 */ /* 0x000fc600078e0204 */
[----:B------:R-:W4:Y:S04]  /*76c10*/  LDL.LU R19, [R1+0x98] ;  /* 0x0000980001137983 */ /* 0x000f280000300800 */
[----:B------:R0:W-:Y:S02]  /*76c20*/  @P5 STG.E.U16 desc[UR58][R26.64], R25 ;  /* 0x000000191a005986 */ /* 0x0001e4000c10153a */
[----:B0-----:R-:W-:-:S05]  /*76c30*/  VIADD R25, R2, 0x2 ;  /* 0x0000000202197836 */ /* 0x001fca0000000000 */
[----:B------:R-:W-:-:S04]  /*76c40*/  ISETP.GE.AND P5, PT, R25, UR43, PT ;  /* 0x0000002b19007c0c */ /* 0x000fc8000bfa6270 */
[----:B------:R-:W-:Y:S01]  /*76c50*/  ISETP.LT.AND P6, PT, R3, UR5, !P5 ;  /* 0x0000000503007c0c */ /* 0x000fe2000efc1270 */
[----:B------:R-:W-:Y:S02]  /*76c60*/  ULDC UR5, c[0x0][0x228] ;  /* 0x00008a0000057ab9 */ /* 0x000fe40000000800 */
[----:B------:R-:W-:Y:S01]  /*76c70*/  ISETP.LT.AND P5, PT, R28, UR5, !P5 ;  /* 0x000000051c007c0c */ /* 0x000fe2000efa1270 */
[----:B------:R-:W-:Y:S01]  /*76c80*/  IMAD.WIDE R26, R23, 0x2, R6 ;  /* 0x00000002171a7825 */ /* 0x000fe200078e0206 */
[----:B------:R-:W-:-:S08]  /*76c90*/  ULDC UR5, c[0x0][0x228] ;  /* 0x00008a0000057ab9 */ /* 0x000fd00000000800 */
[----:B------:R0:W-:Y:S02]  /*76ca0*/  @P6 STG.E.U16 desc[UR58][R26.64], R22 ;  /* 0x000000161a006986 */ /* 0x0001e4000c10153a */
[----:B0-----:R-:W-:-:S05]  /*76cb0*/  IMAD.WIDE R22, R23, 0x2, R4 ;  /* 0x0000000217167825 */ /* 0x001fca00078e0204 */
[----:B------:R0:W-:Y:S02]  /*76cc0*/  @P5 STG.E.U16 desc[UR58][R22.64], R20 ;  /* 0x0000001416005986 */ /* 0x0001e4000c10153a */
[----:B0-----:R-:W-:-:S05]  /*76cd0*/  VIADD R20, R2, 0x3 ;  /* 0x0000000302147836 */ /* 0x001fca0000000000 */
[----:B------:R-:W-:-:S04]  /*76ce0*/  ISETP.GE.AND P5, PT, R20, UR41, PT ;  /* 0x0000002914007c0c */ /* 0x000fc8000bfa6270 */
[----:B------:R-:W-:Y:S01]  /*76cf0*/  ISETP.LT.AND P6, PT, R3, UR5, !P5 ;  /* 0x0000000503007c0c */ /* 0x000fe2000efc1270 */
[----:B------:R-:W-:Y:S02]  /*76d00*/  ULDC UR5, c[0x0][0x228] ;  /* 0x00008a0000057ab9 */ /* 0x000fe40000000800 */
[----:B------:R-:W-:Y:S01]  /*76d10*/  ISETP.LT.AND P5, PT, R28, UR5, !P5 ;  /* 0x000000051c007c0c */ /* 0x000fe2000efa1270 */
[----:B--2---:R-:W-:Y:S01]  /*76d20*/  IMAD.WIDE R22, R13, 0x2, R6 ;  /* 0x000000020d167825 */ /* 0x004fe200078e0206 */
[----:B------:R-:W-:-:S08]  /*76d30*/  ULDC UR5, c[0x0][0x228] ;  /* 0x00008a0000057ab9 */ /* 0x000fd00000000800 */
[----:B------:R0:W-:Y:S02]  /*76d40*/  @P6 STG.E.U16 desc[UR58][R22.64], R9 ;  /* 0x0000000916006986 */ /* 0x0001e4000c10153a */
[----:B0-----:R-:W-:Y:S01]  /*76d50*/  IMAD.WIDE R22, R13, 0x2, R4 ;  /* 0x000000020d167825 */ /* 0x001fe200078e0204 */
[----:B---3--:R-:W-:Y:S02]  /*76d60*/  PRMT R11, R9, 0x7632, R11 ;  /* 0x00007632090b7816 */ /* 0x008fe4000000000b */
[----:B------:R-:W2:Y:S04]  /*76d70*/  LDL.LU R9, [R1+0x21cc] ;  /* 0x0021cc0001097983 */ /* 0x000ea80000300800 */
[----:B------:R0:W-:Y:S04]  /*76d80*/  @P5 STG.E.U16 desc[UR58][R22.64], R11 ;  /* 0x0000000b16005986 */ /* 0x0001e8000c10153a */
[----:B------:R-:W3:Y:S01]  /*76d90*/  LDL.LU R13, [R1+0x800] ;  /* 0x00080000010d7983 */ /* 0x000ee20000300800 */
[----:B0-----:R-:W-:-:S05]  /*76da0*/  VIADD R11, R2, 0x4 ;  /* 0x00000004020b7836 */ /* 0x001fca0000000000 */
[----:B------:R-:W-:Y:S02]  /*76db0*/  ISETP.GE.AND P5, PT, R11, UR39, PT ;  /* 0x000000270b007c0c */ /* 0x000fe4000bfa6270 */
[----:B------:R-:W2:Y:S04]  /*76dc0*/  LDL.LU R11, [R1+0x48] ;  /* 0x00004800010b7983 */ /* 0x000ea80000300800 */
[----:B------:R-:W2:Y:S04]  /*76dd0*/  LDL.LU R29, [R1+0x804] ;  /* 0x00080400011d7983 */ /* 0x000ea80000300800 */
[----:B------:R-:W2:Y:S01]  /*76de0*/  LDL.LU R25, [R1+0x9c] ;  /* 0x00009c0001197983 */ /* 0x000ea20000300800 */
[----:B------:R-:W-:Y:S01]  /*76df0*/  ISETP.LT.AND P6, PT, R3, UR5, !P5 ;  /* 0x0000000503007c0c */ /* 0x000fe2000efc1270 */
[----:B------:R-:W-:-:S02]  /*76e00*/  ULDC UR5, c[0x0][0x228] ;  /* 0x00008a0000057ab9 */ /* 0x000fc40000000800 */
[----:B------:R-:W-:Y:S01]  /*76e10*/  ISETP.LT.AND P5, PT, R28, UR5, !P5 ;  /* 0x000000051c007c0c */ /* 0x000fe2000efa1270 */
[----:B----4-:R-:W-:Y:S01]  /*76e20*/  IMAD.WIDE R22, R17, 0x2, R6 ;  /* 0x0000000211167825 */ /* 0x010fe200078e0206 */
[----:B------:R-:W-:Y:S02]  /*76e30*/  ULDC UR5, c[0x0][0x228] ;  /* 0x00008a0000057ab9 */ /* 0x000fe40000000800 */
[----:B------:R-:W-:Y:S02]  /*76e40*/  ISETP.LT.AND P4, PT, R3, UR5, !P4 ;  /* 0x0000000503007c0c */ /* 0x000fe4000e781270 */
[----:B------:R-:W-:Y:S01]  /*76e50*/  PRMT R15, R19, 0x7632, R15 ;  /* 0x00007632130f7816 */ /* 0x000fe2000000000f */
[----:B------:R-:W-:Y:S01]  /*76e60*/  STL [R1+0x2118], R28 ;  /* 0x0021181c01007387 */ /* 0x000fe20000100800 */
[----:B------:R-:W-:Y:S01]  /*76e70*/  LOP3.LUT R8, R8, 0xffdfffff, RZ, 0xc0, !PT ;  /* 0xffdfffff08087812 */ /* 0x000fe200078ec0ff */
[----:B------:R-:W-:Y:S02]  /*76e80*/  ULDC UR5, c[0x0][0x22c] ;  /* 0x00008b0000057ab9 */ /* 0x000fe40000000800 */
[----:B------:R0:W-:Y:S02]  /*76e90*/  @P6 STG.E.U16 desc[UR58][R22.64], R19 ;  /* 0x0000001316006986 */ /* 0x0001e4000c10153a */
[----:B0-----:R-:W-:-:S05]  /*76ea0*/  IMAD.WIDE R22, R17, 0x2, R4 ;  /* 0x0000000211167825 */ /* 0x001fca00078e0204 */
[----:B------:R0:W-:Y:S04]  /*76eb0*/  @P5 STG.E.U16 desc[UR58][R22.64], R15 ;  /* 0x0000000f16005986 */ /* 0x0001e8000c10153a */
[----:B------:R-:W-:Y:S04]  /*76ec0*/  STL [R1+0x21b8], R28 ;  /* 0x0021b81c01007387 */ /* 0x000fe80000100800 */
[----:B------:R-:W4:Y:S04]  /*76ed0*/  LDL.LU R20, [R1+0x808] ;  /* 0x0008080001147983 */ /* 0x000f280000300800 */
[----:B------:R-:W4:Y:S04]  /*76ee0*/  LDL.LU R19, [R1+0x4c] ;  /* 0x00004c0001137983 */ /* 0x000f280000300800 */
[----:B------:R-:W4:Y:S04]  /*76ef0*/  LDL.LU R17, [R1+0x80c] ;  /* 0x00080c0001117983 */ /* 0x000f280000300800 */
[----:B------:R-:W4:Y:S04]  /*76f00*/  LDL.LU R26, [R1+0x60] ;  /* 0x00006000011a7983 */ /* 0x000f280000300800 */
[----:B------:R-:W-:Y:S04]  /*76f10*/  STL.64 [R1+0x2100], R2 ;  /* 0x0021000201007387 */ /* 0x000fe80000100a00 */
[----:B------:R-:W-:Y:S04]  /*76f20*/  STL.64 [R1+0x2128], R2 ;  /* 0x0021280201007387 */ /* 0x000fe80000100a00 */
[----:B------:R-:W-:Y:S04]  /*76f30*/  STL.64 [R1+0x2150], R2 ;  /* 0x0021500201007387 */ /* 0x000fe80000100a00 */
[----:B------:R-:W-:Y:S04]  /*76f40*/  STL.64 [R1+0x2168], R2 ;  /* 0x0021680201007387 */ /* 0x000fe80000100a00 */
[----:B0-----:R-:W4:Y:S01]  /*76f50*/  LDL.LU R15, [R1+0x810] ;  /* 0x00081000010f7983 */ /* 0x001f220000300800 */
[----:B---3--:R-:W-:-:S05]  /*76f60*/  IMAD.WIDE R22, R13, 0x2, R6 ;  /* 0x000000020d167825 */ /* 0x008fca00078e0206 */
[----:B--2---:R0:W-:Y:S01]  /*76f70*/  @P4 STG.E.U16 desc[UR58][R22.64], R11 ;  /* 0x0000000b16004986 */ /* 0x0041e2000c10153a */
[----:B------:R-:W-:Y:S01]  /*76f80*/  PRMT R10, R11, 0x7632, R10 ;  /* 0x000076320b0a7816 */ /* 0x000fe2000000000a */
[----:B0-----:R-:W-:Y:S02]  /*76f90*/  IMAD.WIDE R22, R13, 0x2, R4 ;  /* 0x000000020d167825 */ /* 0x001fe400078e0204 */
[----:B------:R-:W2:Y:S04]  /*76fa0*/  LDL.LU R13, [R1+0x30] ;  /* 0x00003000010d7983 */ /* 0x000ea80000300800 */
[----:B------:R0:W-:Y:S02]  /*76fb0*/  @P3 STG.E.U16 desc[UR58][R22.64], R10 ;  /* 0x0000000a16003986 */ /* 0x0001e4000c10153a */
[----:B0-----:R-:W-:-:S02]  /*76fc0*/  IMAD.WIDE R10, R29, 0x2, R6 ;  /* 0x000000021d0a7825 */ /* 0x001fc400078e0206 */
[----:B------:R-:W3:Y:S04]  /*76fd0*/  LDL.LU R22, [R1+0x21c8] ;  /* 0x0021c80001167983 */ /* 0x000ee80000300800 */
[----:B------:R-:W3:Y:S04]  /*76fe0*/  LDL.LU R27, [R1+0x814] ;  /* 0x00081400011b7983 */ /* 0x000ee80000300800 */
[----:B------:R-:W3:Y:S04]  /*76ff0*/  LDL.LU R23, [R1+0x64] ;  /* 0x0000640001177983 */ /* 0x000ee80000300800 */
[----:B------:R0:W-:Y:S04]  /*77000*/  @P2 STG.E.U16 desc[UR58][R10.64], R25 ;  /* 0x000000190a002986 */ /* 0x0001e8000c10153a */
[----:B0-----:R-:W2:Y:S01]  /*77010*/  LDL.LU.64 R10, [R1+0x21c0] ;  /* 0x0021c000010a7983 */ /* 0x001ea20000300a00 */
[----:B------:R-:W-:Y:S01]  /*77020*/  IMAD.WIDE R28, R29, 0x2, R4 ;  /* 0x000000021d1c7825 */ /* 0x000fe200078e0204 */
[----:B------:R-:W-:-:S13]  /*77030*/  LOP3.LUT P6, RZ, R9, 0x20, RZ, 0xc0, !PT ;  /* 0x0000002009ff7812 */ /* 0x000fda00078cc0ff */
[----:B------:R-:W-:Y:S02]  /*77040*/  @P6 LOP3.LUT R8, R8, 0x200000, RZ, 0xfc, !PT ;  /* 0x0020000008086812 */ /* 0x000fe400078efcff */
[----:B------:R-:W-:Y:S02]  /*77050*/  LOP3.LUT P6, RZ, R9, 0x4, RZ, 0xc0, !PT ;  /* 0x0000000409ff7812 */ /* 0x000fe400078cc0ff */
[----:B------:R-:W-:-:S11]  /*77060*/  LOP3.LUT R8, R8, 0xffbfffff, RZ, 0xc0, !PT ;  /* 0xffbfffff08087812 */ /* 0x000fd600078ec0ff */
[----:B------:R-:W-:Y:S02]  /*77070*/  @P6 LOP3.LUT R8, R8, 0x400000, RZ, 0xfc, !PT ;  /* 0x0040000008086812 */ /* 0x000fe400078efcff */
[----:B------:R-:W-:Y:S02]  /*77080*/  LOP3.LUT P6, RZ, R9, 0x2, RZ, 0xc0, !PT ;  /* 0x0000000209ff7812 */ /* 0x000fe400078cc0ff */
[----:B------:R-:W-:Y:S02]  /*77090*/  LOP3.LUT R8, R8, 0xff7fffff, RZ, 0xc0, !PT ;  /* 0xff7fffff08087812 */ /* 0x000fe400078ec0ff */
[----:B----4-:R-:W-:-:S09]  /*770a0*/  PRMT R16, R19, 0x7632, R16 ;  /* 0x0000763213107816 */ /* 0x010fd20000000010 */
[----:B------:R-:W-:Y:S02]  /*770b0*/  @P6 LOP3.LUT R8, R8, 0x800000, RZ, 0xfc, !PT ;  /* 0x0080000008086812 */ /* 0x000fe400078efcff */
[----:B------:R-:W-:Y:S02]  /*770c0*/  LOP3.LUT P6, RZ, R9, 0x1, RZ, 0xc0, !PT ;  /* 0x0000000109ff7812 */ /* 0x000fe400078cc0ff */
[----:B------:R-:W-:Y:S02]  /*770d0*/  PRMT R14, R26, 0x7632, R14 ;  /* 0x000076321a0e7816 */ /* 0x000fe4000000000e */
[----:B--2---:R-:W-:-:S05]  /*770e0*/  PRMT R11, R25, 0x7632, R11 ;  /* 0x00007632190b7816 */ /* 0x004fca000000000b */
[----:B------:R0:W-:Y:S04]  /*770f0*/  @P1 STG.E.U16 desc[UR58][R28.64], R11 ;  /* 0x0000000b1c001986 */ /* 0x0001e8000c10153a */
[----:B0-----:R-:W2:Y:S04]  /*77100*/  LDL.LU R11, [R1+0x81c] ;  /* 0x00081c00010b7983 */ /* 0x001ea80000300800 */
[----:B------:R-:W4:Y:S01]  /*77110*/  LDL.LU R25, [R1+0x34] ;  /* 0x0000340001197983 */ /* 0x000f220000300800 */
[----:B------:R-:W-:-:S05]  /*77120*/  IMAD.WIDE R28, R20, 0x2, R6 ;  /* 0x00000002141c7825 */ /* 0x000fca00078e0206 */
[----:B------:R0:W-:Y:S02]  /*77130*/  @P0 STG.E.U16 desc[UR58][R28.64], R19 ;  /* 0x000000131c000986 */ /* 0x0001e4000c10153a */
[----:B0-----:R-:W-:Y:S01]  /*77140*/  IMAD.WIDE R28, R20, 0x2, R4 ;  /* 0x00000002141c7825 */ /* 0x001fe200078e0204 */
[----:B------:R-:W-:Y:S01]  /*77150*/  LOP3.LUT P0, RZ, R9, 0x8, RZ, 0xc0, !PT ;  /* 0x0000000809ff7812 */ /* 0x000fe2000780c0ff */
[----:B------:R-:W4:Y:S04]  /*77160*/  LDL.LU R20, [R1+0x824] ;  /* 0x0008240001147983 */ /* 0x000f280000300800 */
[----:B------:R0:W-:Y:S01]  /*77170*/  @P6 STG.E.U16 desc[UR58][R28.64], R16 ;  /* 0x000000101c006986 */ /* 0x0001e2000c10153a */
[----:B------:R-:W-:-:S03]  /*77180*/  LOP3.LUT P6, RZ, R8, 0x800000, RZ, 0xc0, !PT ;  /* 0x0080000008ff7812 */ /* 0x000fc600078cc0ff */
[----:B------:R-:W4:Y:S01]  /*77190*/  LDL.LU R19, [R1+0x68] ;  /* 0x0000680001137983 */ /* 0x000f220000300800 */
[----:B0-----:R-:W-:-:S09]  /*771a0*/  IMAD.WIDE R28, R17, 0x2, R6 ;  /* 0x00000002111c7825 */ /* 0x001fd200078e0206 */
[----:B------:R0:W-:Y:S01]  /*771b0*/  @P6 STG.E.U16 desc[UR58][R28.64], R26 ;  /* 0x0000001a1c006986 */ /* 0x0001e2000c10153a */
[----:B------:R-:W-:Y:S01]  /*771c0*/  LOP3.LUT P6, RZ, R8, 0x400000, RZ, 0xc0, !PT ;  /* 0x0040000008ff7812 */ /* 0x000fe200078cc0ff */
[----:B------:R-:W-:Y:S02]  /*771d0*/  IMAD.WIDE R16, R17, 0x2, R4 ;  /* 0x0000000211107825 */ /* 0x000fe400078e0204 */
[----:B0-----:R-:W4:Y:S10]  /*771e0*/  LDL.LU R28, [R1+0x21b8] ;  /* 0x0021b800011c7983 */ /* 0x001f340000300800 */
[----:B------:R0:W-:Y:S02]  /*771f0*/  @P6 STG.E.U16 desc[UR58][R16.64], R14 ;  /* 0x0000000e10006986 */ /* 0x0001e4000c10153a */
[----:B0-----:R-:W-:-:S05]  /*77200*/  IMAD.WIDE R16, R15, 0x2, R6 ;  /* 0x000000020f107825 */ /* 0x001fca00078e0206 */
[----:B------:R0:W-:Y:S04]  /*77210*/  @P0 STG.E.U16 desc[UR58][R16.64], R13 ;  /* 0x0000000d10000986 */ /* 0x0001e8000c10153a */
[----:B0-----:R-:W4:Y:S01]  /*77220*/  LDL.LU.64 R16, [R1+0x21b0] ;  /* 0x0021b00001107983 */ /* 0x001f220000300a00 */
[----:B------:R-:W-:Y:S02]  /*77230*/  LOP3.LUT P3, RZ, R9, 0x10, RZ, 0xc0, !PT ;  /* 0x0000001009ff7812 */ /* 0x000fe4000786c0ff */
[----:B------:R-:W-:Y:S01]  /*77240*/  LOP3.LUT P6, RZ, R8, 0x200000, RZ, 0xc0, !PT ;  /* 0x0020000008ff7812 */ /* 0x000fe200078cc0ff */
[----:B------:R-:W-:Y:S01]  /*77250*/  IMAD.WIDE R14, R15, 0x2, R4 ;  /* 0x000000020f0e7825 */ /* 0x000fe200078e0204 */
[----:B------:R-:W-:-:S09]  /*77260*/  PRMT R12, R13, 0x7632, R12 ;  /* 0x000076320d0c7816 */ /* 0x000fd2000000000c */
[----:B------:R3:W-:Y:S01]  /*77270*/  @P3 STG.E.U16 desc[UR58][R14.64], R12 ;  /* 0x0000000c0e003986 */ /* 0x0007e2000c10153a */
[----:B------:R-:W-:Y:S01]  /*77280*/  LOP3.LUT P1, RZ, R9, 0x40, RZ, 0xc0, !PT ;  /* 0x0000004009ff7812 */ /* 0x000fe2000782c0ff */
[----:B---3--:R-:W-:Y:S02]  /*77290*/  IMAD.WIDE R12, R27, 0x2, R6 ;  /* 0x000000021b0c7825 */ /* 0x008fe400078e0206 */
[----:B------:R-:W3:Y:S04]  /*772a0*/  LDL.LU.64 R14, [R1+0x21a8] ;  /* 0x0021a800010e7983 */ /* 0x000ee80000300a00 */
[----:B------:R0:W-:Y:S01]  /*772b0*/  @P6 STG.E.U16 desc[UR58][R12.64], R23 ;  /* 0x000000170c006986 */ /* 0x0001e2000c10153a */
[----:B------:R-:W-:Y:S01]  /*772c0*/  LOP3.LUT P4, RZ, R9, 0x80, RZ, 0xc0, !PT ;  /* 0x0000008009ff7812 */ /* 0x000fe2000788c0ff */
[----:B------:R-:W-:Y:S01]  /*772d0*/  IMAD.WIDE R26, R27, 0x2, R4 ;  /* 0x000000021b1a7825 */ /* 0x000fe200078e0204 */
[----:B------:R-:W-:Y:S01]  /*772e0*/  PRMT R22, R23, 0x7632, R22 ;  /* 0x0000763217167816 */ /* 0x000fe20000000016 */
[----:B0-----:R-:W3:Y:S04]  /*772f0*/  LDL.LU.64 R12, [R1+0x21a0] ;  /* 0x0021a000010c7983 */ /* 0x001ee80000300a00 */
[----:B------:R2:W-:Y:S02]  /*77300*/  @P1 STG.E.U16 desc[UR58][R26.64], R22 ;  /* 0x000000161a001986 */ /* 0x0005e4000c10153a */
[----:B--2---:R-:W-:-:S05]  /*77310*/  IMAD.WIDE R22, R11, 0x2, R6 ;  /* 0x000000020b167825 */ /* 0x004fca00078e0206 */
[----:B----4-:R0:W-:Y:S02]  /*77320*/  @P4 STG.E.U16 desc[UR58][R22.64], R25 ;  /* 0x0000001916004986 */ /* 0x0101e4000c10153a */
[--C-:B0-----:R-:W-:Y:S02]  /*77330*/  IMAD.WIDE R22, R11, 0x2, R4.reuse ;  /* 0x000000020b167825 */ /* 0x101fe400078e0204 */
[----:B------:R-:W2:Y:S04]  /*77340*/  LDL.LU R11, [R1+0x82c] ;  /* 0x00082c00010b7983 */ /* 0x000ea80000300800 */
[----:B------:R-:W4:Y:S01]  /*77350*/  LDL.LU R29, [R1+0x38] ;  /* 0x00003800011d7983 */ /* 0x000f220000300800 */
[C---:B------:R-:W-:Y:S02]  /*77360*/  LOP3.LUT P2, RZ, R9.reuse, 0x100, RZ, 0xc0, !PT ;  /* 0x0000010009ff7812 */ /* 0x040fe4000784c0ff */
[C---:B------:R-:W-:Y:S01]  /*77370*/  LOP3.LUT P5, RZ, R9.reuse, 0x200, RZ, 0xc0, !PT ;  /* 0x0000020009ff7812 */ /* 0x040fe200078ac0ff */
[----:B------:R-:W-:Y:S01]  /*77380*/  IMAD.WIDE R26, R20, 0x2, R4 ;  /* 0x00000002141a7825 */ /* 0x000fe200078e0204 */
[----:B------:R-:W-:-:S02]  /*77390*/  LOP3.LUT P6, RZ, R9, 0x400, RZ, 0xc0, !PT ;  /* 0x0000040009ff7812 */ /* 0x000fc400078cc0ff */
[----:B------:R-:W-:-:S07]  /*773a0*/  PRMT R17, R25, 0x7632, R17 ;  /* 0x0000763219117816 */ /* 0x000fce0000000011 */
[----:B------:R0:W-:Y:S02]  /*773b0*/  @P2 STG.E.U16 desc[UR58][R22.64], R17 ;  /* 0x0000001116002986 */ /* 0x0001e4000c10153a */
[----:B0-----:R-:W-:-:S05]  /*773c0*/  IMAD.WIDE R22, R20, 0x2, R6 ;  /* 0x0000000214167825 */ /* 0x001fca00078e0206 */
[----:B------:R0:W-:Y:S04]  /*773d0*/  @P5 STG.E.U16 desc[UR58][R22.64], R19 ;  /* 0x0000001316005986 */ /* 0x0001e8000c10153a */
[----:B0-----:R-:W4:Y:S04]  /*773e0*/  LDL.LU R22, [R1+0x830] ;  /* 0x0008300001167983 */ /* 0x001f280000300800 */
[----:B------:R-:W4:Y:S04]  /*773f0*/  LDL.LU R17, [R1+0x6c] ;  /* 0x00006c0001117983 */ /* 0x000f280000300800 */
[----:B------:R-:W4:Y:S04]  /*77400*/  LDL.LU R23, [R1+0x834] ;  /* 0x0008340001177983 */ /* 0x000f280000300800 */
[----:B------:R-:W4:Y:S01]  /*77410*/  LDL.LU R25, [R1+0x3c] ;  /* 0x00003c0001197983 */ /* 0x000f220000300800 */
[----:B---3--:R-:W-:-:S03]  /*77420*/  PRMT R13, R19, 0x7632, R13 ;  /* 0x00007632130d7816 */ /* 0x008fc6000000000d */
[----:B------:R-:W3:Y:S04]  /*77430*/  LDL.LU R19, [R1+0x838] ;  /* 0x0008380001137983 */ /* 0x000ee80000300800 */
[----:B------:R-:W3:Y:S01]  /*77440*/  LDL.LU R20, [R1+0x10] ;  /* 0x0000100001147983 */ /* 0x000ee20000300800 */
[----:B------:R-:W-:-:S03]  /*77450*/  LOP3.LUT P3, RZ, R9, 0x800, RZ, 0xc0, !PT ;  /* 0x0000080009ff7812 */ /* 0x000fc6000786c0ff */
[----:B------:R2:W-:Y:S02]  /*77460*/  @P6 STG.E.U16 desc[UR58][R26.64], R13 ;  /* 0x0000000d1a006986 */ /* 0x0005e4000c10153a */
[----:B--2---:R-:W-:-:S08]  /*77470*/  IMAD.WIDE R26, R11, 0x2, R6 ;  /* 0x000000020b1a7825 */ /* 0x004fd000078e0206 */
[----:B----4-:R0:W-:Y:S02]  /*77480*/  @P3 STG.E.U16 desc[UR58][R26.64], R29 ;  /* 0x0000001d1a003986 */ /* 0x0101e4000c10153a */
[----:B0-----:R-:W-:Y:S02]  /*77490*/  IMAD.WIDE R26, R11, 0x2, R4 ;  /* 0x000000020b1a7825 */ /* 0x001fe400078e0204 */
[----:B------:R-:W2:Y:S04]  /*774a0*/  LDL.LU R11, [R1+0x83c] ;  /* 0x00083c00010b7983 */ /* 0x000ea80000300800 */
[----:B------:R-:W4:Y:S01]  /*774b0*/  LDL.LU R13, [R1] ;  /* 0x00000000010d7983 */ /* 0x000f220000300800 */
[----:B------:R-:W-:Y:S02]  /*774c0*/  LOP3.LUT P0, RZ, R9, 0x80000, RZ, 0xc0, !PT ;  /* 0x0008000009ff7812 */ /* 0x000fe4000780c0ff */
[----:B------:R-:W-:-:S11]  /*774d0*/  LOP3.LUT R8, R8, 0xfffdffff, RZ, 0xc0, !PT ;  /* 0xfffdffff08087812 */ /* 0x000fd600078ec0ff */
[----:B------:R-:W-:Y:S02]  /*774e0*/  @P0 LOP3.LUT R8, R8, 0x20000, RZ, 0xfc, !PT ;  /* 0x0002000008080812 */ /* 0x000fe400078efcff */
[----:B------:R-:W-:Y:S02]  /*774f0*/  LOP3.LUT P0, RZ, R9, 0x40000, RZ, 0xc0, !PT ;  /* 0x0004000009ff7812 */ /* 0x000fe4000780c0ff */
[----:B------:R-:W-:-:S11]  /*77500*/  LOP3.LUT R8, R8, 0xfffbffff, RZ, 0xc0, !PT ;  /* 0xfffbffff08087812 */ /* 0x000fd600078ec0ff */
[----:B------:R-:W-:Y:S02]  /*77510*/  @P0 LOP3.LUT R8, R8, 0x40000, RZ, 0xfc, !PT ;  /* 0x0004000008080812 */ /* 0x000fe400078efcff */
[C---:B------:R-:W-:Y:S02]  /*77520*/  LOP3.LUT P0, RZ, R9.reuse, 0x20000, RZ, 0xc0, !PT ;  /* 0x0002000009ff7812 */ /* 0x040fe4000780c0ff */
[----:B------:R-:W-:Y:S02]  /*77530*/  LOP3.LUT R8, R8, 0xfff7ffff, RZ, 0xc0, !PT ;  /* 0xfff7ffff08087812 */ /* 0x000fe400078ec0ff */
[C---:B------:R-:W-:Y:S02]  /*77540*/  LOP3.LUT P4, RZ, R9.reuse, 0x1000, RZ, 0xc0, !PT ;  /* 0x0000100009ff7812 */ /* 0x040fe4000788c0ff */
[----:B------:R-:W-:Y:S02]  /*77550*/  LOP3.LUT P1, RZ, R9, 0x2000, RZ, 0xc0, !PT ;  /* 0x0000200009ff7812 */ /* 0x000fe4000782c0ff */
[----:B------:R-:W-:-:S05]  /*77560*/  PRMT R21, R29, 0x7632, R21 ;  /* 0x000076321d157816 */ /* 0x000fca0000000015 */
[----:B------:R-:W-:Y:S02]  /*77570*/  @P0 LOP3.LUT R8, R8, 0x80000, RZ, 0xfc, !PT ;  /* 0x0008000008080812 */ /* 0x000fe400078efcff */
[C---:B------:R-:W-:Y:S02]  /*77580*/  LOP3.LUT P0, RZ, R9.reuse, 0x10000, RZ, 0xc0, !PT ;  /* 0x0001000009ff7812 */ /* 0x040fe4000780c0ff */
[----:B------:R-:W-:Y:S01]  /*77590*/  LOP3.LUT P5, RZ, R9, 0x4000, RZ, 0xc0, !PT ;  /* 0x0000400009ff7812 */ /* 0x000fe200078ac0ff */
[----:B------:R0:W-:Y:S01]  /*775a0*/  @P4 STG.E.U16 desc[UR58][R26.64], R21 ;  /* 0x000000151a004986 */ /* 0x0001e2000c10153a */
[----:B------:R-:W-:-:S09]  /*775b0*/  LOP3.LUT R8, R8, 0xffefffff, RZ, 0xc0, !PT ;  /* 0xffefffff08087812 */ /* 0x000fd200078ec0ff */
[----:B------:R-:W-:Y:S02]  /*775c0*/  @P0 LOP3.LUT R8, R8, 0x100000, RZ, 0xfc, !PT ;  /* 0x0010000008080812 */ /* 0x000fe400078efcff */
[----:B------:R-:W-:Y:S01]  /*775d0*/  LOP3.LUT P0, RZ, R9, 0x8000, RZ, 0xc0, !PT ;  /* 0x0000800009ff7812 */ /* 0x000fe2000780c0ff */
[----:B0-----:R-:W4:Y:S01]  /*775e0*/  LDL.LU R21, [R1+0x818] ;  /* 0x0008180001157983 */ /* 0x001f220000300800 */
[----:B------:R-:W-:Y:S01]  /*775f0*/  IMAD.WIDE R26, R22, 0x2, R6 ;  /* 0x00000002161a7825 */ /* 0x000fe200078e0206 */
[----:B------:R-:W-:-:S04]  /*77600*/  PRMT R15, R17, 0x7632, R15 ;  /* 0x00007632110f7816 */ /* 0x000fc8000000000f */
[----:B------:R0:W-:Y:S02]  /*77610*/  @P1 STG.E.U16 desc[UR58][R26.64], R17 ;  /* 0x000000111a001986 */ /* 0x0001e4000c10153a */
[----:B0-----:R-:W-:Y:S01]  /*77620*/  IMAD.WIDE R26, R22, 0x2, R4 ;  /* 0x00000002161a7825 */ /* 0x001fe200078e0204 */
[----:B------:R-:W-:Y:S01]  /*77630*/  PRMT R18, R25, 0x7632, R18 ;  /* 0x0000763219127816 */ /* 0x000fe20000000012 */
[----:B------:R-:W4:Y:S04]  /*77640*/  LDL.LU R17, [R1+0x820] ;  /* 0x0008200001117983 */ /* 0x000f280000300800 */
[----:B------:R0:W-:Y:S02]  /*77650*/  @P5 STG.E.U16 desc[UR58][R26.64], R15 ;  /* 0x0000000f1a005986 */ /* 0x0001e4000c10153a */
[C---:B0-----:R-:W-:Y:S01]  /*77660*/  IMAD.WIDE R26, R23.reuse, 0x2, R6 ;  /* 0x00000002171a7825 */ /* 0x041fe200078e0206 */
[----:B---3--:R-:W-:Y:S01]  /*77670*/  PRMT R10, R20, 0x7632, R10 ;  /* 0x00007632140a7816 */ /* 0x008fe2000000000a */
[----:B------:R-:W3:Y:S04]  /*77680*/  LDL.LU R15, [R1+0x4] ;  /* 0x00000400010f7983 */ /* 0x000ee80000300800 */
[----:B------:R0:W-:Y:S01]  /*77690*/  @P0 STG.E.U16 desc[UR58][R26.64], R25 ;  /* 0x000000191a000986 */ /* 0x0001e2000c10153a */
[----:B------:R-:W-:Y:S01]  /*776a0*/  LOP3.LUT P0, RZ, R8, 0x100000, RZ, 0xc0, !PT ;  /* 0x0010000008ff7812 */ /* 0x000fe2000780c0ff */
[----:B------:R-:W-:-:S12]  /*776b0*/  IMAD.WIDE R22, R23, 0x2, R4 ;  /* 0x0000000217167825 */ /* 0x000fd800078e0204 */
[----:B------:R1:W-:Y:S01]  /*776c0*/  @P0 STG.E.U16 desc[UR58][R22.64], R18 ;  /* 0x0000001216000986 */ /* 0x0003e2000c10153a */
[C---:B------:R-:W-:Y:S01]  /*776d0*/  LOP3.LUT P0, RZ, R8.reuse, 0x80000, RZ, 0xc0, !PT ;  /* 0x0008000008ff7812 */ /* 0x040fe2000780c0ff */
[----:B0-----:R-:W-:Y:S01]  /*776e0*/  IMAD.WIDE R26, R19, 0x2, R6 ;  /* 0x00000002131a7825 */ /* 0x001fe200078e0206 */
[----:B------:R-:W-:Y:S01]  /*776f0*/  LOP3.LUT P2, RZ, R9, 0x100000, RZ, 0xc0, !PT ;  /* 0x0010000009ff7812 */ /* 0x000fe2000784c0ff */
[----:B-1----:R-:W3:Y:S10]  /*77700*/  LDL.LU R23, [R1+0x828] ;  /* 0x0008280001177983 */ /* 0x002ef40000300800 */
[----:B------:R0:W-:Y:S01]  /*77710*/  @P0 STG.E.U16 desc[UR58][R26.64], R20 ;  /* 0x000000141a000986 */ /* 0x0001e2000c10153a */
[----:B------:R-:W-:Y:S01]  /*77720*/  LOP3.LUT P0, RZ, R8, 0x40000, RZ, 0xc0, !PT ;  /* 0x0004000008ff7812 */ /* 0x000fe2000780c0ff */
[----:B------:R-:W-:-:S02]  /*77730*/  IMAD.WIDE R18, R19, 0x2, R4 ;  /* 0x0000000213127825 */ /* 0x000fc400078e0204 */
[----:B------:R-:W3:Y:S04]  /*77740*/  LDL.LU R25, [R1+0x18] ;  /* 0x0000180001197983 */ /* 0x000ee80000300800 */
[----:B0-----:R-:W3:Y:S06]  /*77750*/  LDL.LU R26, [R1+0x2198] ;  /* 0x00219800011a7983 */ /* 0x001eec0000300800 */
[----:B------:R2:W-:Y:S01]  /*77760*/  @P0 STG.E.U16 desc[UR58][R18.64], R10 ;  /* 0x0000000a12000986 */ /* 0x0005e2000c10153a */
[----:B------:R-:W-:Y:S01]  /*77770*/  LOP3.LUT P0, RZ, R8, 0x20000, RZ, 0xc0, !PT ;  /* 0x0002000008ff7812 */ /* 0x000fe2000780c0ff */
[----:B--2---:R-:W-:-:S04]  /*77780*/  IMAD.WIDE R18, R11, 0x2, R6 ;  /* 0x000000020b127825 */ /* 0x004fc800078e0206 */
[----:B------:R-:W-:Y:S01]  /*77790*/  IMAD.WIDE R10, R11, 0x2, R4 ;  /* 0x000000020b0a7825 */ /* 0x000fe200078e0204 */
[----:B----4-:R-:W-:-:S07]  /*777a0*/  PRMT R12, R13, 0x7632, R12 ;  /* 0x000076320d0c7816 */ /* 0x010fce000000000c */
[----:B------:R0:W-:Y:S04]  /*777b0*/  @P0 STG.E.U16 desc[UR58][R18.64], R13 ;  /* 0x0000000d12000986 */ /* 0x0001e8000c10153a */
[----:B------:R1:W-:Y:S04]  /*777c0*/  @P2 STG.E.U16 desc[UR58][R10.64], R12 ;  /* 0x0000000c0a002986 */ /* 0x0003e8000c10153a */
[----:B0-----:R-:W2:Y:S04]  /*777d0*/  LDL.LU.64 R18, [R1+0x2190] ;  /* 0x0021900001127983 */ /* 0x001ea80000300a00 */
[----:B-1----:R-:W4:Y:S01]  /*777e0*/  LDL.LU.64 R10, [R1+0x2188] ;  /* 0x00218800010a7983 */ /* 0x002f220000300a00 */
[----:B------:R-:W-:Y:S01]  /*777f0*/  LOP3.LUT P6, RZ, R9, 0x200000, RZ, 0xc0, !PT ;  /* 0x0020000009ff7812 */ /* 0x000fe200078cc0ff */
[----:B------:R-:W-:-:S12]  /*77800*/  IMAD.WIDE R12, R21, 0x2, R6 ;  /* 0x00000002150c7825 */ /* 0x000fd800078e0206 */
[----:B----4-:R0:W-:Y:S04]  /*77810*/  @P6 STG.E.U16 desc[UR58][R12.64], R10 ;  /* 0x0000000a0c006986 */ /* 0x0101e8000c10153a */
[----:B0-----:R-:W4:Y:S01]  /*77820*/  LDL.LU.64 R12, [R1+0x2180] ;  /* 0x00218000010c7983 */ /* 0x001f220000300a00 */
[----:B--2---:R-:W-:-:S03]  /*77830*/  PRMT R18, R10, 0x7632, R18 ;  /* 0x000076320a127816 */ /* 0x004fc60000000012 */
[----:B------:R-:W2:Y:S01]  /*77840*/  LDL.LU R10, [R1+0x2178] ;  /* 0x00217800010a7983 */ /* 0x000ea20000300800 */
[C---:B------:R-:W-:Y:S02]  /*77850*/  LOP3.LUT P3, RZ, R9.reuse, 0x400000, RZ, 0xc0, !PT ;  /* 0x0040000009ff7812 */ /* 0x040fe4000786c0ff */
[----:B------:R-:W-:Y:S01]  /*77860*/  LOP3.LUT P4, RZ, R9, 0x800000, RZ, 0xc0, !PT ;  /* 0x0080000009ff7812 */ /* 0x000fe2000788c0ff */
[----:B------:R-:W-:Y:S01]  /*77870*/  IMAD.WIDE R20, R21, 0x2, R4 ;  /* 0x0000000215147825 */ /* 0x000fe200078e0204 */
[C---:B------:R-:W-:Y:S02]  /*77880*/  LOP3.LUT P1, RZ, R9.reuse, 0x1000000, RZ, 0xc0, !PT ;  /* 0x0100000009ff7812 */ /* 0x040fe4000782c0ff */
[----:B------:R-:W-:-:S07]  /*77890*/  LOP3.LUT P5, RZ, R9, 0x2000000, RZ, 0xc0, !PT ;  /* 0x0200000009ff7812 */ /* 0x000fce00078ac0ff */
[----:B------:R0:W-:Y:S02]  /*778a0*/  @P3 STG.E.U16 desc[UR58][R20.64], R18 ;  /* 0x0000001214003986 */ /* 0x0001e4000c10153a */
[C---:B0-----:R-:W-:Y:S02]  /*778b0*/  IMAD.WIDE R20, R17.reuse, 0x2, R6 ;  /* 0x0000000211147825 */ /* 0x041fe400078e0206 */
[----:B------:R-:W2:Y:S04]  /*778c0*/  LDL.LU R18, [R1+0x840] ;  /* 0x0008400001127983 */ /* 0x000ea80000300800 */
[----:B---3--:R0:W-:Y:S02]  /*778d0*/  @P4 STG.E.U16 desc[UR58][R20.64], R15 ;  /* 0x0000000f14004986 */ /* 0x0081e4000c10153a */
[----:B0-----:R-:W-:-:S02]  /*778e0*/  IMAD.WIDE R20, R17, 0x2, R4 ;  /* 0x0000000211147825 */ /* 0x001fc400078e0204 */
[----:B------:R-:W3:Y:S01]  /*778f0*/  LDL.LU R17, [R1+0x8] ;  /* 0x0000080001117983 */ /* 0x000ee20000300800 */
[----:B------:R-:W-:Y:S02]  /*77900*/  LOP3.LUT P6, RZ, R9, 0x4000000, RZ, 0xc0, !PT ;  /* 0x0400000009ff7812 */ /* 0x000fe400078cc0ff */
[----:B----4-:R-:W-:Y:S02]  /*77910*/  PRMT R12, R15, 0x7632, R12 ;  /* 0x000076320f0c7816 */ /* 0x010fe4000000000c */
[----:B------:R-:W4:Y:S04]  /*77920*/  LDL.LU R15, [R1+0x844] ;  /* 0x00084400010f7983 */ /* 0x000f280000300800 */
[----:B------:R0:W-:Y:S02]  /*77930*/  @P1 STG.E.U16 desc[UR58][R20.64], R12 ;  /* 0x0000000c14001986 */ /* 0x0001e4000c10153a */
[----:B0-----:R-:W-:-:S05]  /*77940*/  IMAD.WIDE R20, R23, 0x2, R6 ;  /* 0x0000000217147825 */ /* 0x001fca00078e0206 */
[----:B------:R0:W-:Y:S04]  /*77950*/  @P5 STG.E.U16 desc[UR58][R20.64], R25 ;  /* 0x0000001914005986 */ /* 0x0001e8000c10153a */
[----:B0-----:R-:W4:Y:S04]  /*77960*/  LDL.LU R20, [R1+0x1c] ;  /* 0x00001c0001147983 */ /* 0x001f280000300800 */
[----:B------:R-:W4:Y:S04]  /*77970*/  LDL.LU R21, [R1+0x848] ;  /* 0x0008480001157983 */ /* 0x000f280000300800 */
[----:B------:R-:W4:Y:S01]  /*77980*/  LDL.LU R12, [R1+0xc] ;  /* 0x00000c00010c7983 */ /* 0x000f220000300800 */
[----:B------:R-:W-:Y:S01]  /*77990*/  IMAD.WIDE R22, R23, 0x2, R4 ;  /* 0x0000000217167825 */ /* 0x000fe200078e0204 */
[----:B------:R-:W-:-:S05]  /*779a0*/  PRMT R13, R25, 0x7632, R13 ;  /* 0x00007632190d7816 */ /* 0x000fca000000000d */
[----:B------:R0:W-:Y:S04]  /*779b0*/  @P6 STG.E.U16 desc[UR58][R22.64], R13 ;  /* 0x0000000d16006986 */ /* 0x0001e8000c10153a */
[----:B0-----:R-:W4:Y:S04]  /*779c0*/  LDL.LU R13, [R1+0x84c] ;  /* 0x00084c00010d7983 */ /* 0x001f280000300800 */
[----:B------:R-:W4:Y:S01]  /*779d0*/  LDL.LU R29, [R1+0x220] ;  /* 0x00022000011d7983 */ /* 0x000f220000300800 */
[----:B--2---:R-:W-:Y:S02]  /*779e0*/  LOP3.LUT P0, RZ, R10, 0x8, RZ, 0xc0, !PT ;  /* 0x000000080aff7812 */ /* 0x004fe4000780c0ff */
[----:B------:R-:W-:-:S02]  /*779f0*/  LOP3.LUT R8, R8, 0xffffdfff, RZ, 0xc0, !PT ;  /* 0xffffdfff08087812 */ /* 0x000fc400078ec0ff */
[C---:B------:R-:W-:Y:S02]  /*77a00*/  LOP3.LUT P2, RZ, R9.reuse, 0x8000000, RZ, 0xc0, !PT ;  /* 0x0800000009ff7812 */ /* 0x040fe4000784c0ff */
[C---:B------:R-:W-:Y:S01]  /*77a10*/  LOP3.LUT P4, RZ, R9.reuse, 0x10000000, RZ, 0xc0, !PT ;  /* 0x1000000009ff7812 */ /* 0x040fe2000788c0ff */
[----:B------:R-:W-:Y:S01]  /*77a20*/  IMAD.WIDE R22, R18, 0x2, R6 ;  /* 0x0000000212167825 */ /* 0x000fe200078e0206 */
[----:B------:R-:W-:Y:S01]  /*77a30*/  LOP3.LUT P3, RZ, R9, 0x20000000, RZ, 0xc0, !PT ;  /* 0x2000000009ff7812 */ /* 0x000fe2000786c0ff */
[----:B------:R-:W2:Y:S04]  /*77a40*/  LDL.LU R27, [R1+0x850] ;  /* 0x00085000011b7983 */ /* 0x000ea80000300800 */
[----:B------:R-:W-:Y:S01]  /*77a50*/  @P0 LOP3.LUT R8, R8, 0x2000, RZ, 0xfc, !PT ;  /* 0x0000200008080812 */ /* 0x000fe200078efcff */
[----:B------:R-:W2:Y:S01]  /*77a60*/  LDL.LU R25, [R1+0x50] ;  /* 0x0000500001197983 */ /* 0x000ea20000300800 */
[----:B------:R-:W-:-:S02]  /*77a70*/  LOP3.LUT P0, RZ, R10, 0x4, RZ, 0xc0, !PT ;  /* 0x000000040aff7812 */ /* 0x000fc4000780c0ff */
[----:B------:R-:W-:-:S11]  /*77a80*/  LOP3.LUT R8, R8, 0xffffbfff, RZ, 0xc0, !PT ;  /* 0xffffbfff08087812 */ /* 0x000fd600078ec0ff */
[----:B------:R-:W-:Y:S02]  /*77a90*/  @P0 LOP3.LUT R8, R8, 0x4000, RZ, 0xfc, !PT ;  /* 0x0000400008080812 */ /* 0x000fe400078efcff */
[----:B------:R-:W-:Y:S02]  /*77aa0*/  LOP3.LUT P0, RZ, R10, 0x2, RZ, 0xc0, !PT ;  /* 0x000000020aff7812 */ /* 0x000fe4000780c0ff */
[----:B------:R-:W-:Y:S01]  /*77ab0*/  LOP3.LUT R8, R8, 0xffff7fff, RZ, 0xc0, !PT ;  /* 0xffff7fff08087812 */ /* 0x000fe200078ec0ff */
[----:B---3--:R0:W-:Y:S10]  /*77ac0*/  @P2 STG.E.U16 desc[UR58][R22.64], R17 ;  /* 0x0000001116002986 */ /* 0x0081f4000c10153a */
[----:B------:R-:W-:-:S02]  /*77ad0*/  @P0 LOP3.LUT R8, R8, 0x8000, RZ, 0xfc, !PT ;  /* 0x0000800008080812 */ /* 0x000fc400078efcff */
[----:B------:R-:W-:Y:S01]  /*77ae0*/  LOP3.LUT P0, RZ, R10, 0x1, RZ, 0xc0, !PT ;  /* 0x000000010aff7812 */ /* 0x000fe2000780c0ff */
[----:B0-----:R-:W-:Y:S01]  /*77af0*/  IMAD.WIDE R22, R18, 0x2, R4 ;  /* 0x0000000212167825 */ /* 0x001fe200078e0204 */
[----:B------:R-:W-:Y:S01]  /*77b00*/  LOP3.LUT R8, R8, 0xfffeffff, RZ, 0xc0, !PT ;  /* 0xfffeffff08087812 */ /* 0x000fe200078ec0ff */
[----:B------:R-:W3:Y:S01]  /*77b10*/  LDL.LU R18, [R1+0x854] ;  /* 0x0008540001127983 */ /* 0x000ee20000300800 */
[----:B------:R-:W-:Y:S02]  /*77b20*/  PRMT R14, R17, 0x7632, R14 ;  /* 0x00007632110e7816 */ /* 0x000fe4000000000e */
[----:B------:R-:W-:Y:S01]  /*77b30*/  LOP3.LUT P5, RZ, R9, 0x40000000, RZ, 0xc0, !PT ;  /* 0x4000000009ff7812 */ /* 0x000fe200078ac0ff */
[----:B------:R-:W3:Y:S04]  /*77b40*/  LDL.LU R17, [R1+0x224] ;  /* 0x0002240001117983 */ /* 0x000ee80000300800 */
[----:B------:R4:W-:Y:S02]  /*77b50*/  @P4 STG.E.U16 desc[UR58][R22.64], R14 ;  /* 0x0000000e16004986 */ /* 0x0009e4000c10153a */
[----:B------:R-:W-:-:S02]  /*77b60*/  @P0 LOP3.LUT R8, R8, 0x10000, RZ, 0xfc, !PT ;  /* 0x0001000008080812 */ /* 0x000fc400078efcff */
[----:B------:R-:W-:Y:S01]  /*77b70*/  LOP3.LUT P0, RZ, R9, 0x80000000, RZ, 0xc0, !PT ;  /* 0x8000000009ff7812 */ /* 0x000fe2000780c0ff */
[----:B----4-:R-:W-:-:S04]  /*77b80*/  IMAD.WIDE R22, R15, 0x2, R6 ;  /* 0x000000020f167825 */ /* 0x010fc800078e0206 */
[----:B------:R-:W-:Y:S01]  /*77b90*/  IMAD.WIDE R14, R15, 0x2, R4 ;  /* 0x000000020f0e7825 */ /* 0x000fe200078e0204 */
[----:B------:R0:W-:Y:S01]  /*77ba0*/  @P3 STG.E.U16 desc[UR58][R22.64], R20 ;  /* 0x0000001416003986 */ /* 0x0001e2000c10153a */
[----:B------:R-:W-:-:S05]  /*77bb0*/  PRMT R3, R20, 0x7632, R3 ;  /* 0x0000763214037816 */ /* 0x000fca0000000003 */
[----:B------:R1:W-:Y:S01]  /*77bc0*/  @P5 STG.E.U16 desc[UR58][R14.64], R3 ;  /* 0x000000030e005986 */ /* 0x0003e2000c10153a */
[----:B0-----:R-:W-:-:S05]  /*77bd0*/  IMAD.WIDE R22, R21, 0x2, R6 ;  /* 0x0000000215167825 */ /* 0x001fca00078e0206 */
[----:B------:R0:W-:Y:S01]  /*77be0*/  @P0 STG.E.U16 desc[UR58][R22.64], R12 ;  /* 0x0000000c16000986 */ /* 0x0001e2000c10153a */
[----:B------:R-:W-:Y:S01]  /*77bf0*/  LOP3.LUT P0, RZ, R8, 0x10000, RZ, 0xc0, !PT ;  /* 0x0001000008ff7812 */ /* 0x000fe2000780c0ff */
[----:B------:R-:W-:Y:S01]  /*77c00*/  IMAD.WIDE R20, R21, 0x2, R4 ;  /* 0x0000000215147825 */ /* 0x000fe200078e0204 */
[----:B------:R-:W-:Y:S01]  /*77c10*/  PRMT R2, R12, 0x7632, R2 ;  /* 0x000076320c027816 */ /* 0x000fe20000000002 */
[----:B-1----:R-:W4:Y:S04]  /*77c20*/  LDL.LU R14, [R1+0x858] ;  /* 0x00085800010e7983 */ /* 0x002f280000300800 */
[----:B------:R-:W4:Y:S04]  /*77c30*/  LDL.LU R15, [R1+0x54] ;  /* 0x00005400010f7983 */ /* 0x000f280000300800 */
[----:B0-----:R-:W4:Y:S04]  /*77c40*/  LDL.LU R22, [R1+0x2174] ;  /* 0x0021740001167983 */ /* 0x001f280000300800 */
[----:B------:R0:W-:Y:S01]  /*77c50*/  @P0 STG.E.U16 desc[UR58][R20.64], R2 ;  /* 0x0000000214000986 */ /* 0x0001e2000c10153a */
[----:B------:R-:W-:-:S03]  /*77c60*/  LOP3.LUT P0, RZ, R8, 0x8000, RZ, 0xc0, !PT ;  /* 0x0000800008ff7812 */ /* 0x000fc6000780c0ff */
[----:B0-----:R-:W4:Y:S01]  /*77c70*/  LDL.LU R20, [R1+0x2170] ;  /* 0x0021700001147983 */ /* 0x001f220000300800 */
[----:B------:R-:W-:Y:S01]  /*77c80*/  IMAD.WIDE R2, R13, 0x2, R6 ;  /* 0x000000020d027825 */ /* 0x000fe200078e0206 */
[----:B------:R-:W-:Y:S02]  /*77c90*/  PRMT R28, R29, 0x7632, R28 ;  /* 0x000076321d1c7816 */ /* 0x000fe4000000001c */
[----:B------:R-:W4:Y:S06]  /*77ca0*/  LDL.LU R21, [R1+0x85c] ;  /* 0x00085c0001157983 */ /* 0x000f2c0000300800 */
[----:B------:R0:W-:Y:S01]  /*77cb0*/  @P0 STG.E.U16 desc[UR58][R2.64], R29 ;  /* 0x0000001d02000986 */ /* 0x0001e2000c10153a */
[----:B------:R-:W-:Y:S01]  /*77cc0*/  LOP3.LUT P0, RZ, R8, 0x4000, RZ, 0xc0, !PT ;  /* 0x0000400008ff7812 */ /* 0x000fe2000780c0ff */
[----:B------:R-:W-:-:S02]  /*77cd0*/  IMAD.WIDE R12, R13, 0x2, R4 ;  /* 0x000000020d0c7825 */ /* 0x000fc400078e0204 */
[----:B------:R-:W4:Y:S04]  /*77ce0*/  LDL.LU R23, [R1+0x228] ;  /* 0x0002280001177983 */ /* 0x000f280000300800 */
[----:B0-----:R-:W4:Y:S06]  /*77cf0*/  LDL.LU.64 R2, [R1+0x2168] ;  /* 0x0021680001027983 */ /* 0x001f2c0000300a00 */
[----:B------:R0:W-:Y:S04]  /*77d00*/  @P0 STG.E.U16 desc[UR58][R12.64], R28 ;  /* 0x0000001c0c000986 */ /* 0x0001e8000c10153a */
[----:B0-----:R-:W4:Y:S01]  /*77d10*/  LDL.LU.64 R12, [R1+0x2160] ;  /* 0x00216000010c7983 */ /* 0x001f220000300a00 */
[----:B------:R-:W-:-:S02]  /*77d20*/  LOP3.LUT P0, RZ, R8, 0x2000, RZ, 0xc0, !PT ;  /* 0x0000200008ff7812 */ /* 0x000fc4000780c0ff */
[C---:B------:R-:W-:Y:S01]  /*77d30*/  LOP3.LUT P1, RZ, R10.reuse, 0x10, RZ, 0xc0, !PT ;  /* 0x000000100aff7812 */ /* 0x040fe2000782c0ff */
[----:B--2---:R-:W-:Y:S01]  /*77d40*/  IMAD.WIDE R28, R27, 0x2, R6 ;  /* 0x000000021b1c7825 */ /* 0x004fe200078e0206 */
[C---:B------:R-:W-:Y:S02]  /*77d50*/  LOP3.LUT P6, RZ, R10.reuse, 0x20, RZ, 0xc0, !PT ;  /* 0x000000200aff7812 */ /* 0x040fe400078cc0ff */
[----:B------:R-:W-:-:S07]  /*77d60*/  LOP3.LUT P2, RZ, R10, 0x40, RZ, 0xc0, !PT ;  /* 0x000000400aff7812 */ /* 0x000fce000784c0ff */
[----:B------:R0:W-:Y:S01]  /*77d70*/  @P0 STG.E.U16 desc[UR58][R28.64], R25 ;  /* 0x000000191c000986 */ /* 0x0001e2000c10153a */
[C---:B------:R-:W-:Y:S01]  /*77d80*/  LOP3.LUT P4, RZ, R10.reuse, 0x80, RZ, 0xc0, !PT ;  /* 0x000000800aff7812 */ /* 0x040fe2000788c0ff */
[----:B0-----:R-:W-:Y:S01]  /*77d90*/  IMAD.WIDE R28, R27, 0x2, R4 ;  /* 0x000000021b1c7825 */ /* 0x001fe200078e0204 */
[----:B---3--:R-:W-:Y:S02]  /*77da0*/  PRMT R16, R17, 0x7632, R16 ;  /* 0x0000763211107816 */ /* 0x008fe40000000010 */
[C---:B------:R-:W-:Y:S02]  /*77db0*/  LOP3.LUT P3, RZ, R10.reuse, 0x100, RZ, 0xc0, !PT ;  /* 0x000001000aff7812 */ /* 0x040fe4000786c0ff */
[----:B------:R-:W-:Y:S02]  /*77dc0*/  LOP3.LUT P5, RZ, R10, 0x200, RZ, 0xc0, !PT ;  /* 0x000002000aff7812 */ /* 0x000fe400078ac0ff */
[----:B----4-:R-:W-:-:S05]  /*77dd0*/  PRMT R20, R25, 0x7632, R20 ;  /* 0x0000763219147816 */ /* 0x010fca0000000014 */
[----:B------:R0:W-:Y:S02]  /*77de0*/  @P1 STG.E.U16 desc[UR58][R28.64], R20 ;  /* 0x000000141c001986 */ /* 0x0001e4000c10153a */
[----:B0-----:R-:W-:-:S05]  /*77df0*/  IMAD.WIDE R28, R18, 0x2, R6 ;  /* 0x00000002121c7825 */ /* 0x001fca00078e0206 */
[----:B------:R0:W-:Y:S02]  /*77e00*/  @P6 STG.E.U16 desc[UR58][R28.64], R17 ;  /* 0x000000111c006986 */ /* 0x0001e4000c10153a */
[----:B0-----:R-:W-:Y:S02]  /*77e10*/  IMAD.WIDE R28, R18, 0x2, R4 ;  /* 0x00000002121c7825 */ /* 0x001fe400078e0204 */
[----:B------:R-:W2:Y:S04]  /*77e20*/  LDL.LU R18, [R1+0x860] ;  /* 0x0008600001127983 */ /* 0x000ea80000300800 */
[----:B------:R0:W-:Y:S01]  /*77e30*/  @P2 STG.E.U16 desc[UR58][R28.64], R16 ;  /* 0x000000101c002986 */ /* 0x0001e2000c10153a */
[----:B------:R-:W-:Y:S01]  /*77e40*/  PRMT R13, R15, 0x7632, R13 ;  /* 0x000076320f0d7816 */ /* 0x000fe2000000000d */
[----:B0-----:R-:W-:-:S05]  /*77e50*/  IMAD.WIDE R16, R14, 0x2, R6 ;  /* 0x000000020e107825 */ /* 0x001fca00078e0206 */
[----:B------:R0:W-:Y:S02]  /*77e60*/  @P4 STG.E.U16 desc[UR58][R16.64], R15 ;  /* 0x0000000f10004986 */ /* 0x0001e4000c10153a */
[----:B0-----:R-:W-:Y:S02]  /*77e70*/  IMAD.WIDE R16, R14, 0x2, R4 ;  /* 0x000000020e107825 */ /* 0x001fe400078e0204 */
[----:B------:R-:W3:Y:S04]  /*77e80*/  LDL.LU R14, [R1+0x58] ;  /* 0x00005800010e7983 */ /* 0x000ee80000300800 */
[----:B------:R0:W-:Y:S04]  /*77e90*/  @P3 STG.E.U16 desc[UR58][R16.64], R13 ;  /* 0x0000000d10003986 */ /* 0x0001e8000c10153a */
[----:B------:R-:W4:Y:S01]  /*77ea0*/  LDL.LU R15, [R1+0x864] ;  /* 0x00086400010f7983 */ /* 0x000f220000300800 */
[----:B0-----:R-:W-:-:S05]  /*77eb0*/  IMAD.WIDE R16, R21, 0x2, R6 ;  /* 0x0000000215107825 */ /* 0x001fca00078e0206 */
[----:B------:R0:W-:Y:S04]  /*77ec0*/  @P5 STG.E.U16 desc[UR58][R16.64], R23 ;  /* 0x0000001710005986 */ /* 0x0001e8000c10153a */
[----:B0-----:R-:W4:Y:S04]  /*77ed0*/  LDL.LU R16, [R1+0x22c] ;  /* 0x00022c0001107983 */ /* 0x001f280000300800 */
[----:B------:R-:W4:Y:S04]  /*77ee0*/  LDL.LU R17, [R1+0x868] ;  /* 0x0008680001117983 */ /* 0x000f280000300800 */
[----:B------:R-:W4:Y:S04]  /*77ef0*/  LDL.LU R13, [R1+0x5c] ;  /* 0x00005c00010d7983 */ /* 0x000f280000300800 */
[----:B------:R-:W4:Y:S04]  /*77f00*/  LDL.LU R29, [R1+0x86c] ;  /* 0x00086c00011d7983 */ /* 0x000f280000300800 */
[----:B------:R-:W4:Y:S01]  /*77f10*/  LDL.LU R27, [R1+0x80] ;  /* 0x00008000011b7983 */ /* 0x000f220000300800 */
[----:B------:R-:W-:-:S02]  /*77f20*/  LOP3.LUT P0, RZ, R10, 0x80000, RZ, 0xc0, !PT ;  /* 0x000800000aff7812 */ /* 0x000fc4000780c0ff */
[----:B------:R-:W-:Y:S02]  /*77f30*/  LOP3.LUT R8, R8, 0xfffffdff, RZ, 0xc0, !PT ;  /* 0xfffffdff08087812 */ /* 0x000fe400078ec0ff */
[C---:B------:R-:W-:Y:S02]  /*77f40*/  LOP3.LUT P6, RZ, R10.reuse, 0x400, RZ, 0xc0, !PT ;  /* 0x000004000aff7812 */ /* 0x040fe400078cc0ff */
[C---:B------:R-:W-:Y:S01]  /*77f50*/  LOP3.LUT P1, RZ, R10.reuse, 0x800, RZ, 0xc0, !PT ;  /* 0x000008000aff7812 */ /* 0x040fe2000782c0ff */
[----:B------:R-:W-:Y:S01]  /*77f60*/  IMAD.WIDE R20, R21, 0x2, R4 ;  /* 0x0000000215147825 */ /* 0x000fe200078e0204 */
[----:B------:R-:W-:Y:S01]  /*77f70*/  LOP3.LUT P4, RZ, R10, 0x1000, RZ, 0xc0, !PT ;  /* 0x000010000aff7812 */ /* 0x000fe2000788c0ff */
[----:B------:R-:W4:Y:S04]  /*77f80*/  LDL.LU R25, [R1+0x870] ;  /* 0x0008700001197983 */ /* 0x000f280000300800 */
[----:B------:R-:W-:-:S02]  /*77f90*/  @P0 LOP3.LUT R8, R8, 0x200, RZ, 0xfc, !PT ;  /* 0x0000020008080812 */ /* 0x000fc400078efcff */
[----:B------:R-:W-:Y:S02]  /*77fa0*/  LOP3.LUT P0, RZ, R10, 0x40000, RZ, 0xc0, !PT ;  /* 0x000400000aff7812 */ /* 0x000fe4000780c0ff */
[----:B------:R-:W-:Y:S02]  /*77fb0*/  LOP3.LUT R8, R8, 0xfffffbff, RZ, 0xc0, !PT ;  /* 0xfffffbff08087812 */ /* 0x000fe400078ec0ff */
[----:B------:R-:W-:Y:S02]  /*77fc0*/  PRMT R19, R23, 0x7632, R19 ;  /* 0x0000763217137816 */ /* 0x000fe40000000013 */
[----:B------:R-:W-:Y:S01]  /*77fd0*/  LOP3.LUT P2, RZ, R10, 0x2000, RZ, 0xc0, !PT ;  /* 0x000020000aff7812 */ /* 0x000fe2000784c0ff */
[----:B------:R-:W4:Y:S06]  /*77fe0*/  LDL.LU R23, [R1+0x70] ;  /* 0x0000700001177983 */ /* 0x000f2c0000300800 */
[----:B------:R-:W-:-:S02]  /*77ff0*/  @P0 LOP3.LUT R8, R8, 0x400, RZ, 0xfc, !PT ;  /* 0x0000040008080812 */ /* 0x000fc400078efcff */
[----:B------:R-:W-:Y:S01]  /*78000*/  LOP3.LUT P0, RZ, R10, 0x20000, RZ, 0xc0, !PT ;  /* 0x000200000aff7812 */ /* 0x000fe2000780c0ff */
[----:B------:R2:W-:Y:S01]  /*78010*/  @P6 STG.E.U16 desc[UR58][R20.64], R19 ;  /* 0x0000001314006986 */ /* 0x0005e2000c10153a */
[----:B------:R-:W-:Y:S02]  /*78020*/  LOP3.LUT R8, R8, 0xfffff7ff, RZ, 0xc0, !PT ;  /* 0xfffff7ff08087812 */ /* 0x000fe400078ec0ff */
[----:B------:R-:W-:-:S09]  /*78030*/  LOP3.LUT P5, RZ, R10, 0x4000, RZ, 0xc0, !PT ;  /* 0x000040000aff7812 */ /* 0x000fd200078ac0ff */
[----:B------:R-:W-:Y:S02]  /*78040*/  @P0 LOP3.LUT R8, R8, 0x800, RZ, 0xfc, !PT ;  /* 0x0000080008080812 */ /* 0x000fe400078efcff */
[----:B------:R-:W-:Y:S02]  /*78050*/  LOP3.LUT P0, RZ, R10, 0x10000, RZ, 0xc0, !PT ;  /* 0x000100000aff7812 */ /* 0x000fe4000780c0ff */
[----:B------:R-:W-:-:S11]  /*78060*/  LOP3.LUT R8, R8, 0xffffefff, RZ, 0xc0, !PT ;  /* 0xffffefff08087812 */ /* 0x000fd600078ec0ff */
[----:B------:R-:W-:Y:S02]  /*78070*/  @P0 LOP3.LUT R8, R8, 0x1000, RZ, 0xfc, !PT ;  /* 0x0000100008080812 */ /* 0x000fe400078efcff */
[----:B------:R-:W-:Y:S01]  /*78080*/  LOP3.LUT P0, RZ, R10, 0x8000, RZ, 0xc0, !PT ;  /* 0x000080000aff7812 */ /* 0x000fe2000780c0ff */
[----:B--2---:R-:W-:-:S04]  /*78090*/  IMAD.WIDE R20, R18, 0x2, R6 ;  /* 0x0000000212147825 */ /* 0x004fc800078e0206 */
[----:B------:R-:W-:Y:S01]  /*780a0*/  IMAD.WIDE R18, R18, 0x2, R4 ;  /* 0x0000000212127825 */ /* 0x000fe200078e0204 */
[----:B---3--:R-:W-:Y:S01]  /*780b0*/  PRMT R3, R14, 0x7632, R3 ;  /* 0x000076320e037816 */ /* 0x008fe20000000003 */
[----:B------:R0:W-:Y:S04]  /*780c0*/  @P1 STG.E.U16 desc[UR58][R20.64], R14 ;  /* 0x0000000e14001986 */ /* 0x0001e8000c10153a */
[----:B------:R4:W-:Y:S04]  /*780d0*/  @P4 STG.E.U16 desc[UR58][R18.64], R3 ;  /* 0x0000000312004986 */ /* 0x0009e8000c10153a */
[----:B0-----:R-:W2:Y:S01]  /*780e0*/  LDL.LU R21, [R1+0x874] ;  /* 0x0008740001157983 */ /* 0x001ea20000300800 */
[----:B----4-:R-:W-:-:S05]  /*780f0*/  IMAD.WIDE R18, R15, 0x2, R6 ;  /* 0x000000020f127825 */ /* 0x010fca00078e0206 */
[----:B------:R0:W-:Y:S04]  /*78100*/  @P2 STG.E.U16 desc[UR58][R18.64], R16 ;  /* 0x0000001012002986 */ /* 0x0001e8000c10153a */
[----:B0-----:R-:W3:Y:S01]  /*78110*/  LDL.LU R19, [R1+0x215c] ;  /* 0x00215c0001137983 */ /* 0x001ee20000300800 */
[----:B------:R-:W-:Y:S01]  /*78120*/  IMAD.WIDE R14, R15, 0x2, R4 ;  /* 0x000000020f0e7825 */ /* 0x000fe200078e0204 */
[----:B------:R-:W-:-:S05]  /*78130*/  PRMT R2, R16, 0x7632, R2 ;  /* 0x0000763210027816 */ /* 0x000fca0000000002 */
[----:B------:R0:W-:Y:S02]  /*78140*/  @P5 STG.E.U16 desc[UR58][R14.64], R2 ;  /* 0x000000020e005986 */ /* 0x0001e4000c10153a */
[----:B0-----:R-:W-:Y:S01]  /*78150*/  IMAD.WIDE R2, R17, 0x2, R6 ;  /* 0x0000000211027825 */ /* 0x001fe200078e0206 */
[----:B------:R-:W-:Y:S01]  /*78160*/  PRMT R12, R13, 0x7632, R12 ;  /* 0x000076320d0c7816 */ /* 0x000fe2000000000c */
[----:B------:R-:W4:Y:S04]  /*78170*/  LDL.LU R14, [R1+0x2158] ;  /* 0x00215800010e7983 */ /* 0x000f280000300800 */
[----:B------:R0:W-:Y:S01]  /*78180*/  @P0 STG.E.U16 desc[UR58][R2.64], R13 ;  /* 0x0000000d02000986 */ /* 0x0001e2000c10153a */
[----:B------:R-:W-:Y:S01]  /*78190*/  LOP3.LUT P0, RZ, R8, 0x1000, RZ, 0xc0, !PT ;  /* 0x0000100008ff7812 */ /* 0x000fe2000780c0ff */
[----:B------:R-:W-:-:S02]  /*781a0*/  IMAD.WIDE R16, R17, 0x2, R4 ;  /* 0x0000000211107825 */ /* 0x000fc400078e0204 */
[----:B------:R-:W4:Y:S04]  /*781b0*/  LDL.LU R18, [R1+0x878] ;  /* 0x0008780001127983 */ /* 0x000f280000300800 */
[----:B------:R-:W4:Y:S04]  /*781c0*/  LDL.LU R15, [R1+0x74] ;  /* 0x00007400010f7983 */ /* 0x000f280000300800 */
[----:B0-----:R-:W4:Y:S04]  /*781d0*/  LDL.LU.64 R2, [R1+0x2150] ;  /* 0x0021500001027983 */ /* 0x001f280000300a00 */
[----:B------:R0:W-:Y:S01]  /*781e0*/  @P0 STG.E.U16 desc[UR58][R16.64], R12 ;  /* 0x0000000c10000986 */ /* 0x0001e2000c10153a */
[----:B------:R-:W-:Y:S01]  /*781f0*/  LOP3.LUT P0, RZ, R8, 0x800, RZ, 0xc0, !PT ;  /* 0x0000080008ff7812 */ /* 0x000fe2000780c0ff */
[----:B0-----:R-:W-:-:S02]  /*78200*/  IMAD.WIDE R12, R29, 0x2, R6 ;  /* 0x000000021d0c7825 */ /* 0x001fc400078e0206 */
[----:B------:R-:W4:Y:S04]  /*78210*/  LDL.LU R16, [R1+0x2148] ;  /* 0x0021480001107983 */ /* 0x000f280000300800 */
[----:B------:R-:W4:Y:S04]  /*78220*/  LDL.LU R20, [R1+0x87c] ;  /* 0x00087c0001147983 */ /* 0x000f280000300800 */
[----:B------:R-:W4:Y:S04]  /*78230*/  LDL.LU R17, [R1+0x88] ;  /* 0x0000880001117983 */ /* 0x000f280000300800 */
[----:B------:R0:W-:Y:S04]  /*78240*/  @P0 STG.E.U16 desc[UR58][R12.64], R27 ;  /* 0x0000001b0c000986 */ /* 0x0001e8000c10153a */
[----:B0-----:R-:W4:Y:S01]  /*78250*/  LDL.LU.64 R12, [R1+0x2140] ;  /* 0x00214000010c7983 */ /* 0x001f220000300a00 */
[----:B------:R-:W-:Y:S01]  /*78260*/  LOP3.LUT P0, RZ, R8, 0x400, RZ, 0xc0, !PT ;  /* 0x0000040008ff7812 */ /* 0x000fe2000780c0ff */
[----:B------:R-:W-:Y:S01]  /*78270*/  IMAD.WIDE R28, R29, 0x2, R4 ;  /* 0x000000021d1c7825 */ /* 0x000fe200078e0204 */
[----:B------:R-:W-:-:S02]  /*78280*/  PRMT R26, R27, 0x7632, R26 ;  /* 0x000076321b1a7816 */ /* 0x000fc4000000001a */
[----:B------:R-:W-:-:S09]  /*78290*/  LOP3.LUT P3, RZ, R10, 0x100000, RZ, 0xc0, !PT ;  /* 0x001000000aff7812 */ /* 0x000fd2000786c0ff */
[----:B------:R0:W-:Y:S01]  /*782a0*/  @P0 STG.E.U16 desc[UR58][R28.64], R26 ;  /* 0x0000001a1c000986 */ /* 0x0001e2000c10153a */
[----:B------:R-:W-:Y:S02]  /*782b0*/  LOP3.LUT P0, RZ, R8, 0x200, RZ, 0xc0, !PT ;  /* 0x0000020008ff7812 */ /* 0x000fe4000780c0ff */
[----:B------:R-:W-:Y:S02]  /*782c0*/  LOP3.LUT P6, RZ, R10, 0x200000, RZ, 0xc0, !PT ;  /* 0x002000000aff7812 */ /* 0x000fe400078cc0ff */
[----:B------:R-:W-:Y:S01]  /*782d0*/  PRMT R22, R23, 0x7632, R22 ;  /* 0x0000763217167816 */ /* 0x000fe20000000016 */
[----:B0-----:R-:W-:-:S08]  /*782e0*/  IMAD.WIDE R26, R25, 0x2, R6 ;  /* 0x00000002191a7825 */ /* 0x001fd000078e0206 */
[----:B------:R0:W-:Y:S02]  /*782f0*/  @P0 STG.E.U16 desc[UR58][R26.64], R23 ;  /* 0x000000171a000986 */ /* 0x0001e4000c10153a */
[----:B0-----:R-:W-:-:S05]  /*78300*/  IMAD.WIDE R26, R25, 0x2, R4 ;  /* 0x00000002191a7825 */ /* 0x001fca00078e0204 */
[----:B------:R2:W-:Y:S01]  /*78310*/  @P3 STG.E.U16 desc[UR58][R26.64], R22 ;  /* 0x000000161a003986 */ /* 0x0005e2000c10153a */
[C---:B------:R-:W-:Y:S02]  /*78320*/  LOP3.LUT P1, RZ, R10.reuse, 0x400000, RZ, 0xc0, !PT ;  /* 0x004000000aff7812 */ /* 0x040fe4000782c0ff */
[C---:B------:R-:W-:Y:S02]  /*78330*/  LOP3.LUT P4, RZ, R10.reuse, 0x800000, RZ, 0xc0, !PT ;  /* 0x008000000aff7812 */ /* 0x040fe4000788c0ff */
[----:B------:R-:W-:Y:S01]  /*78340*/  LOP3.LUT P2, RZ, R10, 0x1000000, RZ, 0xc0, !PT ;  /* 0x010000000aff7812 */ /* 0x000fe2000784c0ff */
[----:B--2---:R-:W-:-:S05]  /*78350*/  IMAD.WIDE R22, R21, 0x2, R6 ;  /* 0x0000000215167825 */ /* 0x004fca00078e0206 */
[----:B------:R0:W-:Y:S01]  /*78360*/  @P6 STG.E.U16 desc[UR58][R22.64], R11 ;  /* 0x0000000b16006986 */ /* 0x0001e2000c10153a */
[----:B---3--:R-:W-:-:S03]  /*78370*/  PRMT R19, R11, 0x7632, R19 ;  /* 0x000076320b137816 */ /* 0x008fc60000000013 */
[----:B0-----:R-:W2:Y:S01]  /*78380*/  LDL.LU R11, [R1+0x2138] ;  /* 0x00213800010b7983 */ /* 0x001ea20000300800 */
[----:B------:R-:W-:-:S03]  /*78390*/  IMAD.WIDE R22, R21, 0x2, R4 ;  /* 0x0000000215167825 */ /* 0x000fc600078e0204 */
[----:B------:R-:W3:Y:S04]  /*783a0*/  LDL.LU R21, [R1+0x880] ;  /* 0x0008800001157983 */ /* 0x000ee80000300800 */
[----:B------:R0:W-:Y:S04]  /*783b0*/  @P1 STG.E.U16 desc[UR58][R22.64], R19 ;  /* 0x0000001316001986 */ /* 0x0001e8000c10153a */
[----:B0-----:R-:W3:Y:S01]  /*783c0*/  LDL.LU R19, [R1+0x78] ;  /* 0x0000780001137983 */ /* 0x001ee20000300800 */
[----:B----4-:R-:W-:-:S05]  /*783d0*/  IMAD.WIDE R22, R18, 0x2, R6 ;  /* 0x0000000212167825 */ /* 0x010fca00078e0206 */
[----:B------:R0:W-:Y:S02]  /*783e0*/  @P4 STG.E.U16 desc[UR58][R22.64], R15 ;  /* 0x0000000f16004986 */ /* 0x0001e4000c10153a */
[----:B0-----:R-:W-:Y:S02]  /*783f0*/  IMAD.WIDE R22, R18, 0x2, R4 ;  /* 0x0000000212167825 */ /* 0x001fe400078e0204 */
[----:B------:R-:W4:Y:S01]  /*78400*/  LDL.LU R18, [R1+0x888] ;  /* 0x0008880001127983 */ /* 0x000f220000300800 */
[----:B------:R-:W-:-:S05]  /*78410*/  PRMT R13, R15, 0x7632, R13 ;  /* 0x000076320f0d7816 */ /* 0x000fca000000000d */
[----:B------:R0:W-:Y:S04]  /*78420*/  @P2 STG.E.U16 desc[UR58][R22.64], R13 ;  /* 0x0000000d16002986 */ /* 0x0001e8000c10153a */
[----:B0-----:R-:W4:Y:S04]  /*78430*/  LDL.LU R13, [R1+0x8c] ;  /* 0x00008c00010d7983 */ /* 0x001f280000300800 */
[----:B------:R-:W4:Y:S04]  /*78440*/  LDL.LU R29, [R1+0x88c] ;  /* 0x00088c00011d7983 */ /* 0x000f280000300800 */
[----:B------:R-:W4:Y:S01]  /*78450*/  LDL.LU R15, [R1+0x7c] ;  /* 0x00007c00010f7983 */ /* 0x000f220000300800 */
[----:B------:R-:W-:-:S02]  /*78460*/  LOP3.LUT R8, R8, 0xffffffdf, RZ, 0xc0, !PT ;  /* 0xffffffdf08087812 */ /* 0x000fc400078ec0ff */
[C---:B------:R-:W-:Y:S02]  /*78470*/  LOP3.LUT P5, RZ, R10.reuse, 0x2000000, RZ, 0xc0, !PT ;  /* 0x020000000aff7812 */ /* 0x040fe400078ac0ff */
[----:B------:R-:W-:Y:S01]  /*78480*/  LOP3.LUT P6, RZ, R10, 0x4000000, RZ, 0xc0, !PT ;  /* 0x040000000aff7812 */ /* 0x000fe200078cc0ff */
[----:B------:R-:W-:Y:S01]  /*78490*/  IMAD.WIDE R22, R20, 0x2, R6 ;  /* 0x0000000214167825 */ /* 0x000fe200078e0206 */
[C---:B------:R-:W-:Y:S01]  /*784a0*/  LOP3.LUT P3, RZ, R10.reuse, 0x8000000, RZ, 0xc0, !PT ;  /* 0x080000000aff7812 */ /* 0x040fe2000786c0ff */
[----:B------:R-:W4:Y:S01]  /*784b0*/  LDL.LU R26, [R1+0x890] ;  /* 0x00089000011a7983 */ /* 0x000f220000300800 */
[----:B------:R-:W-:Y:S02]  /*784c0*/  LOP3.LUT P4, RZ, R10, 0x10000000, RZ, 0xc0, !PT ;  /* 0x100000000aff7812 */ /* 0x000fe4000788c0ff */
[----:B------:R-:W-:-:S05]  /*784d0*/  PRMT R3, R17, 0x7632, R3 ;  /* 0x0000763211037816 */ /* 0x000fca0000000003 */
[----:B------:R0:W-:Y:S01]  /*784e0*/  @P5 STG.E.U16 desc[UR58][R22.64], R17 ;  /* 0x0000001116005986 */ /* 0x0001e2000c10153a */
[C---:B------:R-:W-:Y:S02]  /*784f0*/  LOP3.LUT P1, RZ, R10.reuse, 0x20000000, RZ, 0xc0, !PT ;  /* 0x200000000aff7812 */ /* 0x040fe4000782c0ff */
[----:B------:R-:W-:Y:S01]  /*78500*/  LOP3.LUT P5, RZ, R10, 0x40000000, RZ, 0xc0, !PT ;  /* 0x400000000aff7812 */ /* 0x000fe200078ac0ff */
[----:B0-----:R-:W-:Y:S01]  /*78510*/  IMAD.WIDE R22, R20, 0x2, R4 ;  /* 0x0000000214167825 */ /* 0x001fe200078e0204 */
[----:B------:R-:W4:Y:S04]  /*78520*/  LDL.LU R17, [R1+0xb0] ;  /* 0x0000b00001117983 */ /* 0x000f280000300800 */
[----:B------:R3:W-:Y:S01]  /*78530*/  @P6 STG.E.U16 desc[UR58][R22.64], R3 ;  /* 0x0000000316006986 */ /* 0x0007e2000c10153a */
[----:B--2---:R-:W-:-:S13]  /*78540*/  LOP3.LUT P0, RZ, R11, 0x8, RZ, 0xc0, !PT ;  /* 0x000000080bff7812 */ /* 0x004fda000780c0ff */
[----:B------:R-:W-:Y:S02]  /*78550*/  @P0 LOP3.LUT R8, R8, 0x20, RZ, 0xfc, !PT ;  /* 0x0000002008080812 */ /* 0x000fe400078efcff */
[----:B------:R-:W-:Y:S02]  /*78560*/  LOP3.LUT P0, RZ, R11, 0x4, RZ, 0xc0, !PT ;  /* 0x000000040bff7812 */ /* 0x000fe4000780c0ff */
[----:B------:R-:W-:-:S11]  /*78570*/  LOP3.LUT R8, R8, 0xffffffbf, RZ, 0xc0, !PT ;  /* 0xffffffbf08087812 */ /* 0x000fd600078ec0ff */
[----:B------:R-:W-:Y:S02]  /*78580*/  @P0 LOP3.LUT R8, R8, 0x40, RZ, 0xfc, !PT ;  /* 0x0000004008080812 */ /* 0x000fe400078efcff */
[----:B------:R-:W-:Y:S02]  /*78590*/  LOP3.LUT P0, RZ, R11, 0x2, RZ, 0xc0, !PT ;  /* 0x000000020bff7812 */ /* 0x000fe4000780c0ff */
[----:B------:R-:W-:Y:S01]  /*785a0*/  LOP3.LUT R8, R8, 0xffffff7f, RZ, 0xc0, !PT ;  /* 0xffffff7f08087812 */ /* 0x000fe200078ec0ff */
[----:B---3--:R-:W-:-:S10]  /*785b0*/  IMAD.WIDE R22, R21, 0x2, R6 ;  /* 0x0000000215167825 */ /* 0x008fd400078e0206 */
[----:B------:R-:W-:Y:S02]  /*785c0*/  @P0 LOP3.LUT R8, R8, 0x80, RZ, 0xfc, !PT ;  /* 0x0000008008080812 */ /* 0x000fe400078efcff */
[----:B------:R-:W-:Y:S01]  /*785d0*/  LOP3.LUT P0, RZ, R11, 0x1, RZ, 0xc0, !PT ;  /* 0x000000010bff7812 */ /* 0x000fe2000780c0ff */
[----:B------:R-:W-:Y:S01]  /*785e0*/  IMAD.WIDE R20, R21, 0x2, R4 ;  /* 0x0000000215147825 */ /* 0x000fe200078e0204 */
[----:B------:R-:W-:Y:S02]  /*785f0*/  LOP3.LUT R8, R8, 0xfffffeff, RZ, 0xc0, !PT ;  /* 0xfffffeff08087812 */ /* 0x000fe400078ec0ff */
[----:B------:R-:W-:Y:S01]  /*78600*/  PRMT R2, R19, 0x7632, R2 ;  /* 0x0000763213027816 */ /* 0x000fe20000000002 */
[----:B------:R0:W-:Y:S04]  /*78610*/  @P3 STG.E.U16 desc[UR58][R22.64], R19 ;  /* 0x0000001316003986 */ /* 0x0001e8000c10153a */
[----:B------:R4:W-:Y:S04]  /*78620*/  @P4 STG.E.U16 desc[UR58][R20.64], R2 ;  /* 0x0000000214004986 */ /* 0x0009e8000c10153a */
[----:B------:R-:W-:-:S02]  /*78630*/  @P0 LOP3.LUT R8, R8, 0x100, RZ, 0xfc, !PT ;  /* 0x0000010008080812 */ /* 0x000fc400078efcff */
[----:B------:R-:W-:Y:S01]  /*78640*/  LOP3.LUT P0, RZ, R10, 0x80000000, RZ, 0xc0, !PT ;  /* 0x800000000aff7812 */ /* 0x000fe2000780c0ff */
[----:B0-----:R-:W2:Y:S01]  /*78650*/  LDL.LU R22, [R1+0x2134] ;  /* 0x0021340001167983 */ /* 0x001ea20000300800 */
[----:B----4-:R-:W-:-:S03]  /*78660*/  IMAD.WIDE R2, R18, 0x2, R6 ;  /* 0x0000000212027825 */ /* 0x010fc600078e0206 */
[----:B------:R-:W3:Y:S01]  /*78670*/  LDL.LU R27, [R1+0x894] ;  /* 0x00089400011b7983 */ /* 0x000ee20000300800 */
[----:B------:R-:W-:-:S03]  /*78680*/  IMAD.WIDE R18, R18, 0x2, R4 ;  /* 0x0000000212127825 */ /* 0x000fc600078e0204 */
[----:B------:R-:W4:Y:S04]  /*78690*/  LDL.LU R25, [R1+0xa0] ;  /* 0x0000a00001197983 */ /* 0x000f280000300800 */
[----:B------:R-:W2:Y:S04]  /*786a0*/  LDL.LU R20, [R1+0x2130] ;  /* 0x0021300001147983 */ /* 0x000ea80000300800 */
[----:B------:R-:W2:Y:S04]  /*786b0*/  LDL.LU R23, [R1+0x898] ;  /* 0x0008980001177983 */ /* 0x000ea80000300800 */
[----:B------:R-:W2:Y:S01]  /*786c0*/  LDL.LU R21, [R1+0xb4] ;  /* 0x0000b40001157983 */ /* 0x000ea20000300800 */
[----:B------:R-:W-:-:S03]  /*786d0*/  PRMT R12, R13, 0x7632, R12 ;  /* 0x000076320d0c7816 */ /* 0x000fc6000000000c */
[----:B------:R0:W-:Y:S04]  /*786e0*/  @P1 STG.E.U16 desc[UR58][R2.64], R13 ;  /* 0x0000000d02001986 */ /* 0x0001e8000c10153a */
[----:B------:R1:W-:Y:S04]  /*786f0*/  @P5 STG.E.U16 desc[UR58][R18.64], R12 ;  /* 0x0000000c12005986 */ /* 0x0003e8000c10153a */
[----:B0-----:R-:W2:Y:S01]  /*78700*/  LDL.LU.64 R2, [R1+0x2128] ;  /* 0x0021280001027983 */ /* 0x001ea20000300a00 */
[----:B-1----:R-:W-:-:S03]  /*78710*/  IMAD.WIDE R12, R29, 0x2, R6 ;  /* 0x000000021d0c7825 */ /* 0x002fc600078e0206 */
[----:B------:R-:W2:Y:S04]  /*78720*/  LDL.LU R19, [R1+0x89c] ;  /* 0x00089c0001137983 */ /* 0x000ea80000300800 */
[----:B------:R-:W2:Y:S04]  /*78730*/  LDL.LU R18, [R1+0xa4] ;  /* 0x0000a40001127983 */ /* 0x000ea80000300800 */
[----:B------:R0:W-:Y:S04]  /*78740*/  @P0 STG.E.U16 desc[UR58][R12.64], R15 ;  /* 0x0000000f0c000986 */ /* 0x0001e8000c10153a */
[----:B0-----:R-:W3:Y:S01]  /*78750*/  LDL.LU.64 R12, [R1+0x2120] ;  /* 0x00212000010c7983 */ /* 0x001ee20000300a00 */
[----:B------:R-:W-:Y:S01]  /*78760*/  LOP3.LUT P0, RZ, R8, 0x100, RZ, 0xc0, !PT ;  /* 0x0000010008ff7812 */ /* 0x000fe2000780c0ff */
[----:B------:R-:W-:Y:S01]  /*78770*/  IMAD.WIDE R28, R29, 0x2, R4 ;  /* 0x000000021d1c7825 */ /* 0x000fe200078e0204 */
[----:B------:R-:W-:-:S02]  /*78780*/  PRMT R16, R17, 0x7632, R16 ;  /* 0x0000763211107816 */ /* 0x000fc40000000010 */
[C---:B------:R-:W-:Y:S02]  /*78790*/  LOP3.LUT P2, RZ, R11.reuse, 0x10, RZ, 0xc0, !PT ;  /* 0x000000100bff7812 */ /* 0x040fe4000784c0ff */
[C---:B------:R-:W-:Y:S02]  /*787a0*/  LOP3.LUT P6, RZ, R11.reuse, 0x20, RZ, 0xc0, !PT ;  /* 0x000000200bff7812 */ /* 0x040fe400078cc0ff */
[C---:B------:R-:W-:Y:S02]  /*787b0*/  LOP3.LUT P3, RZ, R11.reuse, 0x40, RZ, 0xc0, !PT ;  /* 0x000000400bff7812 */ /* 0x040fe4000786c0ff */
[----:B------:R-:W-:Y:S02]  /*787c0*/  LOP3.LUT P4, RZ, R11, 0x80, RZ, 0xc0, !PT ;  /* 0x000000800bff7812 */ /* 0x000fe4000788c0ff */
[----:B---3--:R-:W-:Y:S02]  /*787d0*/  PRMT R13, R15, 0x7632, R13 ;  /* 0x000076320f0d7816 */ /* 0x008fe4000000000d */
[----:B------:R-:W3:Y:S04]  /*787e0*/  LDL.LU R15, [R1+0x8a0] ;  /* 0x0008a000010f7983 */ /* 0x000ee80000300800 */
[----:B------:R0:W-:Y:S01]  /*787f0*/  @P0 STG.E.U16 desc[UR58][R28.64], R13 ;  /* 0x0000000d1c000986 */ /* 0x0001e2000c10153a */
[----:B------:R-:W-:Y:S01]  /*78800*/  LOP3.LUT P0, RZ, R8, 0x80, RZ, 0xc0, !PT ;  /* 0x0000008008ff7812 */ /* 0x000fe2000780c0ff */
[----:B0-----:R-:W-:-:S02]  /*78810*/  IMAD.WIDE R28, R26, 0x2, R6 ;  /* 0x000000021a1c7825 */ /* 0x001fc400078e0206 */
[----:B------:R-:W3:Y:S10]  /*78820*/  LDL.LU R13, [R1+0xb8] ;  /* 0x0000b800010d7983 */ /* 0x000ef40000300800 */
[----:B------:R0:W-:Y:S01]  /*78830*/  @P0 STG.E.U16 desc[UR58][R28.64], R17 ;  /* 0x000000111c000986 */ /* 0x0001e2000c10153a */
[----:B------:R-:W-:Y:S01]  /*78840*/  LOP3.LUT P0, RZ, R8, 0x40, RZ, 0xc0, !PT ;  /* 0x0000004008ff7812 */ /* 0x000fe2000780c0ff */
[----:B0-----:R-:W-:-:S12]  /*78850*/  IMAD.WIDE R28, R26, 0x2, R4 ;  /* 0x000000021a1c7825 */ /* 0x001fd800078e0204 */
[----:B------:R0:W-:Y:S01]  /*78860*/  @P0 STG.E.U16 desc[UR58][R28.64], R16 ;  /* 0x000000101c000986 */ /* 0x0001e2000c10153a */
[----:B------:R-:W-:Y:S01]  /*78870*/  LOP3.LUT P0, RZ, R8, 0x20, RZ, 0xc0, !PT ;  /* 0x0000002008ff7812 */ /* 0x000fe2000780c0ff */
[C---:B0-----:R-:W-:Y:S02]  /*78880*/  IMAD.WIDE R16, R27.reuse, 0x2, R6 ;  /* 0x000000021b107825 */ /* 0x041fe400078e0206 */
[----:B------:R-:W3:Y:S10]  /*78890*/  LDL.LU R28, [R1+0x2118] ;  /* 0x00211800011c7983 */ /* 0x000ef40000300800 */
[----:B----4-:R0:W-:Y:S04]  /*788a0*/  @P0 STG.E.U16 desc[UR58][R16.64], R25 ;  /* 0x0000001910000986 */ /* 0x0101e8000c10153a */
[----:B0-----:R-:W4:Y:S01]  /*788b0*/  LDL.LU.64 R16, [R1+0x2110] ;  /* 0x0021100001107983 */ /* 0x001f220000300a00 */
[----:B------:R-:W-:Y:S01]  /*788c0*/  IMAD.WIDE R26, R27, 0x2, R4 ;  /* 0x000000021b1a7825 */ /* 0x000fe200078e0204 */
[----:B------:R-:W-:-:S05]  /*788d0*/  PRMT R24, R25, 0x7632, R24 ;  /* 0x0000763219187816 */ /* 0x000fca0000000018 */
[----:B------:R0:W-:Y:S01]  /*788e0*/  @P2 STG.E.U16 desc[UR58][R26.64], R24 ;  /* 0x000000181a002986 */ /* 0x0001e2000c10153a */
[----:B--2---:R-:W-:Y:S01]  /*788f0*/  PRMT R20, R21, 0x7632, R20 ;  /* 0x0000763215147816 */ /* 0x004fe20000000014 */
[----:B0-----:R-:W-:-:S05]  /*78900*/  IMAD.WIDE R24, R23, 0x2, R6 ;  /* 0x0000000217187825 */ /* 0x001fca00078e0206 */
[----:B------:R0:W-:Y:S02]  /*78910*/  @P6 STG.E.U16 desc[UR58][R24.64], R21 ;  /* 0x0000001518006986 */ /* 0x0001e4000c10153a */
[----:B0-----:R-:W-:-:S05]  /*78920*/  IMAD.WIDE R24, R23, 0x2, R4 ;  /* 0x0000000217187825 */ /* 0x001fca00078e0204 */
[----:B------:R0:W-:Y:S02]  /*78930*/  @P3 STG.E.U16 desc[UR58][R24.64], R20 ;  /* 0x0000001418003986 */ /* 0x0001e4000c10153a */
[----:B0-----:R-:W-:-:S05]  /*78940*/  IMAD.WIDE R20, R19, 0x2, R6 ;  /* 0x0000000213147825 */ /* 0x001fca00078e0206 */
[----:B------:R0:W-:Y:S01]  /*78950*/  @P4 STG.E.U16 desc[UR58][R20.64], R18 ;  /* 0x0000001214004986 */ /* 0x0001e2000c10153a */
[----:B------:R-:W-:-:S03]  /*78960*/  IMAD.WIDE R24, R19, 0x2, R4 ;  /* 0x0000000213187825 */ /* 0x000fc600078e0204 */
[----:B0-----:R-:W2:Y:S04]  /*78970*/  LDL.LU R21, [R1+0x8a4] ;  /* 0x0008a40001157983 */ /* 0x001ea80000300800 */
[----:B------:R-:W2:Y:S01]  /*78980*/  LDL.LU R19, [R1+0xa8] ;  /* 0x0000a80001137983 */ /* 0x000ea20000300800 */
[C---:B------:R-:W-:Y:S02]  /*78990*/  LOP3.LUT P1, RZ, R11.reuse, 0x100, RZ, 0xc0, !PT ;  /* 0x000001000bff7812 */ /* 0x040fe4000782c0ff */
[C---:B------:R-:W-:Y:S02]  /*789a0*/  LOP3.LUT P5, RZ, R11.reuse, 0x200, RZ, 0xc0, !PT ;  /* 0x000002000bff7812 */ /* 0x040fe400078ac0ff */
[C---:B------:R-:W-:Y:S02]  /*789b0*/  LOP3.LUT P6, RZ, R11.reuse, 0x400, RZ, 0xc0, !PT ;  /* 0x000004000bff7812 */ /* 0x040fe400078cc0ff */
[----:B------:R-:W-:Y:S01]  /*789c0*/  LOP3.LUT P2, RZ, R11, 0x800, RZ, 0xc0, !PT ;  /* 0x000008000bff7812 */ /* 0x000fe2000784c0ff */
[----:B---3--:R-:W-:Y:S01]  /*789d0*/  IMAD.WIDE R26, R15, 0x2, R4 ;  /* 0x000000020f1a7825 */ /* 0x008fe200078e0204 */
[----:B------:R-:W-:-:S02]  /*789e0*/  PRMT R3, R13, 0x7632, R3 ;  /* 0x000076320d037816 */ /* 0x000fc40000000003 */
[----:B----4-:R-:W-:Y:S02]  /*789f0*/  PRMT R17, R18, 0x7632, R17 ;  /* 0x0000763212117816 */ /* 0x010fe40000000011 */
[----:B------:R-:W3:Y:S04]  /*78a00*/  LDL.LU R18, [R1+0x8a8] ;  /* 0x0008a80001127983 */ /* 0x000ee80000300800 */
[----:B------:R0:W-:Y:S02]  /*78a10*/  @P1 STG.E.U16 desc[UR58][R24.64], R17 ;  /* 0x0000001118001986 */ /* 0x0001e4000c10153a */
[----:B0-----:R-:W-:-:S05]  /*78a20*/  IMAD.WIDE R24, R15, 0x2, R6 ;  /* 0x000000020f187825 */ /* 0x001fca00078e0206 */
[----:B------:R0:W-:Y:S04]  /*78a30*/  @P5 STG.E.U16 desc[UR58][R24.64], R13 ;  /* 0x0000000d18005986 */ /* 0x0001e8000c10153a */
[----:B0-----:R-:W4:Y:S04]  /*78a40*/  LDL.LU R24, [R1+0xbc] ;  /* 0x0000bc0001187983 */ /* 0x001f280000300800 */
[----:B------:R-:W4:Y:S04]  /*78a50*/  LDL.LU R17, [R1+0x8ac] ;  /* 0x0008ac0001117983 */ /* 0x000f280000300800 */
[----:B------:R-:W4:Y:S04]  /*78a60*/  LDL.LU R23, [R1+0xac] ;  /* 0x0000ac0001177983 */ /* 0x000f280000300800 */
[----:B------:R-:W4:Y:S04]  /*78a70*/  LDL.LU R15, [R1+0x940] ;  /* 0x00094000010f7983 */ /* 0x000f280000300800 */
[----:B------:R-:W4:Y:S04]  /*78a80*/  LDL.LU R13, [R1+0xd0] ;  /* 0x0000d000010d7983 */ /* 0x000f280000300800 */
[----:B------:R2:W-:Y:S02]  /*78a90*/  @P6 STG.E.U16 desc[UR58][R26.64], R3 ;  /* 0x000000031a006986 */ /* 0x0005e4000c10153a */
[----:B--2---:R-:W-:-:S05]  /*78aa0*/  IMAD.WIDE R26, R21, 0x2, R6 ;  /* 0x00000002151a7825 */ /* 0x004fca00078e0206 */
[----:B------:R0:W-:Y:S04]  /*78ab0*/  @P2 STG.E.U16 desc[UR58][R26.64], R19 ;  /* 0x000000131a002986 */ /* 0x0001e8000c10153a */
[----:B0-----:R-:W2:Y:S04]  /*78ac0*/  LDL.LU R27, [R1+0x944] ;  /* 0x00094400011b7983 */ /* 0x001ea80000300800 */
[----:B------:R-:W2:Y:S01]  /*78ad0*/  LDL.LU R29, [R1+0xc0] ;  /* 0x0000c000011d7983 */ /* 0x000ea20000300800 */
        /* <DEDUP_REMOVED lines=8> */
[----:B------:R-:W-:-:S09]  /*78b60*/  LOP3.LUT P4, RZ, R11, 0x1000, RZ, 0xc0, !PT ;  /* 0x000010000bff7812 */ /* 0x000fd2000788c0ff */
[----:B------:R-:W-:Y:S02]  /*78b70*/  @P0 LOP3.LUT R8, R8, 0x8, RZ, 0xfc, !PT ;  /* 0x0000000808080812 */ /* 0x000fe400078efcff */
[C---:B------:R-:W-:Y:S02]  /*78b80*/  LOP3.LUT P0, RZ, R11.reuse, 0x10000, RZ, 0xc0, !PT ;  /* 0x000100000bff7812 */ /* 0x040fe4000780c0ff */
[----:B------:R-:W-:Y:S01]  /*78b90*/  LOP3.LUT P3, RZ, R11, 0x2000, RZ, 0xc0, !PT ;  /* 0x000020000bff7812 */ /* 0x000fe2000786c0ff */
[----:B------:R-:W-:Y:S01]  /*78ba0*/  IMAD.WIDE R20, R21, 0x2, R4 ;  /* 0x0000000215147825 */ /* 0x000fe200078e0204 */
[----:B------:R-:W-:Y:S02]  /*78bb0*/  LOP3.LUT R8, R8, 0xffffffef, RZ, 0xc0, !PT ;  /* 0xffffffef08087812 */ /* 0x000fe400078ec0ff */
[----:B------:R-:W-:Y:S02]  /*78bc0*/  PRMT R2, R19, 0x7632, R2 ;  /* 0x0000763213027816 */ /* 0x000fe40000000002 */
[----:B------:R-:W-:-:S03]  /*78bd0*/  LOP3.LUT P5, RZ, R11, 0x4000, RZ, 0xc0, !PT ;  /* 0x000040000bff7812 */ /* 0x000fc600078ac0ff */
[----:B------:R0:W-:Y:S02]  /*78be0*/  @P4 STG.E.U16 desc[UR58][R20.64], R2 ;  /* 0x0000000214004986 */ /* 0x0001e4000c10153a */
[----:B------:R-:W-:Y:S02]  /*78bf0*/  @P0 LOP3.LUT R8, R8, 0x10, RZ, 0xfc, !PT ;  /* 0x0000001008080812 */ /* 0x000fe400078efcff */
[----:B------:R-:W-:Y:S01]  /*78c00*/  LOP3.LUT P0, RZ, R11, 0x8000, RZ, 0xc0, !PT ;  /* 0x000080000bff7812 */ /* 0x000fe2000780c0ff */
[----:B0-----:R-:W2:Y:S04]  /*78c10*/  LDL.LU R20, [R1+0x2108] ;  /* 0x0021080001147983 */ /* 0x001ea80000300800 */
[----:B------:R-:W2:Y:S01]  /*78c20*/  LDL.LU R21, [R1+0x948] ;  /* 0x0009480001157983 */ /* 0x000ea20000300800 */
[----:B---3--:R-:W-:-:S04]  /*78c30*/  IMAD.WIDE R2, R18, 0x2, R6 ;  /* 0x0000000212027825 */ /* 0x008fc800078e0206 */
[----:B------:R-:W-:Y:S01]  /*78c40*/  IMAD.WIDE R18, R18, 0x2, R4 ;  /* 0x0000000212127825 */ /* 0x000fe200078e0204 */
[----:B----4-:R0:W-:Y:S01]  /*78c50*/  @P3 STG.E.U16 desc[UR58][R2.64], R24 ;  /* 0x0000001802003986 */ /* 0x0101e2000c10153a */
[----:B------:R-:W-:-:S05]  /*78c60*/  PRMT R16, R24, 0x7632, R16 ;  /* 0x0000763218107816 */ /* 0x000fca0000000010 */
[----:B------:R1:W-:Y:S01]  /*78c70*/  @P5 STG.E.U16 desc[UR58][R18.64], R16 ;  /* 0x0000001012005986 */ /* 0x0003e2000c10153a */
[----:B0-----:R-:W-:Y:S01]  /*78c80*/  IMAD.WIDE R24, R17, 0x2, R6 ;  /* 0x0000000211187825 */ /* 0x001fe200078e0206 */
[----:B------:R-:W-:Y:S02]  /*78c90*/  PRMT R14, R23, 0x7632, R14 ;  /* 0x00007632170e7816 */ /* 0x000fe4000000000e */
[----:B------:R-:W3:Y:S04]  /*78ca0*/  LDL.LU.64 R2, [R1+0x2100] ;  /* 0x0021000001027983 */ /* 0x000ee80000300a00 */
[----:B------:R0:W-:Y:S01]  /*78cb0*/  @P0 STG.E.U16 desc[UR58][R24.64], R23 ;  /* 0x0000001718000986 */ /* 0x0001e2000c10153a */
[C---:B------:R-:W-:Y:S01]  /*78cc0*/  LOP3.LUT P0, RZ, R8.reuse, 0x10, RZ, 0xc0, !PT ;  /* 0x0000001008ff7812 */ /* 0x040fe2000780c0ff */
[----:B-1----:R-:W-:Y:S01]  /*78cd0*/  IMAD.WIDE R16, R17, 0x2, R4 ;  /* 0x0000000211107825 */ /* 0x002fe200078e0204 */
[----:B------:R-:W-:Y:S01]  /*78ce0*/  PRMT R12, R13, 0x7632, R12 ;  /* 0x000076320d0c7816 */ /* 0x000fe2000000000c */
[----:B------:R-:W4:Y:S04]  /*78cf0*/  LDL.LU R18, [R1+0x94c] ;  /* 0x00094c0001127983 */ /* 0x000f280000300800 */
[----:B------:R-:W3:Y:S04]  /*78d00*/  LDL.LU R19, [R1+0xc4] ;  /* 0x0000c40001137983 */ /* 0x000ee80000300800 */
[----:B0-----:R-:W4:Y:S04]  /*78d10*/  LDL.LU R25, [R1+0x20f8] ;  /* 0x0020f80001197983 */ /* 0x001f280000300800 */
[----:B------:R0:W-:Y:S01]  /*78d20*/  @P0 STG.E.U16 desc[UR58][R16.64], R14 ;  /* 0x0000000e10000986 */ /* 0x0001e2000c10153a */
[----:B------:R-:W-:-:S03]  /*78d30*/  LOP3.LUT P0, RZ, R8, 0x8, RZ, 0xc0, !PT ;  /* 0x0000000808ff7812 */ /* 0x000fc6000780c0ff */
[----:B------:R-:W3:Y:S04]  /*78d40*/  LDL.LU R24, [R1+0x950] ;  /* 0x0009500001187983 */ /* 0x000ee80000300800 */
[----:B------:R-:W3:Y:S01]  /*78d50*/  LDL.LU R23, [R1+0xd8] ;  /* 0x0000d80001177983 */ /* 0x000ee20000300800 */
[----:B0-----:R-:W-:-:S05]  /*78d60*/  IMAD.WIDE R16, R15, 0x2, R6 ;  /* 0x000000020f107825 */ /* 0x001fca00078e0206 */
[----:B------:R0:W-:Y:S01]  /*78d70*/  @P0 STG.E.U16 desc[UR58][R16.64], R13 ;  /* 0x0000000d10000986 */ /* 0x0001e2000c10153a */
[C---:B------:R-:W-:Y:S01]  /*78d80*/  LOP3.LUT P0, RZ, R8.reuse, 0x4, RZ, 0xc0, !PT ;  /* 0x0000000408ff7812 */ /* 0x040fe2000780c0ff */
[----:B------:R-:W-:Y:S02]  /*78d90*/  IMAD.WIDE R14, R15, 0x2, R4 ;  /* 0x000000020f0e7825 */ /* 0x000fe400078e0204 */
[----:B0-----:R-:W3:Y:S10]  /*78da0*/  LDL.LU.64 R16, [R1+0x20f0] ;  /* 0x0020f00001107983 */ /* 0x001ef40000300a00 */
[----:B------:R2:W-:Y:S01]  /*78db0*/  @P0 STG.E.U16 desc[UR58][R14.64], R12 ;  /* 0x0000000c0e000986 */ /* 0x0005e2000c10153a */
[----:B------:R-:W-:Y:S01]  /*78dc0*/  LOP3.LUT P0, RZ, R8, 0x2, RZ, 0xc0, !PT ;  /* 0x0000000208ff7812 */ /* 0x000fe2000780c0ff */
[----:B--2---:R-:W-:-:S02]  /*78dd0*/  IMAD.WIDE R12, R27, 0x2, R6 ;  /* 0x000000021b0c7825 */ /* 0x004fc400078e0206 */
[----:B------:R-:W2:Y:S10]  /*78de0*/  LDL.LU.64 R14, [R1+0x20e8] ;  /* 0x0020e800010e7983 */ /* 0x000eb40000300a00 */
[----:B------:R0:W-:Y:S04]  /*78df0*/  @P0 STG.E.U16 desc[UR58][R12.64], R29 ;  /* 0x0000001d0c000986 */ /* 0x0001e8000c10153a */
[----:B0-----:R-:W3:Y:S01]  /*78e00*/  LDL.LU.64 R12, [R1+0x20e0] ;  /* 0x0020e000010c7983 */ /* 0x001ee20000300a00 */
[----:B------:R-:W-:-:S02]  /*78e10*/  LOP3.LUT P1, RZ, R11, 0x100000, RZ, 0xc0, !PT ;  /* 0x001000000bff7812 */ /* 0x000fc4000782c0ff */
[----:B------:R-:W-:Y:S01]  /*78e20*/  LOP3.LUT P6, RZ, R11, 0x200000, RZ, 0xc0, !PT ;  /* 0x002000000bff7812 */ /* 0x000fe200078cc0ff */
[----:B------:R-:W-:Y:S01]  /*78e30*/  IMAD.WIDE R26, R27, 0x2, R4 ;  /* 0x000000021b1a7825 */ /* 0x000fe200078e0204 */
[C---:B------:R-:W-:Y:S02]  /*78e40*/  LOP3.LUT P2, RZ, R11.reuse, 0x400000, RZ, 0xc0, !PT ;  /* 0x004000000bff7812 */ /* 0x040fe4000784c0ff */
[C---:B------:R-:W-:Y:S02]  /*78e50*/  LOP3.LUT P4, RZ, R11.reuse, 0x800000, RZ, 0xc0, !PT ;  /* 0x008000000bff7812 */ /* 0x040fe4000788c0ff */
[----:B------:R-:W-:Y:S02]  /*78e60*/  LOP3.LUT P3, RZ, R11, 0x1000000, RZ, 0xc0, !PT ;  /* 0x010000000bff7812 */ /* 0x000fe4000786c0ff */
[----:B----4-:R-:W-:-:S05]  /*78e70*/  PRMT R25, R29, 0x7632, R25 ;  /* 0x000076321d197816 */ /* 0x010fca0000000019 */
[----:B------:R0:W-:Y:S02]  /*78e80*/  @P1 STG.E.U16 desc[UR58][R26.64], R25 ;  /* 0x000000191a001986 */ /* 0x0001e4000c10153a */
[----:B0-----:R-:W-:-:S05]  /*78e90*/  IMAD.WIDE R26, R21, 0x2, R6 ;  /* 0x00000002151a7825 */ /* 0x001fca00078e0206 */
[----:B---3--:R0:W-:Y:S01]  /*78ea0*/  @P6 STG.E.U16 desc[UR58][R26.64], R12 ;  /* 0x0000000c1a006986 */ /* 0x0081e2000c10153a */
[----:B------:R-:W-:Y:S01]  /*78eb0*/  PRMT R20, R12, 0x7632, R20 ;  /* 0x000076320c147816 */ /* 0x000fe20000000014 */
[----:B0-----:R-:W-:Y:S02]  /*78ec0*/  IMAD.WIDE R26, R21, 0x2, R4 ;  /* 0x00000002151a7825 */ /* 0x001fe400078e0204 */
[----:B------:R-:W3:Y:S04]  /*78ed0*/  LDL.LU R12, [R1+0x20dc] ;  /* 0x0020dc00010c7983 */ /* 0x000ee80000300800 */
[----:B------:R0:W-:Y:S02]  /*78ee0*/  @P2 STG.E.U16 desc[UR58][R26.64], R20 ;  /* 0x000000141a002986 */ /* 0x0001e4000c10153a */
[----:B0-----:R-:W-:-:S05]  /*78ef0*/  IMAD.WIDE R20, R18, 0x2, R6 ;  /* 0x0000000212147825 */ /* 0x001fca00078e0206 */
[----:B------:R0:W-:Y:S01]  /*78f00*/  @P4 STG.E.U16 desc[UR58][R20.64], R19 ;  /* 0x0000001314004986 */ /* 0x0001e2000c10153a */
[----:B------:R-:W-:-:S03]  /*78f10*/  IMAD.WIDE R26, R18, 0x2, R4 ;  /* 0x00000002121a7825 */ /* 0x000fc600078e0204 */
[----:B0-----:R-:W4:Y:S04]  /*78f20*/  LDL.LU R20, [R1+0x954] ;  /* 0x0009540001147983 */ /* 0x001f280000300800 */
[----:B------:R-:W2:Y:S01]  /*78f30*/  LDL.LU R18, [R1+0xc8] ;  /* 0x0000c80001127983 */ /* 0x000ea20000300800 */
[----:B------:R-:W-:-:S03]  /*78f40*/  PRMT R16, R19, 0x7632, R16 ;  /* 0x0000763213107816 */ /* 0x000fc60000000010 */
[----:B------:R-:W3:Y:S04]  /*78f50*/  LDL.LU R25, [R1+0x958] ;  /* 0x0009580001197983 */ /* 0x000ee80000300800 */
[----:B------:R0:W-:Y:S04]  /*78f60*/  @P3 STG.E.U16 desc[UR58][R26.64], R16 ;  /* 0x000000101a003986 */ /* 0x0001e8000c10153a */
[----:B0-----:R-:W3:Y:S04]  /*78f70*/  LDL.LU R16, [R1+0xdc] ;  /* 0x0000dc0001107983 */ /* 0x001ee80000300800 */
[----:B------:R-:W3:Y:S04]  /*78f80*/  LDL.LU R21, [R1+0x95c] ;  /* 0x00095c0001157983 */ /* 0x000ee80000300800 */
[----:B------:R-:W3:Y:S01]  /*78f90*/  LDL.LU R19, [R1+0xcc] ;  /* 0x0000cc0001137983 */ /* 0x000ee20000300800 */
[----:B------:R-:W-:Y:S01]  /*78fa0*/  LOP3.LUT P5, RZ, R11, 0x2000000, RZ, 0xc0, !PT ;  /* 0x020000000bff7812 */ /* 0x000fe200078ac0ff */
[----:B------:R-:W-:Y:S01]  /*78fb0*/  IMAD.WIDE R26, R24, 0x2, R6 ;  /* 0x00000002181a7825 */ /* 0x000fe200078e0206 */
[----:B------:R-:W-:-:S11]  /*78fc0*/  PRMT R22, R23, 0x7632, R22 ;  /* 0x0000763217167816 */ /* 0x000fd60000000016 */
[----:B------:R0:W-:Y:S01]  /*78fd0*/  @P5 STG.E.U16 desc[UR58][R26.64], R23 ;  /* 0x000000171a005986 */ /* 0x0001e2000c10153a */
[C---:B------:R-:W-:Y:S01]  /*78fe0*/  LOP3.LUT P6, RZ, R11.reuse, 0x4000000, RZ, 0xc0, !PT ;  /* 0x040000000bff7812 */ /* 0x040fe200078cc0ff */
[----:B0-----:R-:W-:Y:S02]  /*78ff0*/  IMAD.WIDE R26, R24, 0x2, R4 ;  /* 0x00000002181a7825 */ /* 0x001fe400078e0204 */
[----:B------:R-:W3:Y:S04]  /*79000*/  LDL.LU R24, [R1+0x960] ;  /* 0x0009600001187983 */ /* 0x000ee80000300800 */
[----:B------:R-:W3:Y:S01]  /*79010*/  LDL.LU R23, [R1+0xf0] ;  /* 0x0000f00001177983 */ /* 0x000ee20000300800 */
[----:B------:R-:W-:-:S05]  /*79020*/  LOP3.LUT P1, RZ, R11, 0x8000000, RZ, 0xc0, !PT ;  /* 0x080000000bff7812 */ /* 0x000fca000782c0ff */
[----:B------:R0:W-:Y:S01]  /*79030*/  @P6 STG.E.U16 desc[UR58][R26.64], R22 ;  /* 0x000000161a006986 */ /* 0x0001e2000c10153a */
[----:B------:R-:W-:-:S03]  /*79040*/  LOP3.LUT P4, RZ, R11, 0x10000000, RZ, 0xc0, !PT ;  /* 0x100000000bff7812 */ /* 0x000fc6000788c0ff */
[----:B0-----:R-:W3:Y:S01]  /*79050*/  LDL.LU R22, [R1+0x964] ;  /* 0x0009640001167983 */ /* 0x001ee20000300800 */
[C---:B------:R-:W-:Y:S02]  /*79060*/  LOP3.LUT P2, RZ, R11.reuse, 0x20000000, RZ, 0xc0, !PT ;  /* 0x200000000bff7812 */ /* 0x040fe4000784c0ff */
[----:B------:R-:W-:Y:S02]  /*79070*/  LOP3.LUT P5, RZ, R11, 0x40000000, RZ, 0xc0, !PT ;  /* 0x400000000bff7812 */ /* 0x000fe400078ac0ff */
[----:B------:R-:W-:Y:S01]  /*79080*/  LOP3.LUT R9, R9, 0xdfffffff, RZ, 0xc0, !PT ;  /* 0xdfffffff09097812 */ /* 0x000fe200078ec0ff */
[----:B----4-:R-:W-:-:S05]  /*79090*/  IMAD.WIDE R26, R20, 0x2, R6 ;  /* 0x00000002141a7825 */ /* 0x010fca00078e0206 */
[----:B--2---:R0:W-:Y:S01]  /*790a0*/  @P1 STG.E.U16 desc[UR58][R26.64], R18 ;  /* 0x000000121a001986 */ /* 0x0041e2000c10153a */
[----:B------:R-:W-:Y:S01]  /*790b0*/  PRMT R17, R18, 0x7632, R17 ;  /* 0x0000763212117816 */ /* 0x000fe20000000011 */
[----:B0-----:R-:W-:Y:S02]  /*790c0*/  IMAD.WIDE R26, R20, 0x2, R4 ;  /* 0x00000002141a7825 */ /* 0x001fe400078e0204 */
[----:B------:R-:W2:Y:S04]  /*790d0*/  LDL.LU R20, [R1+0xe0] ;  /* 0x0000e00001147983 */ /* 0x000ea80000300800 */
[----:B------:R-:W4:Y:S04]  /*790e0*/  LDL.LU R18, [R1+0x968] ;  /* 0x0009680001127983 */ /* 0x000f280000300800 */
[----:B------:R0:W-:Y:S04]  /*790f0*/  @P4 STG.E.U16 desc[UR58][R26.64], R17 ;  /* 0x000000111a004986 */ /* 0x0001e8000c10153a */
[----:B0-----:R-:W4:Y:S01]  /*79100*/  LDL.LU R17, [R1+0xf4] ;  /* 0x0000f40001117983 */ /* 0x001f220000300800 */
[----:B---3--:R-:W-:Y:S01]  /*79110*/  IMAD.WIDE R26, R25, 0x2, R6 ;  /* 0x00000002191a7825 */ /* 0x008fe200078e0206 */
[----:B------:R-:W-:-:S04]  /*79120*/  PRMT R15, R16, 0x7632, R15 ;  /* 0x00007632100f7816 */ /* 0x000fc8000000000f */
[----:B------:R0:W-:Y:S02]  /*79130*/  @P2 STG.E.U16 desc[UR58][R26.64], R16 ;  /* 0x000000101a002986 */ /* 0x0001e4000c10153a */
[----:B0-----:R-:W-:Y:S02]  /*79140*/  IMAD.WIDE R26, R25, 0x2, R4 ;  /* 0x00000002191a7825 */ /* 0x001fe400078e0204 */
[----:B------:R-:W3:Y:S04]  /*79150*/  LDL.LU R16, [R1+0x96c] ;  /* 0x00096c0001107983 */ /* 0x000ee80000300800 */
[----:B------:R0:W-:Y:S04]  /*79160*/  @P5 STG.E.U16 desc[UR58][R26.64], R15 ;  /* 0x0000000f1a005986 */ /* 0x0001e8000c10153a */
[----:B0-----:R-:W3:Y:S01]  /*79170*/  LDL.LU R15, [R1+0xe4] ;  /* 0x0000e400010f7983 */ /* 0x001ee20000300800 */
[----:B------:R-:W-:-:S13]  /*79180*/  LOP3.LUT P0, RZ, R12, 0x8, RZ, 0xc0, !PT ;  /* 0x000000080cff7812 */ /* 0x000fda000780c0ff */
[----:B------:R-:W-:Y:S02]  /*79190*/  @P0 LOP3.LUT R9, R9, 0x20000000, RZ, 0xfc, !PT ;  /* 0x2000000009090812 */ /* 0x000fe400078efcff */
[----:B------:R-:W-:Y:S02]  /*791a0*/  LOP3.LUT P0, RZ, R12, 0x4, RZ, 0xc0, !PT ;  /* 0x000000040cff7812 */ /* 0x000fe4000780c0ff */
[----:B------:R-:W-:-:S11]  /*791b0*/  LOP3.LUT R9, R9, 0xbfffffff, RZ, 0xc0, !PT ;  /* 0xbfffffff09097812 */ /* 0x000fd600078ec0ff */
[----:B------:R-:W-:Y:S02]  /*791c0*/  @P0 LOP3.LUT R9, R9, 0x40000000, RZ, 0xfc, !PT ;  /* 0x4000000009090812 */ /* 0x000fe400078efcff */
[----:B------:R-:W-:Y:S02]  /*791d0*/  LOP3.LUT P0, RZ, R12, 0x2, RZ, 0xc0, !PT ;  /* 0x000000020cff7812 */ /* 0x000fe4000780c0ff */
[----:B------:R-:W-:-:S11]  /*791e0*/  LOP3.LUT R9, R9, 0x7fffffff, RZ, 0xc0, !PT ;  /* 0x7fffffff09097812 */ /* 0x000fd600078ec0ff */
[----:B------:R-:W-:Y:S02]  /*791f0*/  @P0 LOP3.LUT R9, R9, 0x80000000, RZ, 0xfc, !PT ;  /* 0x8000000009090812 */ /* 0x000fe400078efcff */
[----:B------:R-:W-:Y:S02]  /*79200*/  LOP3.LUT P0, RZ, R12, 0x1, RZ, 0xc0, !PT ;  /* 0x000000010cff7812 */ /* 0x000fe4000780c0ff */
[----:B------:R-:W-:Y:S01]  /*79210*/  LOP3.LUT R8, R8, 0xfffffffe, RZ, 0xc0, !PT ;  /* 0xfffffffe08087812 */ /* 0x000fe200078ec0ff */
[----:B------:R-:W-:-:S10]  /*79220*/  IMAD.WIDE R26, R21, 0x2, R6 ;  /* 0x00000002151a7825 */ /* 0x000fd400078e0206 */
[----:B------:R-:W-:Y:S02]  /*79230*/  @P0 LOP3.LUT R8, R8, 0x1, RZ, 0xfc, !PT ;  /* 0x0000000108080812 */ /* 0x000fe400078efcff */
[----:B------:R-:W-:-:S13]  /*79240*/  LOP3.LUT P0, RZ, R11, 0x80000000, RZ, 0xc0, !PT ;  /* 0x800000000bff7812 */ /* 0x000fda000780c0ff */
[----:B------:R0:W-:Y:S01]  /*79250*/  @P0 STG.E.U16 desc[UR58][R26.64], R19 ;  /* 0x000000131a000986 */ /* 0x0001e2000c10153a */
[----:B------:R-:W-:Y:S02]  /*79260*/  LOP3.LUT P0, RZ, R8, 0x1, RZ, 0xc0, !PT ;  /* 0x0000000108ff7812 */ /* 0x000fe4000780c0ff */
[----:B------:R-:W-:Y:S01]  /*79270*/  PRMT R8, R19, 0x7632, R8 ;  /* 0x0000763213087816 */ /* 0x000fe20000000008 */
[----:B0-----:R-:W-:Y:S02]  /*79280*/  IMAD.WIDE R26, R21, 0x2, R4 ;  /* 0x00000002151a7825 */ /* 0x001fe400078e0204 */
[----:B------:R-:W3:Y:S08]  /*79290*/  LDL.LU R21, [R1+0x970] ;  /* 0x0009700001157983 */ /* 0x000ef00000300800 */
[----:B------:R0:W-:Y:S01]  /*792a0*/  @P0 STG.E.U16 desc[UR58][R26.64], R8 ;  /* 0x000000081a000986 */ /* 0x0001e2000c10153a */
[----:B------:R-:W-:-:S03]  /*792b0*/  LOP3.LUT P0, RZ, R9, 0x80000000, RZ, 0xc0, !PT ;  /* 0x8000000009ff7812 */ /* 0x000fc6000780c0ff */
[----:B------:R-:W3:Y:S01]  /*792c0*/  LDL.LU R19, [R1+0xf8] ;  /* 0x0000f80001137983 */ /* 0x000ee20000300800 */
[----:B0-----:R-:W-:-:S09]  /*792d0*/  IMAD.WIDE R26, R24, 0x2, R6 ;  /* 0x00000002181a7825 */ /* 0x001fd200078e0206 */
[----:B------:R-:W-:Y:S01]  /*792e0*/  @P0 STG.E.U16 desc[UR58][R26.64], R23 ;  /* 0x000000171a000986 */ /* 0x000fe2000c10153a */
[----:B------:R-:W-:Y:S01]  /*792f0*/  LOP3.LUT P0, RZ, R9, 0x40000000, RZ, 0xc0, !PT ;  /* 0x4000000009ff7812 */ /* 0x000fe2000780c0ff */
[----:B------:R-:W-:Y:S01]  /*79300*/  IMAD.WIDE R24, R24, 0x2, R4 ;  /* 0x0000000218187825 */ /* 0x000fe200078e0204 */
[----:B------:R-:W-:Y:S02]  /*79310*/  PRMT R8, R23, 0x7632, R8 ;  /* 0x0000763217087816 */ /* 0x000fe40000000008 */
[----:B------:R-:W-:-:S09]  /*79320*/  LOP3.LUT P3, RZ, R12, 0x10, RZ, 0xc0, !PT ;  /* 0x000000100cff7812 */ /* 0x000fd2000786c0ff */
[----:B------:R0:W-:Y:S01]  /*79330*/  @P0 STG.E.U16 desc[UR58][R24.64], R8 ;  /* 0x0000000818000986 */ /* 0x0001e2000c10153a */
[----:B------:R-:W-:Y:S02]  /*79340*/  LOP3.LUT P0, RZ, R9, 0x20000000, RZ, 0xc0, !PT ;  /* 0x2000000009ff7812 */ /* 0x000fe4000780c0ff */
[----:B------:R-:W-:Y:S01]  /*79350*/  LOP3.LUT P6, RZ, R12, 0x20, RZ, 0xc0, !PT ;  /* 0x000000200cff7812 */ /* 0x000fe200078cc0ff */
[----:B0-----:R-:W-:-:S04]  /*79360*/  IMAD.WIDE R24, R22, 0x2, R6 ;  /* 0x0000000216187825 */ /* 0x001fc800078e0206 */
[----:B------:R-:W-:Y:S01]  /*79370*/  IMAD.WIDE R22, R22, 0x2, R4 ;  /* 0x0000000216167825 */ /* 0x000fe200078e0204 */
[C---:B------:R-:W-:Y:S02]  /*79380*/  LOP3.LUT P1, RZ, R12.reuse, 0x40, RZ, 0xc0, !PT ;  /* 0x000000400cff7812 */ /* 0x040fe4000782c0ff */
[----:B------:R-:W-:Y:S02]  /*79390*/  LOP3.LUT P4, RZ, R12, 0x80, RZ, 0xc0, !PT ;  /* 0x000000800cff7812 */ /* 0x000fe4000788c0ff */
[----:B--2---:R-:W-:Y:S01]  /*793a0*/  PRMT R8, R20, 0x7632, R8 ;  /* 0x0000763214087816 */ /* 0x004fe20000000008 */
[----:B------:R-:W-:Y:S04]  /*793b0*/  @P0 STG.E.U16 desc[UR58][R24.64], R20 ;  /* 0x0000001418000986 */ /* 0x000fe8000c10153a */
[----:B------:R4:W-:Y:S02]  /*793c0*/  @P3 STG.E.U16 desc[UR58][R22.64], R8 ;  /* 0x0000000816003986 */ /* 0x0009e4000c10153a */
[----:B----4-:R-:W-:-:S05]  /*793d0*/  IMAD.WIDE R22, R18, 0x2, R6 ;  /* 0x0000000212167825 */ /* 0x010fca00078e0206 */
[----:B------:R0:W-:Y:S01]  /*793e0*/  @P6 STG.E.U16 desc[UR58][R22.64], R17 ;  /* 0x0000001116006986 */ /* 0x0001e2000c10153a */
[----:B------:R-:W-:Y:S01]  /*793f0*/  PRMT R8, R17, 0x7632, R8 ;  /* 0x0000763211087816 */ /* 0x000fe20000000008 */
[----:B0-----:R-:W-:Y:S02]  /*79400*/  IMAD.WIDE R22, R18, 0x2, R4 ;  /* 0x0000000212167825 */ /* 0x001fe400078e0204 */
[----:B------:R-:W2:Y:S04]  /*79410*/  LDL.LU R18, [R1+0x974] ;  /* 0x0009740001127983 */ /* 0x000ea80000300800 */
[----:B------:R-:W4:Y:S04]  /*79420*/  LDL.LU R17, [R1+0xe8] ;  /* 0x0000e80001117983 */ /* 0x000f280000300800 */
[----:B------:R3:W-:Y:S02]  /*79430*/  @P1 STG.E.U16 desc[UR58][R22.64], R8 ;  /* 0x0000000816001986 */ /* 0x0007e4000c10153a */
[----:B---3--:R-:W-:-:S05]  /*79440*/  IMAD.WIDE R22, R16, 0x2, R6 ;  /* 0x0000000210167825 */ /* 0x008fca00078e0206 */
[----:B------:R0:W-:Y:S01]  /*79450*/  @P4 STG.E.U16 desc[UR58][R22.64], R15 ;  /* 0x0000000f16004986 */ /* 0x0001e2000c10153a */
[----:B------:R-:W-:Y:S01]  /*79460*/  PRMT R8, R15, 0x7632, R8 ;  /* 0x000076320f087816 */ /* 0x000fe20000000008 */
[----:B0-----:R-:W-:Y:S02]  /*79470*/  IMAD.WIDE R22, R16, 0x2, R4 ;  /* 0x0000000210167825 */ /* 0x001fe400078e0204 */
[----:B------:R-:W3:Y:S04]  /*79480*/  LDL.LU R16, [R1+0x978] ;  /* 0x0009780001107983 */ /* 0x000ee80000300800 */
[----:B------:R-:W3:Y:S01]  /*79490*/  LDL.LU R15, [R1+0xfc] ;  /* 0x0000fc00010f7983 */ /* 0x000ee20000300800 */
[C---:B------:R-:W-:Y:S02]  /*794a0*/  LOP3.LUT P2, RZ, R12.reuse, 0x100, RZ, 0xc0, !PT ;  /* 0x000001000cff7812 */ /* 0x040fe4000784c0ff */
[----:B------:R-:W-:-:S11]  /*794b0*/  LOP3.LUT P5, RZ, R12, 0x200, RZ, 0xc0, !PT ;  /* 0x000002000cff7812 */ /* 0x000fd600078ac0ff */
[----:B------:R0:W-:Y:S01]  /*794c0*/  @P2 STG.E.U16 desc[UR58][R22.64], R8 ;  /* 0x0000000816002986 */ /* 0x0001e2000c10153a */
[C---:B------:R-:W-:Y:S02]  /*794d0*/  LOP3.LUT P6, RZ, R12.reuse, 0x400, RZ, 0xc0, !PT ;  /* 0x000004000cff7812 */ /* 0x040fe400078cc0ff */
[----:B------:R-:W-:Y:S01]  /*794e0*/  LOP3.LUT P3, RZ, R12, 0x800, RZ, 0xc0, !PT ;  /* 0x000008000cff7812 */ /* 0x000fe2000786c0ff */
[----:B0-----:R-:W-:-:S05]  /*794f0*/  IMAD.WIDE R22, R21, 0x2, R6 ;  /* 0x0000000215167825 */ /* 0x001fca00078e0206 */
[----:B------:R0:W-:Y:S04]  /*79500*/  @P5 STG.E.U16 desc[UR58][R22.64], R19 ;  /* 0x0000001316005986 */ /* 0x0001e8000c10153a */
[----:B0-----:R-:W3:Y:S04]  /*79510*/  LDL.LU R22, [R1+0x97c] ;  /* 0x00097c0001167983 */ /* 0x001ee80000300800 */
[----:B------:R-:W3:Y:S04]  /*79520*/  LDL.LU R20, [R1+0xec] ;  /* 0x0000ec0001147983 */ /* 0x000ee80000300800 */
[----:B------:R-:W3:Y:S01]  /*79530*/  LDL.LU R23, [R1+0x980] ;  /* 0x0009800001177983 */ /* 0x000ee20000300800 */
[----:B------:R-:W-:-:S03]  /*79540*/  PRMT R8, R19, 0x7632, R8 ;  /* 0x0000763213087816 */ /* 0x000fc60000000008 */
[----:B------:R-:W3:Y:S01]  /*79550*/  LDL.LU R19, [R1+0x110] ;  /* 0x0001100001137983 */ /* 0x000ee20000300800 */
[----:B------:R-:W-:-:S05]  /*79560*/  IMAD.WIDE R24, R21, 0x2, R4 ;  /* 0x0000000215187825 */ /* 0x000fca00078e0204 */
[----:B------:R2:W-:Y:S01]  /*79570*/  @P6 STG.E.U16 desc[UR58][R24.64], R8 ;  /* 0x0000000818006986 */ /* 0x0005e2000c10153a */
[C---:B------:R-:W-:Y:S02]  /*79580*/  LOP3.LUT P4, RZ, R12.reuse, 0x1000, RZ, 0xc0, !PT ;  /* 0x000010000cff7812 */ /* 0x040fe4000788c0ff */
[----:B------:R-:W-:Y:S01]  /*79590*/  LOP3.LUT P1, RZ, R12, 0x2000, RZ, 0xc0, !PT ;  /* 0x000020000cff7812 */ /* 0x000fe2000782c0ff */
[----:B--2---:R-:W-:-:S05]  /*795a0*/  IMAD.WIDE R24, R18, 0x2, R6 ;  /* 0x0000000212187825 */ /* 0x004fca00078e0206 */
[----:B----4-:R0:W-:Y:S01]  /*795b0*/  @P3 STG.E.U16 desc[UR58][R24.64], R17 ;  /* 0x0000001118003986 */ /* 0x0101e2000c10153a */
[----:B------:R-:W-:Y:S01]  /*795c0*/  PRMT R8, R17, 0x7632, R8 ;  /* 0x0000763211087816 */ /* 0x000fe20000000008 */
[----:B0-----:R-:W-:Y:S02]  /*795d0*/  IMAD.WIDE R24, R18, 0x2, R4 ;  /* 0x0000000212187825 */ /* 0x001fe400078e0204 */
[----:B------:R-:W2:Y:S04]  /*795e0*/  LDL.LU R18, [R1+0x984] ;  /* 0x0009840001127983 */ /* 0x000ea80000300800 */
[----:B------:R-:W4:Y:S04]  /*795f0*/  LDL.LU R21, [R1+0x100] ;  /* 0x0001000001157983 */ /* 0x000f280000300800 */
        /* <DEDUP_REMOVED lines=18> */
[----:B------:R-:W-:Y:S02]  /*79720*/  LOP3.LUT P0, RZ, R12, 0x10000, RZ, 0xc0, !PT ;  /* 0x000100000cff7812 */ /* 0x000fe4000780c0ff */
[----:B------:R-:W-:Y:S01]  /*79730*/  LOP3.LUT R9, R9, 0xefffffff, RZ, 0xc0, !PT ;  /* 0xefffffff09097812 */ /* 0x000fe200078ec0ff */
[----:B------:R0:W-:Y:S10]  /*79740*/  @P5 STG.E.U16 desc[UR58][R24.64], R8 ;  /* 0x0000000818005986 */ /* 0x0001f4000c10153a */
[----:B------:R-:W-:-:S02]  /*79750*/  @P0 LOP3.LUT R9, R9, 0x10000000, RZ, 0xfc, !PT ;  /* 0x1000000009090812 */ /* 0x000fc400078efcff */
[----:B------:R-:W-:Y:S01]  /*79760*/  LOP3.LUT P0, RZ, R12, 0x8000, RZ, 0xc0, !PT ;  /* 0x000080000cff7812 */ /* 0x000fe2000780c0ff */
[----:B0-----:R-:W-:Y:S01]  /*79770*/  IMAD.WIDE R24, R22, 0x2, R6 ;  /* 0x0000000216187825 */ /* 0x001fe200078e0206 */
[----:B------:R-:W-:-:S11]  /*79780*/  PRMT R8, R20, 0x7632, R8 ;  /* 0x0000763214087816 */ /* 0x000fd60000000008 */
[----:B------:R0:W-:Y:S01]  /*79790*/  @P0 STG.E.U16 desc[UR58][R24.64], R20 ;  /* 0x0000001418000986 */ /* 0x0001e2000c10153a */
[C---:B------:R-:W-:Y:S01]  /*797a0*/  LOP3.LUT P0, RZ, R9.reuse, 0x10000000, RZ, 0xc0, !PT ;  /* 0x1000000009ff7812 */ /* 0x040fe2000780c0ff */
[----:B0-----:R-:W-:Y:S02]  /*797b0*/  IMAD.WIDE R24, R22, 0x2, R4 ;  /* 0x0000000216187825 */ /* 0x001fe400078e0204 */
[----:B------:R-:W3:Y:S10]  /*797c0*/  LDL.LU R22, [R1+0x990] ;  /* 0x0009900001167983 */ /* 0x000ef40000300800 */
[----:B------:R0:W-:Y:S01]  /*797d0*/  @P0 STG.E.U16 desc[UR58][R24.64], R8 ;  /* 0x0000000818000986 */ /* 0x0001e2000c10153a */
[----:B------:R-:W-:-:S02]  /*797e0*/  LOP3.LUT P0, RZ, R9, 0x8000000, RZ, 0xc0, !PT ;  /* 0x0800000009ff7812 */ /* 0x000fc4000780c0ff */
[----:B------:R-:W-:Y:S01]  /*797f0*/  LOP3.LUT P2, RZ, R12, 0x100000, RZ, 0xc0, !PT ;  /* 0x001000000cff7812 */ /* 0x000fe2000784c0ff */
[----:B------:R-:W3:Y:S01]  /*79800*/  LDL.LU R20, [R1+0x118] ;  /* 0x0001180001147983 */ /* 0x000ee20000300800 */
[----:B0-----:R-:W-:-:S09]  /*79810*/  IMAD.WIDE R24, R23, 0x2, R6 ;  /* 0x0000000217187825 */ /* 0x001fd200078e0206 */
[----:B------:R0:W-:Y:S01]  /*79820*/  @P0 STG.E.U16 desc[UR58][R24.64], R19 ;  /* 0x0000001318000986 */ /* 0x0001e2000c10153a */
[----:B------:R-:W-:Y:S02]  /*79830*/  LOP3.LUT P0, RZ, R9, 0x4000000, RZ, 0xc0, !PT ;  /* 0x0400000009ff7812 */ /* 0x000fe4000780c0ff */
[----:B------:R-:W-:Y:S01]  /*79840*/  PRMT R8, R19, 0x7632, R8 ;  /* 0x0000763213087816 */ /* 0x000fe20000000008 */
[----:B0-----:R-:W-:-:S10]  /*79850*/  IMAD.WIDE R24, R23, 0x2, R4 ;  /* 0x0000000217187825 */ /* 0x001fd400078e0204 */
[----:B------:R2:W-:Y:S01]  /*79860*/  @P0 STG.E.U16 desc[UR58][R24.64], R8 ;  /* 0x0000000818000986 */ /* 0x0005e2000c10153a */
[----:B------:R-:W-:Y:S02]  /*79870*/  LOP3.LUT P0, RZ, R9, 0x2000000, RZ, 0xc0, !PT ;  /* 0x0200000009ff7812 */ /* 0x000fe4000780c0ff */
[C---:B------:R-:W-:Y:S02]  /*79880*/  LOP3.LUT P6, RZ, R12.reuse, 0x200000, RZ, 0xc0, !PT ;  /* 0x002000000cff7812 */ /* 0x040fe400078cc0ff */
[C---:B------:R-:W-:Y:S02]  /*79890*/  LOP3.LUT P3, RZ, R12.reuse, 0x400000, RZ, 0xc0, !PT ;  /* 0x004000000cff7812 */ /* 0x040fe4000786c0ff */
[----:B------:R-:W-:Y:S01]  /*798a0*/  LOP3.LUT P4, RZ, R12, 0x800000, RZ, 0xc0, !PT ;  /* 0x008000000cff7812 */ /* 0x000fe2000788c0ff */
[----:B--2---:R-:W-:-:S04]  /*798b0*/  IMAD.WIDE R24, R18, 0x2, R6 ;  /* 0x0000000212187825 */ /* 0x004fc800078e0206 */
[----:B------:R-:W-:Y:S01]  /*798c0*/  IMAD.WIDE R18, R18, 0x2, R4 ;  /* 0x0000000212127825 */ /* 0x000fe200078e0204 */
[----:B----4-:R-:W-:Y:S01]  /*798d0*/  PRMT R8, R21, 0x7632, R8 ;  /* 0x0000763215087816 */ /* 0x010fe20000000008 */
[----:B------:R-:W-:Y:S04]  /*798e0*/  @P0 STG.E.U16 desc[UR58][R24.64], R21 ;  /* 0x0000001518000986 */ /* 0x000fe8000c10153a */
[----:B------:R0:W-:Y:S02]  /*798f0*/  @P2 STG.E.U16 desc[UR58][R18.64], R8 ;  /* 0x0000000812002986 */ /* 0x0001e4000c10153a */
[----:B0-----:R-:W-:Y:S01]  /*79900*/  IMAD.WIDE R18, R17, 0x2, R6 ;  /* 0x0000000211127825 */ /* 0x001fe200078e0206 */
[----:B------:R-:W-:-:S04]  /*79910*/  PRMT R8, R13, 0x7632, R8 ;  /* 0x000076320d087816 */ /* 0x000fc80000000008 */
[----:B------:R0:W-:Y:S02]  /*79920*/  @P6 STG.E.U16 desc[UR58][R18.64], R13 ;  /* 0x0000000d12006986 */ /* 0x0001e4000c10153a */
[----:B0-----:R-:W-:Y:S02]  /*79930*/  IMAD.WIDE R18, R17, 0x2, R4 ;  /* 0x0000000211127825 */ /* 0x001fe400078e0204 */
[----:B------:R-:W2:Y:S04]  /*79940*/  LDL.LU R13, [R1+0x20d8] ;  /* 0x0020d800010d7983 */ /* 0x000ea80000300800 */
[----:B------:R3:W-:Y:S02]  /*79950*/  @P3 STG.E.U16 desc[UR58][R18.64], R8 ;  /* 0x0000000812003986 */ /* 0x0007e4000c10153a */
[----:B---3--:R-:W-:-:S05]  /*79960*/  IMAD.WIDE R18, R16, 0x2, R6 ;  /* 0x0000000210127825 */ /* 0x008fca00078e0206 */
[----:B------:R0:W-:Y:S04]  /*79970*/  @P4 STG.E.U16 desc[UR58][R18.64], R15 ;  /* 0x0000000f12004986 */ /* 0x0001e8000c10153a */
[----:B0-----:R-:W3:Y:S04]  /*79980*/  LDL.LU R18, [R1+0x994] ;  /* 0x0009940001127983 */ /* 0x001ee80000300800 */
[----:B------:R-:W4:Y:S01]  /*79990*/  LDL.LU R17, [R1+0x108] ;  /* 0x0001080001117983 */ /* 0x000f220000300800 */
[----:B------:R-:W-:-:S03]  /*799a0*/  IMAD.WIDE R24, R16, 0x2, R4 ;  /* 0x0000000210187825 */ /* 0x000fc600078e0204 */
[----:B------:R-:W2:Y:S01]  /*799b0*/  LDL.LU R16, [R1+0x998] ;  /* 0x0009980001107983 */ /* 0x000ea20000300800 */
[----:B------:R-:W-:-:S03]  /*799c0*/  PRMT R8, R15, 0x7632, R8 ;  /* 0x000076320f087816 */ /* 0x000fc60000000008 */
[----:B------:R-:W2:Y:S04]  /*799d0*/  LDL.LU R15, [R1+0x11c] ;  /* 0x00011c00010f7983 */ /* 0x000ea80000300800 */
[----:B------:R-:W2:Y:S04]  /*799e0*/  LDL.LU R21, [R1+0x99c] ;  /* 0x00099c0001157983 */ /* 0x000ea80000300800 */
[----:B------:R-:W2:Y:S01]  /*799f0*/  LDL.LU R19, [R1+0x10c] ;  /* 0x00010c0001137983 */ /* 0x000ea20000300800 */
[C---:B------:R-:W-:Y:S02]  /*79a00*/  LOP3.LUT P1, RZ, R12.reuse, 0x1000000, RZ, 0xc0, !PT ;  /* 0x010000000cff7812 */ /* 0x040fe4000782c0ff */
[----:B------:R-:W-:-:S02]  /*79a10*/  LOP3.LUT P5, RZ, R12, 0x2000000, RZ, 0xc0, !PT ;  /* 0x020000000cff7812 */ /* 0x000fc400078ac0ff */
[----:B------:R-:W-:-:S09]  /*79a20*/  LOP3.LUT P6, RZ, R12, 0x4000000, RZ, 0xc0, !PT ;  /* 0x040000000cff7812 */ /* 0x000fd200078cc0ff */
[----:B------:R0:W-:Y:S01]  /*79a30*/  @P1 STG.E.U16 desc[UR58][R24.64], R8 ;  /* 0x0000000818001986 */ /* 0x0001e2000c10153a */
[----:B------:R-:W-:Y:S01]  /*79a40*/  LOP3.LUT P2, RZ, R12, 0x8000000, RZ, 0xc0, !PT ;  /* 0x080000000cff7812 */ /* 0x000fe2000784c0ff */
[----:B0-----:R-:W-:-:S04]  /*79a50*/  IMAD.WIDE R24, R22, 0x2, R6 ;  /* 0x0000000216187825 */ /* 0x001fc800078e0206 */
[----:B------:R-:W-:Y:S01]  /*79a60*/  IMAD.WIDE R22, R22, 0x2, R4 ;  /* 0x0000000216167825 */ /* 0x000fe200078e0204 */
[----:B------:R0:W-:Y:S01]  /*79a70*/  @P5 STG.E.U16 desc[UR58][R24.64], R20 ;  /* 0x0000001418005986 */ /* 0x0001e2000c10153a */
[----:B------:R-:W-:-:S05]  /*79a80*/  PRMT R8, R20, 0x7632, R8 ;  /* 0x0000763214087816 */ /* 0x000fca0000000008 */
[----:B------:R1:W-:Y:S04]  /*79a90*/  @P6 STG.E.U16 desc[UR58][R22.64], R8 ;  /* 0x0000000816006986 */ /* 0x0003e8000c10153a */
[----:B0-----:R-:W2:Y:S04]  /*79aa0*/  LDL.LU R24, [R1+0x9a0] ;  /* 0x0009a00001187983 */ /* 0x001ea80000300800 */
[----:B-1----:R-:W2:Y:S04]  /*79ab0*/  LDL.LU R23, [R1+0x130] ;  /* 0x0001300001177983 */ /* 0x002ea80000300800 */
[----:B------:R-:W2:Y:S04]  /*79ac0*/  LDL.LU R22, [R1+0x9a4] ;  /* 0x0009a40001167983 */ /* 0x000ea80000300800 */
[----:B------:R-:W2:Y:S01]  /*79ad0*/  LDL.LU R20, [R1+0x120] ;  /* 0x0001200001147983 */ /* 0x000ea20000300800 */
[----:B------:R-:W-:-:S02]  /*79ae0*/  LOP3.LUT P4, RZ, R12, 0x10000000, RZ, 0xc0, !PT ;  /* 0x100000000cff7812 */ /* 0x000fc4000788c0ff */
[C---:B------:R-:W-:Y:S02]  /*79af0*/  LOP3.LUT P3, RZ, R12.reuse, 0x20000000, RZ, 0xc0, !PT ;  /* 0x200000000cff7812 */ /* 0x040fe4000786c0ff */
[----:B------:R-:W-:Y:S02]  /*79b00*/  LOP3.LUT R9, R9, 0xffdfffff, RZ, 0xc0, !PT ;  /* 0xffdfffff09097812 */ /* 0x000fe400078ec0ff */
[----:B------:R-:W-:Y:S01]  /*79b10*/  LOP3.LUT P5, RZ, R12, 0x40000000, RZ, 0xc0, !PT ;  /* 0x400000000cff7812 */ /* 0x000fe200078ac0ff */
[----:B---3--:R-:W-:-:S05]  /*79b20*/  IMAD.WIDE R26, R18, 0x2, R6 ;  /* 0x00000002121a7825 */ /* 0x008fca00078e0206 */
[----:B----4-:R0:W-:Y:S01]  /*79b30*/  @P2 STG.E.U16 desc[UR58][R26.64], R17 ;  /* 0x000000111a002986 */ /* 0x0101e2000c10153a */
[----:B------:R-:W-:Y:S01]  /*79b40*/  PRMT R8, R17, 0x7632, R8 ;  /* 0x0000763211087816 */ /* 0x000fe20000000008 */
[----:B0-----:R-:W-:Y:S02]  /*79b50*/  IMAD.WIDE R26, R18, 0x2, R4 ;  /* 0x00000002121a7825 */ /* 0x001fe400078e0204 */
[----:B------:R-:W3:Y:S04]  /*79b60*/  LDL.LU R18, [R1+0x9a8] ;  /* 0x0009a80001127983 */ /* 0x000ee80000300800 */
[----:B------:R-:W4:Y:S04]  /*79b70*/  LDL.LU R17, [R1+0x134] ;  /* 0x0001340001117983 */ /* 0x000f280000300800 */
[----:B------:R2:W-:Y:S02]  /*79b80*/  @P4 STG.E.U16 desc[UR58][R26.64], R8 ;  /* 0x000000081a004986 */ /* 0x0005e4000c10153a */
[----:B--2---:R-:W-:-:S05]  /*79b90*/  IMAD.WIDE R26, R16, 0x2, R6 ;  /* 0x00000002101a7825 */ /* 0x004fca00078e0206 */
[----:B------:R0:W-:Y:S01]  /*79ba0*/  @P3 STG.E.U16 desc[UR58][R26.64], R15 ;  /* 0x0000000f1a003986 */ /* 0x0001e2000c10153a */
[----:B------:R-:W-:Y:S01]  /*79bb0*/  PRMT R8, R15, 0x7632, R8 ;  /* 0x000076320f087816 */ /* 0x000fe20000000008 */
[----:B0-----:R-:W-:Y:S02]  /*79bc0*/  IMAD.WIDE R26, R16, 0x2, R4 ;  /* 0x00000002101a7825 */ /* 0x001fe400078e0204 */
[----:B------:R-:W2:Y:S04]  /*79bd0*/  LDL.LU R16, [R1+0x9ac] ;  /* 0x0009ac0001107983 */ /* 0x000ea80000300800 */
[----:B------:R-:W2:Y:S01]  /*79be0*/  LDL.LU R15, [R1+0x124] ;  /* 0x00012400010f7983 */ /* 0x000ea20000300800 */
        /* <DEDUP_REMOVED lines=15> */
[----:B------:R0:W-:Y:S02]  /*79ce0*/  @P0 STG.E.U16 desc[UR58][R26.64], R19 ;  /* 0x000000131a000986 */ /* 0x0001e4000c10153a */
[----:B0-----:R-:W-:Y:S02]  /*79cf0*/  IMAD.WIDE R26, R21, 0x2, R4 ;  /* 0x00000002151a7825 */ /* 0x001fe400078e0204 */
[----:B------:R-:W2:Y:S04]  /*79d00*/  LDL.LU R21, [R1+0x9b0] ;  /* 0x0009b00001157983 */ /* 0x000ea80000300800 */
[----:B------:R-:W2:Y:S01]  /*79d10*/  LDL.LU R19, [R1+0x138] ;  /* 0x0001380001137983 */ /* 0x000ea20000300800 */
[----:B------:R-:W-:-:S13]  /*79d20*/  LOP3.LUT P0, RZ, R9, 0x1000000, RZ, 0xc0, !PT ;  /* 0x0100000009ff7812 */ /* 0x000fda000780c0ff */
[----:B------:R0:W-:Y:S01]  /*79d30*/  @P0 STG.E.U16 desc[UR58][R26.64], R8 ;  /* 0x000000081a000986 */ /* 0x0001e2000c10153a */
[----:B------:R-:W-:Y:S01]  /*79d40*/  LOP3.LUT P0, RZ, R9, 0x800000, RZ, 0xc0, !PT ;  /* 0x0080000009ff7812 */ /* 0x000fe2000780c0ff */
[----:B0-----:R-:W-:-:S12]  /*79d50*/  IMAD.WIDE R26, R24, 0x2, R6 ;  /* 0x00000002181a7825 */ /* 0x001fd800078e0206 */
        /* <DEDUP_REMOVED lines=8> */
[----:B0-----:R-:W-:Y:S01]  /*79de0*/  IMAD.WIDE R24, R22, 0x2, R6 ;  /* 0x0000000216187825 */ /* 0x001fe200078e0206 */
[----:B------:R-:W-:-:S03]  /*79df0*/  PRMT R8, R20, 0x7632, R8 ;  /* 0x0000763214087816 */ /* 0x000fc60000000008 */
[----:B------:R-:W-:-:S06]  /*79e00*/  IMAD.WIDE R22, R22, 0x2, R4 ;  /* 0x0000000216167825 */ /* 0x000fcc00078e0204 */
[----:B------:R-:W-:Y:S04]  /*79e10*/  @P0 STG.E.U16 desc[UR58][R24.64], R20 ;  /* 0x0000001418000986 */ /* 0x000fe8000c10153a */
[----:B------:R3:W-:Y:S01]  /*79e20*/  @P1 STG.E.U16 desc[UR58][R22.64], R8 ;  /* 0x0000000816001986 */ /* 0x0007e2000c10153a */
[C---:B------:R-:W-:Y:S02]  /*79e30*/  LOP3.LUT P2, RZ, R13.reuse, 0x40, RZ, 0xc0, !PT ;  /* 0x000000400dff7812 */ /* 0x040fe4000784c0ff */
        /* <DEDUP_REMOVED lines=14> */
[C---:B------:R-:W-:Y:S02]  /*79f20*/  LOP3.LUT P3, RZ, R13.reuse, 0x100, RZ, 0xc0, !PT ;  /* 0x000001000dff7812 */ /* 0x040fe4000786c0ff */
[----:B------:R-:W-:-:S11]  /*79f30*/  LOP3.LUT P5, RZ, R13, 0x200, RZ, 0xc0, !PT ;  /* 0x000002000dff7812 */ /* 0x000fd600078ac0ff */
[----:B------:R0:W-:Y:S02]  /*79f40*/  @P3 STG.E.U16 desc[UR58][R22.64], R8 ;  /* 0x0000000816003986 */ /* 0x0001e4000c10153a */
[----:B0-----:R-:W-:-:S05]  /*79f50*/  IMAD.WIDE R22, R21, 0x2, R6 ;  /* 0x0000000215167825 */ /* 0x001fca00078e0206 */
[----:B------:R0:W-:Y:S04]  /*79f60*/  @P5 STG.E.U16 desc[UR58][R22.64], R19 ;  /* 0x0000001316005986 */ /* 0x0001e8000c10153a */
[----:B0-----:R-:W2:Y:S04]  /*79f70*/  LDL.LU R23, [R1+0x9bc] ;  /* 0x0009bc0001177983 */ /* 0x001ea80000300800 */
[----:B------:R-:W2:Y:S04]  /*79f80*/  LDL.LU R20, [R1+0x12c] ;  /* 0x00012c0001147983 */ /* 0x000ea80000300800 */
[----:B------:R-:W2:Y:S01]  /*79f90*/  LDL.LU R22, [R1+0x9c0] ;  /* 0x0009c00001167983 */ /* 0x000ea20000300800 */
[----:B------:R-:W-:-:S03]  /*79fa0*/  PRMT R8, R19, 0x7632, R8 ;  /* 0x0000763213087816 */ /* 0x000fc60000000008 */
[----:B------:R-:W2:Y:S01]  /*79fb0*/  LDL.LU R19, [R1+0x150] ;  /* 0x0001500001137983 */ /* 0x000ea20000300800 */
[C---:B------:R-:W-:Y:S02]  /*79fc0*/  LOP3.LUT P6, RZ, R13.reuse, 0x400, RZ, 0xc0, !PT ;  /* 0x000004000dff7812 */ /* 0x040fe400078cc0ff */
[----:B------:R-:W-:Y:S01]  /*79fd0*/  LOP3.LUT P1, RZ, R13, 0x800, RZ, 0xc0, !PT ;  /* 0x000008000dff7812 */ /* 0x000fe2000782c0ff */
[----:B------:R-:W-:-:S10]  /*79fe0*/  IMAD.WIDE R24, R21, 0x2, R4 ;  /* 0x0000000215187825 */ /* 0x000fd400078e0204 */
[----:B------:R3:W-:Y:S01]  /*79ff0*/  @P6 STG.E.U16 desc[UR58][R24.64], R8 ;  /* 0x0000000818006986 */ /* 0x0007e2000c10153a */
[C---:B------:R-:W-:Y:S02]  /*7a000*/  LOP3.LUT P4, RZ, R13.reuse, 0x1000, RZ, 0xc0, !PT ;  /* 0x000010000dff7812 */ /* 0x040fe4000788c0ff */
[C---:B------:R-:W-:Y:S02]  /*7a010*/  LOP3.LUT P2, RZ, R13.reuse, 0x2000, RZ, 0xc0, !PT ;  /* 0x000020000dff7812 */ /* 0x040fe4000784c0ff */
[----:B------:R-:W-:Y:S02]  /*7a020*/  LOP3.LUT P0, RZ, R13, 0x80000, RZ, 0xc0, !PT ;  /* 0x000800000dff7812 */ /* 0x000fe4000780c0ff */
[----:B------:R-:W-:-:S11]  /*7a030*/  LOP3.LUT R9, R9, 0xfffdffff, RZ, 0xc0, !PT ;  /* 0xfffdffff09097812 */ /* 0x000fd600078ec0ff */
[----:B------:R-:W-:Y:S02]  /*7a040*/  @P0 LOP3.LUT R9, R9, 0x20000, RZ, 0xfc, !PT ;  /* 0x0002000009090812 */ /* 0x000fe400078efcff */
[----:B------:R-:W-:Y:S02]  /*7a050*/  LOP3.LUT P0, RZ, R13, 0x40000, RZ, 0xc0, !PT ;  /* 0x000400000dff7812 */ /* 0x000fe4000780c0ff */
[----:B------:R-:W-:Y:S01]  /*7a060*/  LOP3.LUT R9, R9, 0xfffbffff, RZ, 0xc0, !PT ;  /* 0xfffbffff09097812 */ /* 0x000fe200078ec0ff */
[----:B---3--:R-:W-:-:S05]  /*7a070*/  IMAD.WIDE R24, R18, 0x2, R6 ;  /* 0x0000000212187825 */ /* 0x008fca00078e0206 */
[----:B----4-:R0:W-:Y:S01]  /*7a080*/  @P1 STG.E.U16 desc[UR58][R24.64], R17 ;  /* 0x0000001118001986 */ /* 0x0101e2000c10153a */
[----:B------:R-:W-:Y:S01]  /*7a090*/  PRMT R8, R17, 0x7632, R8 ;  /* 0x0000763211087816 */ /* 0x000fe20000000008 */
[----:B0-----:R-:W-:Y:S02]  /*7a0a0*/  IMAD.WIDE R24, R18, 0x2, R4 ;  /* 0x0000000212187825 */ /* 0x001fe400078e0204 */
[----:B------:R-:W3:Y:S04]  /*7a0b0*/  LDL.LU R18, [R1+0x9c4] ;  /* 0x0009c40001127983 */ /* 0x000ee80000300800 */
[----:B------:R-:W4:Y:S04]  /*7a0c0*/  LDL.LU R21, [R1+0x140] ;  /* 0x0001400001157983 */ /* 0x000f280000300800 */
[----:B------:R-:W4:Y:S04]  /*7a0d0*/  LDL.LU R17, [R1+0x9cc] ;  /* 0x0009cc0001117983 */ /* 0x000f280000300800 */
[----:B------:R2:W-:Y:S02]  /*7a0e0*/  @P4 STG.E.U16 desc[UR58][R24.64], R8 ;  /* 0x0000000818004986 */ /* 0x0005e4000c10153a */
[----:B--2---:R-:W-:Y:S01]  /*7a0f0*/  IMAD.WIDE R24, R16, 0x2, R6 ;  /* 0x0000000210187825 */ /* 0x004fe200078e0206 */
[----:B------:R-:W-:-:S04]  /*7a100*/  PRMT R8, R15, 0x7632, R8 ;  /* 0x000076320f087816 */ /* 0x000fc80000000008 */
[----:B------:R0:W-:Y:S04]  /*7a110*/  @P2 STG.E.U16 desc[UR58][R24.64], R15 ;  /* 0x0000000f18002986 */ /* 0x0001e8000c10153a */
[----:B0-----:R-:W2:Y:S01]  /*7a120*/  LDL.LU R15, [R1+0x9d0] ;  /* 0x0009d000010f7983 */ /* 0x001ea20000300800 */
[----:B------:R-:W-:-:S03]  /*7a130*/  IMAD.WIDE R24, R16, 0x2, R4 ;  /* 0x0000000210187825 */ /* 0x000fc600078e0204 */
[----:B------:R-:W2:Y:S01]  /*7a140*/  LDL.LU R16, [R1+0x144] ;  /* 0x0001440001107983 */ /* 0x000ea20000300800 */
[----:B------:R-:W-:Y:S02]  /*7a150*/  @P0 LOP3.LUT R9, R9, 0x40000, RZ, 0xfc, !PT ;  /* 0x0004000009090812 */ /* 0x000fe400078efcff */
[----:B------:R-:W-:Y:S02]  /*7a160*/  LOP3.LUT P0, RZ, R13, 0x20000, RZ, 0xc0, !PT ;  /* 0x000200000dff7812 */ /* 0x000fe4000780c0ff */
        /* <DEDUP_REMOVED lines=8> */
[----:B0-----:R-:W-:-:S12]  /*7a1f0*/  IMAD.WIDE R24, R23, 0x2, R6 ;  /* 0x0000000217187825 */ /* 0x001fd800078e0206 */
[----:B------:R0:W-:Y:S01]  /*7a200*/  @P0 STG.E.U16 desc[UR58][R24.64], R20 ;  /* 0x0000001418000986 */ /* 0x0001e2000c10153a */
[----:B------:R-:W-:Y:S02]  /*7a210*/  LOP3.LUT P0, RZ, R9, 0x100000, RZ, 0xc0, !PT ;  /* 0x0010000009ff7812 */ /* 0x000fe4000780c0ff */
[----:B------:R-:W-:Y:S01]  /*7a220*/  PRMT R8, R20, 0x7632, R8 ;  /* 0x0000763214087816 */ /* 0x000fe20000000008 */
[----:B0-----:R-:W-:-:S10]  /*7a230*/  IMAD.WIDE R24, R23, 0x2, R4 ;  /* 0x0000000217187825 */ /* 0x001fd400078e0204 */
[----:B------:R0:W-:Y:S04]  /*7a240*/  @P0 STG.E.U16 desc[UR58][R24.64], R8 ;  /* 0x0000000818000986 */ /* 0x0001e8000c10153a */
[----:B0-----:R-:W2:Y:S04]  /*7a250*/  LDL.LU R24, [R1+0x9d4] ;  /* 0x0009d40001187983 */ /* 0x001ea80000300800 */
[----:B------:R-:W2:Y:S01]  /*7a260*/  LDL.LU R20, [R1+0x158] ;  /* 0x0001580001147983 */ /* 0x000ea20000300800 */
[----:B------:R-:W-:Y:S01]  /*7a270*/  LOP3.LUT P0, RZ, R9, 0x80000, RZ, 0xc0, !PT ;  /* 0x0008000009ff7812 */ /* 0x000fe2000780c0ff */
[----:B------:R-:W-:Y:S01]  /*7a280*/  IMAD.WIDE R26, R22, 0x2, R6 ;  /* 0x00000002161a7825 */ /* 0x000fe200078e0206 */
[----:B------:R-:W-:-:S11]  /*7a290*/  PRMT R8, R19, 0x7632, R8 ;  /* 0x0000763213087816 */ /* 0x000fd60000000008 */
[----:B------:R0:W-:Y:S01]  /*7a2a0*/  @P0 STG.E.U16 desc[UR58][R26.64], R19 ;  /* 0x000000131a000986 */ /* 0x0001e2000c10153a */
[----:B------:R-:W-:Y:S01]  /*7a2b0*/  LOP3.LUT P0, RZ, R9, 0x40000, RZ, 0xc0, !PT ;  /* 0x0004000009ff7812 */ /* 0x000fe2000780c0ff */
[----:B------:R-:W-:Y:S01]  /*7a2c0*/  IMAD.WIDE R22, R22, 0x2, R4 ;  /* 0x0000000216167825 */ /* 0x000fe200078e0204 */
[C---:B------:R-:W-:Y:S02]  /*7a2d0*/  LOP3.LUT P3, RZ, R13.reuse, 0x100000, RZ, 0xc0, !PT ;  /* 0x001000000dff7812 */ /* 0x040fe4000786c0ff */
[----:B------:R-:W-:Y:S01]  /*7a2e0*/  LOP3.LUT P6, RZ, R13, 0x200000, RZ, 0xc0, !PT ;  /* 0x002000000dff7812 */ /* 0x000fe200078cc0ff */
[----:B0-----:R-:W2:Y:S08]  /*7a2f0*/  LDL.LU R26, [R1+0x20d4] ;  /* 0x0020d400011a7983 */ /* 0x001eb00000300800 */
[----:B------:R3:W-:Y:S01]  /*7a300*/  @P0 STG.E.U16 desc[UR58][R22.64], R8 ;  /* 0x0000000816000986 */ /* 0x0007e2000c10153a */
[----:B------:R-:W-:-:S02]  /*7a310*/  LOP3.LUT P0, RZ, R9, 0x20000, RZ, 0xc0, !PT ;  /* 0x0002000009ff7812 */ /* 0x000fc4000780c0ff */
[C---:B------:R-:W-:Y:S02]  /*7a320*/  LOP3.LUT P1, RZ, R13.reuse, 0x400000, RZ, 0xc0, !PT ;  /* 0x004000000dff7812 */ /* 0x040fe4000782c0ff */
[----:B------:R-:W-:Y:S01]  /*7a330*/  LOP3.LUT P4, RZ, R13, 0x800000, RZ, 0xc0, !PT ;  /* 0x008000000dff7812 */ /* 0x000fe2000788c0ff */
[----:B---3--:R-:W-:-:S04]  /*7a340*/  IMAD.WIDE R22, R18, 0x2, R6 ;  /* 0x0000000212167825 */ /* 0x008fc800078e0206 */
[----:B------:R-:W-:Y:S01]  /*7a350*/  IMAD.WIDE R18, R18, 0x2, R4 ;  /* 0x0000000212127825 */ /* 0x000fe200078e0204 */
[----:B----4-:R-:W-:-:S03]  /*7a360*/  PRMT R8, R21, 0x7632, R8 ;  /* 0x0000763215087816 */ /* 0x010fc60000000008 */
[----:B------:R0:W-:Y:S04]  /*7a370*/  @P0 STG.E.U16 desc[UR58][R22.64], R21 ;  /* 0x0000001516000986 */ /* 0x0001e8000c10153a */
[----:B------:R1:W-:Y:S04]  /*7a380*/  @P3 STG.E.U16 desc[UR58][R18.64], R8 ;  /* 0x0000000812003986 */ /* 0x0003e8000c10153a */
[----:B0-----:R-:W3:Y:S01]  /*7a390*/  LDL.LU R23, [R1+0x20d0] ;  /* 0x0020d00001177983 */ /* 0x001ee20000300800 */
[----:B-1----:R-:W-:Y:S01]  /*7a3a0*/  IMAD.WIDE R18, R17, 0x2, R6 ;  /* 0x0000000211127825 */ /* 0x002fe200078e0206 */
[----:B------:R-:W-:-:S04]  /*7a3b0*/  PRMT R8, R14, 0x7632, R8 ;  /* 0x000076320e087816 */ /* 0x000fc80000000008 */
[----:B------:R0:W-:Y:S04]  /*7a3c0*/  @P6 STG.E.U16 desc[UR58][R18.64], R14 ;  /* 0x0000000e12006986 */ /* 0x0001e8000c10153a */
[----:B0-----:R-:W4:Y:S01]  /*7a3d0*/  LDL.LU R14, [R1+0x20cc] ;  /* 0x0020cc00010e7983 */ /* 0x001f220000300800 */
[----:B------:R-:W-:-:S03]  /*7a3e0*/  IMAD.WIDE R18, R17, 0x2, R4 ;  /* 0x0000000211127825 */ /* 0x000fc600078e0204 */
[----:B------:R-:W3:Y:S04]  /*7a3f0*/  LDL.LU R17, [R1+0x9d8] ;  /* 0x0009d80001117983 */ /* 0x000ee80000300800 */
[----:B------:R2:W-:Y:S02]  /*7a400*/  @P1 STG.E.U16 desc[UR58][R18.64], R8 ;  /* 0x0000000812001986 */ /* 0x0005e4000c10153a */
[----:B--2---:R-:W-:-:S05]  /*7a410*/  IMAD.WIDE R18, R15, 0x2, R6 ;  /* 0x000000020f127825 */ /* 0x004fca00078e0206 */
[----:B------:R0:W-:Y:S02]  /*7a420*/  @P4 STG.E.U16 desc[UR58][R18.64], R16 ;  /* 0x0000001012004986 */ /* 0x0001e4000c10153a */
[----:B0-----:R-:W-:Y:S02]  /*7a430*/  IMAD.WIDE R18, R15, 0x2, R4 ;  /* 0x000000020f127825 */ /* 0x001fe400078e0204 */
[----:B------:R-:W2:Y:S01]  /*7a440*/  LDL.LU R15, [R1+0x148] ;  /* 0x00014800010f7983 */ /* 0x000ea20000300800 */
[C---:B------:R-:W-:Y:S02]  /*7a450*/  LOP3.LUT P2, RZ, R13.reuse, 0x1000000, RZ, 0xc0, !PT ;  /* 0x010000000dff7812 */ /* 0x040fe4000784c0ff */
[----:B------:R-:W-:Y:S02]  /*7a460*/  LOP3.LUT P5, RZ, R13, 0x2000000, RZ, 0xc0, !PT ;  /* 0x020000000dff7812 */ /* 0x000fe400078ac0ff */
[----:B------:R-:W-:-:S09]  /*7a470*/  PRMT R8, R16, 0x7632, R8 ;  /* 0x0000763210087816 */ /* 0x000fd20000000008 */
[----:B------:R0:W-:Y:S02]  /*7a480*/  @P2 STG.E.U16 desc[UR58][R18.64], R8 ;  /* 0x0000000812002986 */ /* 0x0001e4000c10153a */
[----:B0-----:R-:W-:-:S05]  /*7a490*/  IMAD.WIDE R18, R24, 0x2, R6 ;  /* 0x0000000218127825 */ /* 0x001fca00078e0206 */
[----:B------:R0:W-:Y:S04]  /*7a4a0*/  @P5 STG.E.U16 desc[UR58][R18.64], R20 ;  /* 0x0000001412005986 */ /* 0x0001e8000c10153a */
[----:B0-----:R-:W2:Y:S04]  /*7a4b0*/  LDL.LU R19, [R1+0x20c8] ;  /* 0x0020c80001137983 */ /* 0x001ea80000300800 */
[----:B------:R-:W2:Y:S04]  /*7a4c0*/  LDL.LU R22, [R1+0x9dc] ;  /* 0x0009dc0001167983 */ /* 0x000ea80000300800 */
[----:B------:R-:W2:Y:S04]  /*7a4d0*/  LDL.LU R16, [R1+0x15c] ;  /* 0x00015c0001107983 */ /* 0x000ea80000300800 */
[----:B------:R-:W2:Y:S04]  /*7a4e0*/  LDL.LU R21, [R1+0x9e0] ;  /* 0x0009e00001157983 */ /* 0x000ea80000300800 */
[----:B------:R-:W2:Y:S01]  /*7a4f0*/  LDL.LU R18, [R1+0x14c] ;  /* 0x00014c0001127983 */ /* 0x000ea20000300800 */
[----:B------:R-:W-:-:S03]  /*7a500*/  LOP3.LUT R9, R9, 0xffffdfff, RZ, 0xc0, !PT ;  /* 0xffffdfff09097812 */ /* 0x000fc600078ec0ff */
[----:B------:R-:W2:Y:S04]  /*7a510*/  LDL.LU R29, [R1+0x9e4] ;  /* 0x0009e400011d7983 */ /* 0x000ea80000300800 */
[----:B------:R-:W2:Y:S01]  /*7a520*/  LDL.LU R27, [R1+0x170] ;  /* 0x00017000011b7983 */ /* 0x000ea20000300800 */
[----:B------:R-:W-:-:S03]  /*7a530*/  LOP3.LUT P6, RZ, R13, 0x4000000, RZ, 0xc0, !PT ;  /* 0x040000000dff7812 */ /* 0x000fc600078cc0ff */
[----:B------:R-:W2:Y:S01]  /*7a540*/  LDL.LU R25, [R1+0x9e8] ;  /* 0x0009e80001197983 */ /* 0x000ea20000300800 */
[C---:B------:R-:W-:Y:S02]  /*7a550*/  LOP3.LUT P3, RZ, R13.reuse, 0x8000000, RZ, 0xc0, !PT ;  /* 0x080000000dff7812 */ /* 0x040fe4000786c0ff */
[C---:B------:R-:W-:Y:S02]  /*7a560*/  LOP3.LUT P4, RZ, R13.reuse, 0x10000000, RZ, 0xc0, !PT ;  /* 0x100000000dff7812 */ /* 0x040fe4000788c0ff */
[C---:B------:R-:W-:Y:S02]  /*7a570*/  LOP3.LUT P1, RZ, R13.reuse, 0x20000000, RZ, 0xc0, !PT ;  /* 0x200000000dff7812 */ /* 0x040fe4000782c0ff */
[----:B------:R-:W-:Y:S02]  /*7a580*/  LOP3.LUT P5, RZ, R13, 0x40000000, RZ, 0xc0, !PT ;  /* 0x400000000dff7812 */ /* 0x000fe400078ac0ff */
[----:B------:R-:W-:Y:S02]  /*7a590*/  PRMT R8, R20, 0x7632, R8 ;  /* 0x0000763214087816 */ /* 0x000fe40000000008 */
[----:B----4-:R-:W-:-:S13]  /*7a5a0*/  LOP3.LUT P0, RZ, R14, 0x8, RZ, 0xc0, !PT ;  /* 0x000000080eff7812 */ /* 0x010fda000780c0ff */
        /* <DEDUP_REMOVED lines=8> */
[----:B------:R-:W-:-:S11]  /*7a630*/  LOP3.LUT R9, R9, 0xfffeffff, RZ, 0xc0, !PT ;  /* 0xfffeffff09097812 */ /* 0x000fd600078ec0ff */
[----:B------:R-:W-:Y:S02]  /*7a640*/  @P0 LOP3.LUT R9, R9, 0x10000, RZ, 0xfc, !PT ;  /* 0x0001000009090812 */ /* 0x000fe400078efcff */
[----:B------:R-:W-:Y:S01]  /*7a650*/  LOP3.LUT P0, RZ, R13, 0x80000000, RZ, 0xc0, !PT ;  /* 0x800000000dff7812 */ /* 0x000fe2000780c0ff */
[----:B------:R-:W-:Y:S02]  /*7a660*/  IMAD.WIDE R12, R24, 0x2, R4 ;  /* 0x00000002180c7825 */ /* 0x000fe400078e0204 */
[----:B------:R-:W4:Y:S04]  /*7a670*/  LDL.LU R24, [R1+0x160] ;  /* 0x0001600001187983 */ /* 0x000f280000300800 */
[----:B------:R3:W-:Y:S04]  /*7a680*/  @P6 STG.E.U16 desc[UR58][R12.64], R8 ;  /* 0x000000080c006986 */ /* 0x0007e8000c10153a */
[----:B------:R-:W4:Y:S01]  /*7a690*/  LDL.LU R20, [R1+0x9ec] ;  /* 0x0009ec0001147983 */ /* 0x000f220000300800 */
[----:B---3--:R-:W-:-:S05]  /*7a6a0*/  IMAD.WIDE R12, R17, 0x2, R6 ;  /* 0x00000002110c7825 */ /* 0x008fca00078e0206 */
[----:B--2---:R0:W-:Y:S02]  /*7a6b0*/  @P3 STG.E.U16 desc[UR58][R12.64], R15 ;  /* 0x0000000f0c003986 */ /* 0x0041e4000c10153a */
[----:B0-----:R-:W-:Y:S02]  /*7a6c0*/  IMAD.WIDE R12, R17, 0x2, R4 ;  /* 0x00000002110c7825 */ /* 0x001fe400078e0204 */
[----:B------:R-:W2:Y:S01]  /*7a6d0*/  LDL.LU R17, [R1+0x174] ;  /* 0x0001740001117983 */ /* 0x000ea20000300800 */
[----:B------:R-:W-:-:S03]  /*7a6e0*/  PRMT R8, R15, 0x7632, R8 ;  /* 0x000076320f087816 */ /* 0x000fc60000000008 */
[----:B------:R-:W3:Y:S04]  /*7a6f0*/  LDL.LU R15, [R1+0x20c4] ;  /* 0x0020c400010f7983 */ /* 0x000ee80000300800 */
[----:B------:R0:W-:Y:S02]  /*7a700*/  @P4 STG.E.U16 desc[UR58][R12.64], R8 ;  /* 0x000000080c004986 */ /* 0x0001e4000c10153a */
[----:B0-----:R-:W-:Y:S01]  /*7a710*/  IMAD.WIDE R12, R22, 0x2, R6 ;  /* 0x00000002160c7825 */ /* 0x001fe200078e0206 */
[----:B------:R-:W-:-:S04]  /*7a720*/  PRMT R8, R16, 0x7632, R8 ;  /* 0x0000763210087816 */ /* 0x000fc80000000008 */
[----:B------:R0:W-:Y:S04]  /*7a730*/  @P1 STG.E.U16 desc[UR58][R12.64], R16 ;  /* 0x000000100c001986 */ /* 0x0001e8000c10153a */
[----:B0-----:R-:W3:Y:S01]  /*7a740*/  LDL.LU R16, [R1+0x9f0] ;  /* 0x0009f00001107983 */ /* 0x001ee20000300800 */
[----:B------:R-:W-:-:S03]  /*7a750*/  IMAD.WIDE R12, R22, 0x2, R4 ;  /* 0x00000002160c7825 */ /* 0x000fc600078e0204 */
[----:B------:R-:W3:Y:S04]  /*7a760*/  LDL.LU R22, [R1+0x164] ;  /* 0x0001640001167983 */ /* 0x000ee80000300800 */
[----:B------:R0:W-:Y:S02]  /*7a770*/  @P5 STG.E.U16 desc[UR58][R12.64], R8 ;  /* 0x000000080c005986 */ /* 0x0001e4000c10153a */
[----:B0-----:R-:W-:-:S05]  /*7a780*/  IMAD.WIDE R12, R21, 0x2, R6 ;  /* 0x00000002150c7825 */ /* 0x001fca00078e0206 */
[----:B------:R0:W-:Y:S01]  /*7a790*/  @P0 STG.E.U16 desc[UR58][R12.64], R18 ;  /* 0x000000120c000986 */ /* 0x0001e2000c10153a */
[----:B------:R-:W-:Y:S02]  /*7a7a0*/  LOP3.LUT P0, RZ, R9, 0x10000, RZ, 0xc0, !PT ;  /* 0x0001000009ff7812 */ /* 0x000fe4000780c0ff */
[----:B------:R-:W-:Y:S01]  /*7a7b0*/  PRMT R8, R18, 0x7632, R8 ;  /* 0x0000763212087816 */ /* 0x000fe20000000008 */
[----:B0-----:R-:W-:Y:S01]  /*7a7c0*/  IMAD.WIDE R12, R21, 0x2, R4 ;  /* 0x00000002150c7825 */ /* 0x001fe200078e0204 */
[----:B------:R-:W-:Y:S01]  /*7a7d0*/  LOP3.LUT P2, RZ, R14, 0x10, RZ, 0xc0, !PT ;  /* 0x000000100eff7812 */ /* 0x000fe2000784c0ff */
[----:B------:R-:W3:Y:S08]  /*7a7e0*/  LDL.LU R21, [R1+0x9f4] ;  /* 0x0009f40001157983 */ /* 0x000ef00000300800 */
        /* <DEDUP_REMOVED lines=10> */
[----:B------:R-:W-:Y:S01]  /*7a890*/  LOP3.LUT P0, RZ, R9, 0x2000, RZ, 0xc0, !PT ;  /* 0x0000200009ff7812 */ /* 0x000fe2000780c0ff */
[----:B0-----:R-:W-:Y:S01]  /*7a8a0*/  IMAD.WIDE R12, R25, 0x2, R6 ;  /* 0x00000002190c7825 */ /* 0x001fe200078e0206 */
[C---:B------:R-:W-:Y:S02]  /*7a8b0*/  LOP3.LUT P3, RZ, R14.reuse, 0x40, RZ, 0xc0, !PT ;  /* 0x000000400eff7812 */ /* 0x040fe4000786c0ff */
[----:B------:R-:W-:-:S09]  /*7a8c0*/  LOP3.LUT P4, RZ, R14, 0x80, RZ, 0xc0, !PT ;  /* 0x000000800eff7812 */ /* 0x000fd2000788c0ff */
[----:B----4-:R0:W-:Y:S01]  /*7a8d0*/  @P0 STG.E.U16 desc[UR58][R12.64], R24 ;  /* 0x000000180c000986 */ /* 0x0101e2000c10153a */
[----:B------:R-:W-:Y:S01]  /*7a8e0*/  PRMT R8, R24, 0x7632, R8 ;  /* 0x0000763218087816 */ /* 0x000fe20000000008 */
[----:B0-----:R-:W-:-:S05]  /*7a8f0*/  IMAD.WIDE R12, R25, 0x2, R4 ;  /* 0x00000002190c7825 */ /* 0x001fca00078e0204 */
[----:B------:R0:W-:Y:S02]  /*7a900*/  @P2 STG.E.U16 desc[UR58][R12.64], R8 ;  /* 0x000000080c002986 */ /* 0x0001e4000c10153a */
[----:B0-----:R-:W-:-:S05]  /*7a910*/  IMAD.WIDE R12, R20, 0x2, R6 ;  /* 0x00000002140c7825 */ /* 0x001fca00078e0206 */
[----:B--2---:R0:W-:Y:S01]  /*7a920*/  @P6 STG.E.U16 desc[UR58][R12.64], R17 ;  /* 0x000000110c006986 */ /* 0x0041e2000c10153a */
[----:B------:R-:W-:-:S03]  /*7a930*/  PRMT R8, R17, 0x7632, R8 ;  /* 0x0000763211087816 */ /* 0x000fc60000000008 */
[----:B0-----:R-:W2:Y:S04]  /*7a940*/  LDL.LU R17, [R1+0x9f8] ;  /* 0x0009f80001117983 */ /* 0x001ea80000300800 */
[----:B------:R-:W4:Y:S01]  /*7a950*/  LDL.LU R29, [R1+0x168] ;  /* 0x00016800011d7983 */ /* 0x000f220000300800 */
[----:B------:R-:W-:-:S03]  /*7a960*/  IMAD.WIDE R12, R20, 0x2, R4 ;  /* 0x00000002140c7825 */ /* 0x000fc600078e0204 */
[----:B------:R-:W4:Y:S04]  /*7a970*/  LDL.LU R27, [R1+0x9fc] ;  /* 0x0009fc00011b7983 */ /* 0x000f280000300800 */
[----:B------:R3:W-:Y:S02]  /*7a980*/  @P3 STG.E.U16 desc[UR58][R12.64], R8 ;  /* 0x000000080c003986 */ /* 0x0007e4000c10153a */
[----:B---3--:R-:W-:-:S05]  /*7a990*/  IMAD.WIDE R12, R16, 0x2, R6 ;  /* 0x00000002100c7825 */ /* 0x008fca00078e0206 */
[----:B------:R0:W-:Y:S02]  /*7a9a0*/  @P4 STG.E.U16 desc[UR58][R12.64], R22 ;  /* 0x000000160c004986 */ /* 0x0001e4000c10153a */
[----:B0-----:R-:W-:Y:S02]  /*7a9b0*/  IMAD.WIDE R12, R16, 0x2, R4 ;  /* 0x00000002100c7825 */ /* 0x001fe400078e0204 */
[----:B------:R-:W3:Y:S04]  /*7a9c0*/  LDL.LU R16, [R1+0x17c] ;  /* 0x00017c0001107983 */ /* 0x000ee80000300800 */
[----:B------:R-:W3:Y:S04]  /*7a9d0*/  LDL.LU R25, [R1+0xa00] ;  /* 0x000a000001197983 */ /* 0x000ee80000300800 */
[----:B------:R-:W3:Y:S04]  /*7a9e0*/  LDL.LU R20, [R1+0x16c] ;  /* 0x00016c0001147983 */ /* 0x000ee80000300800 */
[----:B------:R-:W3:Y:S01]  /*7a9f0*/  LDL.LU R24, [R1+0xa04] ;  /* 0x000a040001187983 */ /* 0x000ee20000300800 */
[----:B------:R-:W-:-:S03]  /*7aa00*/  PRMT R8, R22, 0x7632, R8 ;  /* 0x0000763216087816 */ /* 0x000fc60000000008 */
[----:B------:R-:W3:Y:S01]  /*7aa10*/  LDL.LU R22, [R1+0x190] ;  /* 0x0001900001167983 */ /* 0x000ee20000300800 */
[C---:B------:R-:W-:Y:S02]  /*7aa20*/  LOP3.LUT P1, RZ, R14.reuse, 0x100, RZ, 0xc0, !PT ;  /* 0x000001000eff7812 */ /* 0x040fe4000782c0ff */
[C---:B------:R-:W-:Y:S02]  /*7aa30*/  LOP3.LUT P5, RZ, R14.reuse, 0x200, RZ, 0xc0, !PT ;  /* 0x000002000eff7812 */ /* 0x040fe400078ac0ff */
[C---:B------:R-:W-:Y:S02]  /*7aa40*/  LOP3.LUT P6, RZ, R14.reuse, 0x400, RZ, 0xc0, !PT ;  /* 0x000004000eff7812 */ /* 0x040fe400078cc0ff */
[----:B------:R-:W-:-:S07]  /*7aa50*/  LOP3.LUT P2, RZ, R14, 0x800, RZ, 0xc0, !PT ;  /* 0x000008000eff7812 */ /* 0x000fce000784c0ff */
[----:B------:R0:W-:Y:S02]  /*7aa60*/  @P1 STG.E.U16 desc[UR58][R12.64], R8 ;  /* 0x000000080c001986 */ /* 0x0001e4000c10153a */
[----:B0-----:R-:W-:Y:S01]  /*7aa70*/  IMAD.WIDE R12, R21, 0x2, R6 ;  /* 0x00000002150c7825 */ /* 0x001fe200078e0206 */
[----:B------:R-:W-:-:S04]  /*7aa80*/  PRMT R8, R18, 0x7632, R8 ;  /* 0x0000763212087816 */ /* 0x000fc80000000008 */
[----:B------:R0:W-:Y:S02]  /*7aa90*/  @P5 STG.E.U16 desc[UR58][R12.64], R18 ;  /* 0x000000120c005986 */ /* 0x0001e4000c10153a */
[----:B0-----:R-:W-:Y:S02]  /*7aaa0*/  IMAD.WIDE R12, R21, 0x2, R4 ;  /* 0x00000002150c7825 */ /* 0x001fe400078e0204 */
[----:B------:R-:W3:Y:S04]  /*7aab0*/  LDL.LU R21, [R1+0xa08] ;  /* 0x000a080001157983 */ /* 0x000ee80000300800 */
[----:B------:R2:W-:Y:S04]  /*7aac0*/  @P6 STG.E.U16 desc[UR58][R12.64], R8 ;  /* 0x000000080c006986 */ /* 0x0005e8000c10153a */
[----:B------:R-:W3:Y:S01]  /*7aad0*/  LDL.LU R18, [R1+0x180] ;  /* 0x0001800001127983 */ /* 0x000ee20000300800 */
[----:B------:R-:W-:-:S02]  /*7aae0*/  LOP3.LUT P4, RZ, R14, 0x1000, RZ, 0xc0, !PT ;  /* 0x000010000eff7812 */ /* 0x000fc4000788c0ff */
[----:B------:R-:W-:Y:S01]  /*7aaf0*/  LOP3.LUT P3, RZ, R14, 0x2000, RZ, 0xc0, !PT ;  /* 0x000020000eff7812 */ /* 0x000fe2000786c0ff */
[----:B--2---:R-:W-:-:S05]  /*7ab00*/  IMAD.WIDE R12, R17, 0x2, R6 ;  /* 0x00000002110c7825 */ /* 0x004fca00078e0206 */
[----:B----4-:R0:W-:Y:S02]  /*7ab10*/  @P2 STG.E.U16 desc[UR58][R12.64], R29 ;  /* 0x0000001d0c002986 */ /* 0x0101e4000c10153a */
[----:B0-----:R-:W-:Y:S02]  /*7ab20*/  IMAD.WIDE R12, R17, 0x2, R4 ;  /* 0x00000002110c7825 */ /* 0x001fe400078e0204 */
[----:B------:R-:W2:Y:S01]  /*7ab30*/  LDL.LU R17, [R1+0xa0c] ;  /* 0x000a0c0001117983 */ /* 0x000ea20000300800 */
[----:B------:R-:W-:-:S05]  /*7ab40*/  PRMT R8, R29, 0x7632, R8 ;  /* 0x000076321d087816 */ /* 0x000fca0000000008 */
[----:B------:R0:W-:Y:S02]  /*7ab50*/  @P4 STG.E.U16 desc[UR58][R12.64], R8 ;  /* 0x000000080c004986 */ /* 0x0001e4000c10153a */
[----:B0-----:R-:W-:-:S05]  /*7ab60*/  IMAD.WIDE R12, R27, 0x2, R6 ;  /* 0x000000021b0c7825 */ /* 0x001fca00078e0206 */
[----:B---3--:R0:W-:Y:S01]  /*7ab70*/  @P3 STG.E.U16 desc[UR58][R12.64], R16 ;  /* 0x000000100c003986 */ /* 0x0081e2000c10153a */
[----:B------:R-:W-:-:S03]  /*7ab80*/  PRMT R8, R16, 0x7632, R8 ;  /* 0x0000763210087816 */ /* 0x000fc60000000008 */
[----:B0-----:R-:W3:Y:S01]  /*7ab90*/  LDL.LU R16, [R1+0xa10] ;  /* 0x000a100001107983 */ /* 0x001ee20000300800 */
[----:B------:R-:W-:-:S03]  /*7aba0*/  IMAD.WIDE R12, R27, 0x2, R4 ;  /* 0x000000021b0c7825 */ /* 0x000fc600078e0204 */
[----:B------:R-:W4:Y:S01]  /*7abb0*/  LDL.LU R27, [R1+0x184] ;  /* 0x00018400011b7983 */ /* 0x000f220000300800 */
        /* <DEDUP_REMOVED lines=18> */
[----:B------:R-:W-:Y:S01]  /*7ace0*/  LOP3.LUT P0, RZ, R9, 0x1000, RZ, 0xc0, !PT ;  /* 0x0000100009ff7812 */ /* 0x000fe2000780c0ff */
[----:B0-----:R-:W-:Y:S01]  /*7acf0*/  IMAD.WIDE R12, R25, 0x2, R4 ;  /* 0x00000002190c7825 */ /* 0x001fe200078e0204 */
[----:B------:R-:W-:Y:S01]  /*7ad00*/  LOP3.LUT P1, RZ, R14, 0x100000, RZ, 0xc0, !PT ;  /* 0x001000000eff7812 */ /* 0x000fe2000782c0ff */
[----:B------:R-:W4:Y:S10]  /*7ad10*/  LDL.LU R25, [R1+0xa14] ;  /* 0x000a140001197983 */ /* 0x000f340000300800 */
[----:B------:R0:W-:Y:S01]  /*7ad20*/  @P0 STG.E.U16 desc[UR58][R12.64], R8 ;  /* 0x000000080c000986 */ /* 0x0001e2000c10153a */
[----:B------:R-:W-:-:S02]  /*7ad30*/  LOP3.LUT P0, RZ, R9, 0x800, RZ, 0xc0, !PT ;  /* 0x0000080009ff7812 */ /* 0x000fc4000780c0ff */
[----:B------:R-:W-:Y:S01]  /*7ad40*/  LOP3.LUT P6, RZ, R14, 0x200000, RZ, 0xc0, !PT ;  /* 0x002000000eff7812 */ /* 0x000fe200078cc0ff */
[----:B------:R-:W4:Y:S01]  /*7ad50*/  LDL.LU R20, [R1+0x198] ;  /* 0x0001980001147983 */ /* 0x000f220000300800 */
        /* <DEDUP_REMOVED lines=8> */
[----:B------:R-:W-:-:S11]  /*7ade0*/  PRMT R8, R18, 0x7632, R8 ;  /* 0x0000763212087816 */ /* 0x000fd60000000008 */
[----:B------:R0:W-:Y:S02]  /*7adf0*/  @P0 STG.E.U16 desc[UR58][R12.64], R18 ;  /* 0x000000120c000986 */ /* 0x0001e4000c10153a */
[----:B0-----:R-:W-:-:S05]  /*7ae00*/  IMAD.WIDE R12, R21, 0x2, R4 ;  /* 0x00000002150c7825 */ /* 0x001fca00078e0204 */
[----:B------:R0:W-:Y:S02]  /*7ae10*/  @P1 STG.E.U16 desc[UR58][R12.64], R8 ;  /* 0x000000080c001986 */ /* 0x0001e4000c10153a */
[----:B0-----:R-:W-:Y:S01]  /*7ae20*/  PRMT R8, R15, 0x7632, R8 ;  /* 0x000076320f087816 */ /* 0x001fe20000000008 */
[----:B--2---:R-:W-:-:S05]  /*7ae30*/  IMAD.WIDE R12, R17, 0x2, R6 ;  /* 0x00000002110c7825 */ /* 0x004fca00078e0206 */
[----:B------:R0:W-:Y:S04]  /*7ae40*/  @P6 STG.E.U16 desc[UR58][R12.64], R15 ;  /* 0x0000000f0c006986 */ /* 0x0001e8000c10153a */
[----:B0-----:R-:W2:Y:S01]  /*7ae50*/  LDL.LU R15, [R1+0x20c0] ;  /* 0x0020c000010f7983 */ /* 0x001ea20000300800 */
[C---:B------:R-:W-:Y:S01]  /*7ae60*/  LOP3.LUT P2, RZ, R14.reuse, 0x400000, RZ, 0xc0, !PT ;  /* 0x004000000eff7812 */ /* 0x040fe2000784c0ff */
[----:B------:R-:W-:Y:S02]  /*7ae70*/  IMAD.WIDE R12, R17, 0x2, R4 ;  /* 0x00000002110c7825 */ /* 0x000fe400078e0204 */
[----:B------:R-:W2:Y:S01]  /*7ae80*/  LDL.LU R17, [R1+0xa18] ;  /* 0x000a180001117983 */ /* 0x000ea20000300800 */
[----:B------:R-:W-:-:S03]  /*7ae90*/  LOP3.LUT P4, RZ, R14, 0x800000, RZ, 0xc0, !PT ;  /* 0x008000000eff7812 */ /* 0x000fc6000788c0ff */
[----:B------:R-:W2:Y:S04]  /*7aea0*/  LDL.LU R18, [R1+0x188] ;  /* 0x0001880001127983 */ /* 0x000ea80000300800 */
[----:B------:R-:W2:Y:S04]  /*7aeb0*/  LDL.LU R24, [R1+0xa1c] ;  /* 0x000a1c0001187983 */ /* 0x000ea80000300800 */
[----:B------:R3:W-:Y:S02]  /*7aec0*/  @P2 STG.E.U16 desc[UR58][R12.64], R8 ;  /* 0x000000080c002986 */ /* 0x0007e4000c10153a */
[----:B---3--:R-:W-:-:S05]  /*7aed0*/  IMAD.WIDE R12, R16, 0x2, R6 ;  /* 0x00000002100c7825 */ /* 0x008fca00078e0206 */
[----:B----4-:R0:W-:Y:S02]  /*7aee0*/  @P4 STG.E.U16 desc[UR58][R12.64], R27 ;  /* 0x0000001b0c004986 */ /* 0x0101e4000c10153a */
[----:B0-----:R-:W-:Y:S02]  /*7aef0*/  IMAD.WIDE R12, R16, 0x2, R4 ;  /* 0x00000002100c7825 */ /* 0x001fe400078e0204 */
[----:B------:R-:W3:Y:S01]  /*7af00*/  LDL.LU R16, [R1+0x19c] ;  /* 0x00019c0001107983 */ /* 0x000ee20000300800 */
[----:B------:R-:W-:-:S03]  /*7af10*/  LOP3.LUT R9, R9, 0xffffffdf, RZ, 0xc0, !PT ;  /* 0xffffffdf09097812 */ /* 0x000fc600078ec0ff */
[----:B------:R-:W4:Y:S01]  /*7af20*/  LDL.LU R22, [R1+0xa20] ;  /* 0x000a200001167983 */ /* 0x000f220000300800 */
[----:B------:R-:W-:-:S03]  /*7af30*/  LOP3.LUT P3, RZ, R14, 0x1000000, RZ, 0xc0, !PT ;  /* 0x010000000eff7812 */ /* 0x000fc6000786c0ff */
[----:B------:R-:W4:Y:S01]  /*7af40*/  LDL.LU R21, [R1+0x18c] ;  /* 0x00018c0001157983 */ /* 0x000f220000300800 */
[----:B------:R-:W-:Y:S02]  /*7af50*/  LOP3.LUT P5, RZ, R14, 0x2000000, RZ, 0xc0, !PT ;  /* 0x020000000eff7812 */ /* 0x000fe400078ac0ff */
[----:B------:R-:W-:-:S07]  /*7af60*/  PRMT R8, R27, 0x7632, R8 ;  /* 0x000076321b087816 */ /* 0x000fce0000000008 */
[----:B------:R0:W-:Y:S01]  /*7af70*/  @P3 STG.E.U16 desc[UR58][R12.64], R8 ;  /* 0x000000080c003986 */ /* 0x0001e2000c10153a */
[C---:B------:R-:W-:Y:S02]  /*7af80*/  LOP3.LUT P6, RZ, R14.reuse, 0x4000000, RZ, 0xc0, !PT ;  /* 0x040000000eff7812 */ /* 0x040fe400078cc0ff */
[C---:B------:R-:W-:Y:S02]  /*7af90*/  LOP3.LUT P1, RZ, R14.reuse, 0x8000000, RZ, 0xc0, !PT ;  /* 0x080000000eff7812 */ /* 0x040fe4000782c0ff */
[C---:B------:R-:W-:Y:S02]  /*7afa0*/  LOP3.LUT P4, RZ, R14.reuse, 0x10000000, RZ, 0xc0, !PT ;  /* 0x100000000eff7812 */ /* 0x040fe4000788c0ff */
[----:B------:R-:W-:Y:S01]  /*7afb0*/  LOP3.LUT P2, RZ, R14, 0x20000000, RZ, 0xc0, !PT ;  /* 0x200000000eff7812 */ /* 0x000fe2000784c0ff */
[----:B0-----:R-:W-:-:S05]  /*7afc0*/  IMAD.WIDE R12, R25, 0x2, R6 ;  /* 0x00000002190c7825 */ /* 0x001fca00078e0206 */
[----:B------:R0:W-:Y:S01]  /*7afd0*/  @P5 STG.E.U16 desc[UR58][R12.64], R20 ;  /* 0x000000140c005986 */ /* 0x0001e2000c10153a */
[----:B------:R-:W-:Y:S02]  /*7afe0*/  LOP3.LUT P5, RZ, R14, 0x40000000, RZ, 0xc0, !PT ;  /* 0x400000000eff7812 */ /* 0x000fe400078ac0ff */
[----:B------:R-:W-:Y:S01]  /*7aff0*/  PRMT R8, R20, 0x7632, R8 ;  /* 0x0000763214087816 */ /* 0x000fe20000000008 */
[----:B0-----:R-:W-:-:S05]  /*7b000*/  IMAD.WIDE R12, R25, 0x2, R4 ;  /* 0x00000002190c7825 */ /* 0x001fca00078e0204 */
[----:B------:R0:W-:Y:S01]  /*7b010*/  @P6 STG.E.U16 desc[UR58][R12.64], R8 ;  /* 0x000000080c006986 */ /* 0x0001e2000c10153a */
[----:B--2---:R-:W-:-:S13]  /*7b020*/  LOP3.LUT P0, RZ, R15, 0x8, RZ, 0xc0, !PT ;  /* 0x000000080fff7812 */ /* 0x004fda000780c0ff */
        /* <DEDUP_REMOVED lines=11> */
[----:B------:R-:W2:Y:S04]  /*7b0e0*/  LDL.LU R14, [R1+0xa24] ;  /* 0x000a2400010e7983 */ /* 0x000ea80000300800 */
[----:B------:R-:W2:Y:S04]  /*7b0f0*/  LDL.LU R29, [R1+0x1b0] ;  /* 0x0001b000011d7983 */ /* 0x000ea80000300800 */
[----:B------:R-:W2:Y:S01]  /*7b100*/  LDL.LU R27, [R1+0xa28] ;  /* 0x000a2800011b7983 */ /* 0x000ea20000300800 */
[----:B0-----:R-:W-:-:S03]  /*7b110*/  IMAD.WIDE R12, R17, 0x2, R6 ;  /* 0x00000002110c7825 */ /* 0x001fc600078e0206 */
[----:B------:R-:W2:Y:S01]  /*7b120*/  LDL.LU R25, [R1+0x1a0] ;  /* 0x0001a00001197983 */ /* 0x000ea20000300800 */
[----:B------:R-:W-:-:S03]  /*7b130*/  PRMT R8, R18, 0x7632, R8 ;  /* 0x0000763212087816 */ /* 0x000fc60000000008 */
[----:B------:R0:W-:Y:S04]  /*7b140*/  @P1 STG.E.U16 desc[UR58][R12.64], R18 ;  /* 0x000000120c001986 */ /* 0x0001e8000c10153a */
[----:B------:R-:W2:Y:S01]  /*7b150*/  LDL.LU R20, [R1+0xa2c] ;  /* 0x000a2c0001147983 */ /* 0x000ea20000300800 */
[----:B0-----:R-:W-:-:S03]  /*7b160*/  IMAD.WIDE R12, R17, 0x2, R4 ;  /* 0x00000002110c7825 */ /* 0x001fc600078e0204 */
[----:B------:R-:W2:Y:S04]  /*7b170*/  LDL.LU R17, [R1+0x1b4] ;  /* 0x0001b40001117983 */ /* 0x000ea80000300800 */
[----:B------:R0:W-:Y:S04]  /*7b180*/  @P4 STG.E.U16 desc[UR58][R12.64], R8 ;  /* 0x000000080c004986 */ /* 0x0001e8000c10153a */
[----:B------:R-:W2:Y:S01]  /*7b190*/  LDL.LU R18, [R1+0x20bc] ;  /* 0x0020bc0001127983 */ /* 0x000ea20000300800 */
[----:B0-----:R-:W-:Y:S01]  /*7b1a0*/  IMAD.WIDE R12, R24, 0x2, R6 ;  /* 0x00000002180c7825 */ /* 0x001fe200078e0206 */
[----:B---3--:R-:W-:-:S04]  /*7b1b0*/  PRMT R8, R16, 0x7632, R8 ;  /* 0x0000763210087816 */ /* 0x008fc80000000008 */
[----:B------:R0:W-:Y:S04]  /*7b1c0*/  @P2 STG.E.U16 desc[UR58][R12.64], R16 ;  /* 0x000000100c002986 */ /* 0x0001e8000c10153a */
[----:B0-----:R-:W3:Y:S01]  /*7b1d0*/  LDL.LU R16, [R1+0xa30] ;  /* 0x000a300001107983 */ /* 0x001ee20000300800 */
[----:B------:R-:W-:-:S03]  /*7b1e0*/  IMAD.WIDE R12, R24, 0x2, R4 ;  /* 0x00000002180c7825 */ /* 0x000fc600078e0204 */
[----:B------:R-:W3:Y:S04]  /*7b1f0*/  LDL.LU R24, [R1+0x1a4] ;  /* 0x0001a40001187983 */ /* 0x000ee80000300800 */
[----:B------:R4:W-:Y:S02]  /*7b200*/  @P5 STG.E.U16 desc[UR58][R12.64], R8 ;  /* 0x000000080c005986 */ /* 0x0009e4000c10153a */
[----:B----4-:R-:W-:-:S05]  /*7b210*/  IMAD.WIDE R12, R22, 0x2, R6 ;  /* 0x00000002160c7825 */ /* 0x010fca00078e0206 */
[----:B------:R0:W-:Y:S01]  /*7b220*/  @P0 STG.E.U16 desc[UR58][R12.64], R21 ;  /* 0x000000150c000986 */ /* 0x0001e2000c10153a */
[----:B------:R-:W-:Y:S02]  /*7b230*/  LOP3.LUT P0, RZ, R9, 0x100, RZ, 0xc0, !PT ;  /* 0x0000010009ff7812 */ /* 0x000fe4000780c0ff */
[----:B------:R-:W-:Y:S01]  /*7b240*/  PRMT R8, R21, 0x7632, R8 ;  /* 0x0000763215087816 */ /* 0x000fe20000000008 */
[----:B0-----:R-:W-:Y:S01]  /*7b250*/  IMAD.WIDE R12, R22, 0x2, R4 ;  /* 0x00000002160c7825 */ /* 0x001fe200078e0204 */
[----:B------:R-:W-:Y:S01]  /*7b260*/  LOP3.LUT P3, RZ, R15, 0x10, RZ, 0xc0, !PT ;  /* 0x000000100fff7812 */ /* 0x000fe2000786c0ff */
[----:B------:R-:W4:Y:S08]  /*7b270*/  LDL.LU R22, [R1+0xa34] ;  /* 0x000a340001167983 */ /* 0x000f300000300800 */
[----:B------:R2:W-:Y:S01]  /*7b280*/  @P0 STG.E.U16 desc[UR58][R12.64], R8 ;  /* 0x000000080c000986 */ /* 0x0005e2000c10153a */
[----:B------:R-:W-:-:S02]  /*7b290*/  LOP3.LUT P0, RZ, R9, 0x80, RZ, 0xc0, !PT ;  /* 0x0000008009ff7812 */ /* 0x000fc4000780c0ff */
[C---:B------:R-:W-:Y:S01]  /*7b2a0*/  LOP3.LUT P6, RZ, R15.reuse, 0x20, RZ, 0xc0, !PT ;  /* 0x000000200fff7812 */ /* 0x040fe200078cc0ff */
[----:B------:R-:W4:Y:S01]  /*7b2b0*/  LDL.LU R21, [R1+0x1b8] ;  /* 0x0001b80001157983 */ /* 0x000f220000300800 */
[C---:B------:R-:W-:Y:S02]  /*7b2c0*/  LOP3.LUT P1, RZ, R15.reuse, 0x40, RZ, 0xc0, !PT ;  /* 0x000000400fff7812 */ /* 0x040fe4000782c0ff */
[----:B------:R-:W-:Y:S01]  /*7b2d0*/  LOP3.LUT P4, RZ, R15, 0x80, RZ, 0xc0, !PT ;  /* 0x000000800fff7812 */ /* 0x000fe2000788c0ff */
[----:B--2---:R-:W-:-:S06]  /*7b2e0*/  IMAD.WIDE R12, R14, 0x2, R6 ;  /* 0x000000020e0c7825 */ /* 0x004fcc00078e0206 */
        /* <DEDUP_REMOVED lines=18> */
[----:B------:R0:W-:Y:S02]  /*7b410*/  @P4 STG.E.U16 desc[UR58][R12.64], R24 ;  /* 0x000000180c004986 */ /* 0x0001e4000c10153a */
[----:B0-----:R-:W-:Y:S02]  /*7b420*/  IMAD.WIDE R12, R16, 0x2, R4 ;  /* 0x00000002100c7825 */ /* 0x001fe400078e0204 */
[----:B------:R-:W3:Y:S04]  /*7b430*/  LDL.LU R16, [R1+0x1a8] ;  /* 0x0001a80001107983 */ /* 0x000ee80000300800 */
[----:B------:R-:W3:Y:S04]  /*7b440*/  LDL.LU R14, [R1+0xa3c] ;  /* 0x000a3c00010e7983 */ /* 0x000ee80000300800 */
        /* <DEDUP_REMOVED lines=11> */
[----:B----4-:R-:W-:Y:S01]  /*7b500*/  IMAD.WIDE R12, R22, 0x2, R6 ;  /* 0x00000002160c7825 */ /* 0x010fe200078e0206 */
[----:B------:R-:W-:-:S04]  /*7b510*/  PRMT R8, R21, 0x7632, R8 ;  /* 0x0000763215087816 */ /* 0x000fc80000000008 */
[----:B------:R0:W-:Y:S02]  /*7b520*/  @P5 STG.E.U16 desc[UR58][R12.64], R21 ;  /* 0x000000150c005986 */ /* 0x0001e4000c10153a */
[----:B0-----:R-:W-:Y:S02]  /*7b530*/  IMAD.WIDE R12, R22, 0x2, R4 ;  /* 0x00000002160c7825 */ /* 0x001fe400078e0204 */
[----:B------:R-:W4:Y:S04]  /*7b540*/  LDL.LU R22, [R1+0xa48] ;  /* 0x000a480001167983 */ /* 0x000f280000300800 */
[----:B------:R2:W-:Y:S04]  /*7b550*/  @P6 STG.E.U16 desc[UR58][R12.64], R8 ;  /* 0x000000080c006986 */ /* 0x0005e8000c10153a */
[----:B------:R-:W4:Y:S01]  /*7b560*/  LDL.LU R21, [R1+0x1c0] ;  /* 0x0001c00001157983 */ /* 0x000f220000300800 */
[----:B------:R-:W-:-:S02]  /*7b570*/  LOP3.LUT P4, RZ, R15, 0x1000, RZ, 0xc0, !PT ;  /* 0x000010000fff7812 */ /* 0x000fc4000788c0ff */
[C---:B------:R-:W-:Y:S02]  /*7b580*/  LOP3.LUT P1, RZ, R15.reuse, 0x2000, RZ, 0xc0, !PT ;  /* 0x000020000fff7812 */ /* 0x040fe4000782c0ff */
[----:B------:R-:W-:Y:S01]  /*7b590*/  LOP3.LUT P0, RZ, R15, 0x80000, RZ, 0xc0, !PT ;  /* 0x000800000fff7812 */ /* 0x000fe2000780c0ff */
[----:B--2---:R-:W-:-:S05]  /*7b5a0*/  IMAD.WIDE R12, R17, 0x2, R6 ;  /* 0x00000002110c7825 */ /* 0x004fca00078e0206 */
[----:B---3--:R0:W-:Y:S01]  /*7b5b0*/  @P3 STG.E.U16 desc[UR58][R12.64], R16 ;  /* 0x000000100c003986 */ /* 0x0081e2000c10153a */
[----:B------:R-:W-:Y:S01]  /*7b5c0*/  PRMT R8, R16, 0x7632, R8 ;  /* 0x0000763210087816 */ /* 0x000fe20000000008 */
[----:B0-----:R-:W-:Y:S02]  /*7b5d0*/  IMAD.WIDE R12, R17, 0x2, R4 ;  /* 0x00000002110c7825 */ /* 0x001fe400078e0204 */
[----:B------:R-:W2:Y:S04]  /*7b5e0*/  LDL.LU R17, [R1+0xa4c] ;  /* 0x000a4c0001117983 */ /* 0x000ea80000300800 */
[----:B------:R-:W3:Y:S04]  /*7b5f0*/  LDL.LU R16, [R1+0x20b8] ;  /* 0x0020b80001107983 */ /* 0x000ee80000300800 */
[----:B------:R0:W-:Y:S02]  /*7b600*/  @P4 STG.E.U16 desc[UR58][R12.64], R8 ;  /* 0x000000080c004986 */ /* 0x0001e4000c10153a */
[----:B0-----:R-:W-:Y:S01]  /*7b610*/  IMAD.WIDE R12, R14, 0x2, R6 ;  /* 0x000000020e0c7825 */ /* 0x001fe200078e0206 */
[----:B------:R-:W-:-:S04]  /*7b620*/  PRMT R8, R20, 0x7632, R8 ;  /* 0x0000763214087816 */ /* 0x000fc80000000008 */
[----:B------:R0:W-:Y:S04]  /*7b630*/  @P1 STG.E.U16 desc[UR58][R12.64], R20 ;  /* 0x000000140c001986 */ /* 0x0001e8000c10153a */
[----:B0-----:R-:W3:Y:S01]  /*7b640*/  LDL.LU R20, [R1+0xa60] ;  /* 0x000a600001147983 */ /* 0x001ee20000300800 */
[----:B------:R-:W-:-:S03]  /*7b650*/  IMAD.WIDE R12, R14, 0x2, R4 ;  /* 0x000000020e0c7825 */ /* 0x000fc600078e0204 */
[----:B------:R-:W3:Y:S01]  /*7b660*/  LDL.LU R14, [R1+0x1c4] ;  /* 0x0001c400010e7983 */ /* 0x000ee20000300800 */
[----:B------:R-:W-:-:S04]  /*7b670*/  LOP3.LUT R9, R9, 0xfffffffd, RZ, 0xc0, !PT ;  /* 0xfffffffd09097812 */ /* 0x000fc800078ec0ff */
[----:B------:R-:W-:Y:S02]  /*7b680*/  @P0 LOP3.LUT R9, R9, 0x2, RZ, 0xfc, !PT ;  /* 0x0000000209090812 */ /* 0x000fe400078efcff */
[----:B------:R-:W-:Y:S02]  /*7b690*/  LOP3.LUT P0, RZ, R15, 0x40000, RZ, 0xc0, !PT ;  /* 0x000400000fff7812 */ /* 0x000fe4000780c0ff */
[----:B------:R-:W-:-:S11]  /*7b6a0*/  LOP3.LUT R9, R9, 0xfffffffb, RZ, 0xc0, !PT ;  /* 0xfffffffb09097812 */ /* 0x000fd600078ec0ff */
        /* <DEDUP_REMOVED lines=28> */
[----:B----4-:R-:W-:Y:S01]  /*7b870*/  IMAD.WIDE R12, R22, 0x2, R6 ;  /* 0x00000002160c7825 */ /* 0x010fe200078e0206 */
[----:B------:R-:W-:-:S11]  /*7b880*/  PRMT R8, R21, 0x7632, R8 ;  /* 0x0000763215087816 */ /* 0x000fd60000000008 */
[----:B------:R0:W-:Y:S02]  /*7b890*/  @P0 STG.E.U16 desc[UR58][R12.64], R21 ;  /* 0x000000150c000986 */ /* 0x0001e4000c10153a */
[----:B0-----:R-:W-:Y:S02]  /*7b8a0*/  IMAD.WIDE R12, R22, 0x2, R4 ;  /* 0x00000002160c7825 */ /* 0x001fe400078e0204 */
[----:B------:R-:W4:Y:S04]  /*7b8b0*/  LDL.LU R21, [R1+0xa68] ;  /* 0x000a680001157983 */ /* 0x000f280000300800 */
[----:B------:R2:W-:Y:S01]  /*7b8c0*/  @P2 STG.E.U16 desc[UR58][R12.64], R8 ;  /* 0x000000080c002986 */ /* 0x0005e2000c10153a */
        /* <DEDUP_REMOVED lines=8> */
[----:B------:R0:W-:Y:S04]  /*7b950*/  @P3 STG.E.U16 desc[UR58][R12.64], R8 ;  /* 0x000000080c003986 */ /* 0x0001e8000c10153a */
[----:B------:R-:W2:Y:S01]  /*7b960*/  LDL.LU R25, [R1+0xa6c] ;  /* 0x000a6c0001197983 */ /* 0x000ea20000300800 */
[----:B0-----:R-:W-:-:S05]  /*7b970*/  IMAD.WIDE R12, R20, 0x2, R6 ;  /* 0x00000002140c7825 */ /* 0x001fca00078e0206 */
[----:B------:R0:W-:Y:S02]  /*7b980*/  @P4 STG.E.U16 desc[UR58][R12.64], R14 ;  /* 0x0000000e0c004986 */ /* 0x0001e4000c10153a */
[----:B0-----:R-:W-:Y:S02]  /*7b990*/  IMAD.WIDE R12, R20, 0x2, R4 ;  /* 0x00000002140c7825 */ /* 0x001fe400078e0204 */
[----:B------:R-:W2:Y:S04]  /*7b9a0*/  LDL.LU R20, [R1+0x1dc] ;  /* 0x0001dc0001147983 */ /* 0x000ea80000300800 */
[----:B------:R-:W2:Y:S04]  /*7b9b0*/  LDL.LU R24, [R1+0xa70] ;  /* 0x000a700001187983 */ /* 0x000ea80000300800 */
[----:B------:R-:W2:Y:S01]  /*7b9c0*/  LDL.LU R22, [R1+0x1cc] ;  /* 0x0001cc0001167983 */ /* 0x000ea20000300800 */
[----:B------:R-:W-:-:S02]  /*7b9d0*/  LOP3.LUT R10, R10, 0xdfffffff, RZ, 0xc0, !PT ;  /* 0xdfffffff0a0a7812 */ /* 0x000fc400078ec0ff */
[C---:B------:R-:W-:Y:S02]  /*7b9e0*/  LOP3.LUT P1, RZ, R15.reuse, 0x1000000, RZ, 0xc0, !PT ;  /* 0x010000000fff7812 */ /* 0x040fe4000782c0ff */
[C---:B------:R-:W-:Y:S02]  /*7b9f0*/  LOP3.LUT P5, RZ, R15.reuse, 0x2000000, RZ, 0xc0, !PT ;  /* 0x020000000fff7812 */ /* 0x040fe400078ac0ff */
[----:B------:R-:W-:Y:S02]  /*7ba00*/  PRMT R8, R14, 0x7632, R8 ;  /* 0x000076320e087816 */ /* 0x000fe40000000008 */
[C---:B------:R-:W-:Y:S02]  /*7ba10*/  LOP3.LUT P6, RZ, R15.reuse, 0x4000000, RZ, 0xc0, !PT ;  /* 0x040000000fff7812 */ /* 0x040fe400078cc0ff */
[----:B------:R-:W-:-:S05]  /*7ba20*/  LOP3.LUT P2, RZ, R15, 0x8000000, RZ, 0xc0, !PT ;  /* 0x080000000fff7812 */ /* 0x000fca000784c0ff */
[----:B------:R0:W-:Y:S01]  /*7ba30*/  @P1 STG.E.U16 desc[UR58][R12.64], R8 ;  /* 0x000000080c001986 */ /* 0x0001e2000c10153a */
[C---:B------:R-:W-:Y:S02]  /*7ba40*/  LOP3.LUT P4, RZ, R15.reuse, 0x10000000, RZ, 0xc0, !PT ;  /* 0x100000000fff7812 */ /* 0x040fe4000788c0ff */
[----:B------:R-:W-:Y:S02]  /*7ba50*/  LOP3.LUT P3, RZ, R15, 0x20000000, RZ, 0xc0, !PT ;  /* 0x200000000fff7812 */ /* 0x000fe4000786c0ff */
[----:B------:R-:W-:Y:S01]  /*7ba60*/  LOP3.LUT R9, R9, 0xfffffffe, RZ, 0xc0, !PT ;  /* 0xfffffffe09097812 */ /* 0x000fe200078ec0ff */
[----:B0-----:R-:W-:-:S05]  /*7ba70*/  IMAD.WIDE R12, R29, 0x2, R6 ;  /* 0x000000021d0c7825 */ /* 0x001fca00078e0206 */
[----:B------:R0:W-:Y:S01]  /*7ba80*/  @P5 STG.E.U16 desc[UR58][R12.64], R27 ;  /* 0x0000001b0c005986 */ /* 0x0001e2000c10153a */
[----:B------:R-:W-:Y:S01]  /*7ba90*/  PRMT R8, R27, 0x7632, R8 ;  /* 0x000076321b087816 */ /* 0x000fe20000000008 */
[----:B0-----:R-:W-:-:S05]  /*7baa0*/  IMAD.WIDE R12, R29, 0x2, R4 ;  /* 0x000000021d0c7825 */ /* 0x001fca00078e0204 */
[----:B------:R4:W-:Y:S01]  /*7bab0*/  @P6 STG.E.U16 desc[UR58][R12.64], R8 ;  /* 0x000000080c006986 */ /* 0x0009e2000c10153a */
[----:B------:R-:W-:Y:S01]  /*7bac0*/  LOP3.LUT P5, RZ, R15, 0x40000000, RZ, 0xc0, !PT ;  /* 0x400000000fff7812 */ /* 0x000fe200078ac0ff */
[----:B----4-:R-:W-:Y:S01]  /*7bad0*/  IMAD.WIDE R12, R21, 0x2, R6 ;  /* 0x00000002150c7825 */ /* 0x010fe200078e0206 */
[----:B---3--:R-:W-:-:S13]  /*7bae0*/  LOP3.LUT P0, RZ, R16, 0x8, RZ, 0xc0, !PT ;  /* 0x0000000810ff7812 */ /* 0x008fda000780c0ff */
[----:B------:R-:W-:Y:S02]  /*7baf0*/  @P0 LOP3.LUT R10, R10, 0x20000000, RZ, 0xfc, !PT ;  /* 0x200000000a0a0812 */ /* 0x000fe400078efcff */
[----:B------:R-:W-:Y:S02]  /*7bb00*/  LOP3.LUT P0, RZ, R16, 0x4, RZ, 0xc0, !PT ;  /* 0x0000000410ff7812 */ /* 0x000fe4000780c0ff */
[----:B------:R-:W-:-:S11]  /*7bb10*/  LOP3.LUT R10, R10, 0xbfffffff, RZ, 0xc0, !PT ;  /* 0xbfffffff0a0a7812 */ /* 0x000fd600078ec0ff */
[----:B------:R-:W-:Y:S02]  /*7bb20*/  @P0 LOP3.LUT R10, R10, 0x40000000, RZ, 0xfc, !PT ;  /* 0x400000000a0a0812 */ /* 0x000fe400078efcff */
[----:B------:R-:W-:Y:S02]  /*7bb30*/  LOP3.LUT P0, RZ, R16, 0x2, RZ, 0xc0, !PT ;  /* 0x0000000210ff7812 */ /* 0x000fe4000780c0ff */
[----:B------:R-:W-:Y:S01]  /*7bb40*/  LOP3.LUT R10, R10, 0x7fffffff, RZ, 0xc0, !PT ;  /* 0x7fffffff0a0a7812 */ /* 0x000fe200078ec0ff */
[----:B--2---:R0:W-:Y:S01]  /*7bb50*/  @P2 STG.E.U16 desc[UR58][R12.64], R17 ;  /* 0x000000110c002986 */ /* 0x0041e2000c10153a */
[----:B------:R-:W-:-:S09]  /*7bb60*/  PRMT R8, R17, 0x7632, R8 ;  /* 0x0000763211087816 */ /* 0x000fd20000000008 */
[----:B------:R-:W-:Y:S02]  /*7bb70*/  @P0 LOP3.LUT R10, R10, 0x80000000, RZ, 0xfc, !PT ;  /* 0x800000000a0a0812 */ /* 0x000fe400078efcff */
[----:B------:R-:W-:Y:S01]  /*7bb80*/  LOP3.LUT P0, RZ, R16, 0x1, RZ, 0xc0, !PT ;  /* 0x0000000110ff7812 */ /* 0x000fe2000780c0ff */
[----:B0-----:R-:W-:-:S05]  /*7bb90*/  IMAD.WIDE R12, R21, 0x2, R4 ;  /* 0x00000002150c7825 */ /* 0x001fca00078e0204 */
[----:B------:R0:W-:Y:S07]  /*7bba0*/  @P4 STG.E.U16 desc[UR58][R12.64], R8 ;  /* 0x000000080c004986 */ /* 0x0001ee000c10153a */
[----:B------:R-:W-:Y:S01]  /*7bbb0*/  @P0 LOP3.LUT R9, R9, 0x1, RZ, 0xfc, !PT ;  /* 0x0000000109090812 */ /* 0x000fe200078efcff */
[----:B0-----:R-:W-:Y:S01]  /*7bbc0*/  IMAD.WIDE R12, R25, 0x2, R6 ;  /* 0x00000002190c7825 */ /* 0x001fe200078e0206 */
[----:B------:R-:W-:Y:S02]  /*7bbd0*/  LOP3.LUT P0, RZ, R15, 0x80000000, RZ, 0xc0, !PT ;  /* 0x800000000fff7812 */ /* 0x000fe4000780c0ff */
[----:B------:R-:W-:Y:S01]  /*7bbe0*/  PRMT R8, R20, 0x7632, R8 ;  /* 0x0000763214087816 */ /* 0x000fe20000000008 */
[----:B------:R-:W2:Y:S04]  /*7bbf0*/  LDL.LU R15, [R1+0x1f0] ;  /* 0x0001f000010f7983 */ /* 0x000ea80000300800 */
[----:B------:R0:W-:Y:S04]  /*7bc00*/  @P3 STG.E.U16 desc[UR58][R12.64], R20 ;  /* 0x000000140c003986 */ /* 0x0001e8000c10153a */
[----:B------:R-:W3:Y:S04]  /*7bc10*/  LDL.LU R14, [R1+0xa78] ;  /* 0x000a7800010e7983 */ /* 0x000ee80000300800 */
[----:B------:R-:W4:Y:S01]  /*7bc20*/  LDL.LU R29, [R1+0x1e0] ;  /* 0x0001e000011d7983 */ /* 0x000f220000300800 */
[----:B0-----:R-:W-:-:S03]  /*7bc30*/  IMAD.WIDE R12, R25, 0x2, R4 ;  /* 0x00000002190c7825 */ /* 0x001fc600078e0204 */
[----:B------:R-:W4:Y:S04]  /*7bc40*/  LDL.LU R27, [R1+0xa7c] ;  /* 0x000a7c00011b7983 */ /* 0x000f280000300800 */
[----:B------:R0:W-:Y:S04]  /*7bc50*/  @P5 STG.E.U16 desc[UR58][R12.64], R8 ;  /* 0x000000080c005986 */ /* 0x0001e8000c10153a */
[----:B------:R-:W4:Y:S04]  /*7bc60*/  LDL.LU R21, [R1+0x1f4] ;  /* 0x0001f40001157983 */ /* 0x000f280000300800 */
[----:B------:R-:W4:Y:S01]  /*7bc70*/  LDL.LU R17, [R1+0x20b0] ;  /* 0x0020b00001117983 */ /* 0x000f220000300800 */
[----:B0-----:R-:W-:-:S03]  /*7bc80*/  IMAD.WIDE R12, R24, 0x2, R6 ;  /* 0x00000002180c7825 */ /* 0x001fc600078e0206 */
[----:B------:R-:W4:Y:S04]  /*7bc90*/  LDL.LU R20, [R1+0xa80] ;  /* 0x000a800001147983 */ /* 0x000f280000300800 */
[----:B------:R-:W4:Y:S04]  /*7bca0*/  LDL.LU R25, [R1+0x1e4] ;  /* 0x0001e40001197983 */ /* 0x000f280000300800 */
[----:B------:R0:W-:Y:S04]  /*7bcb0*/  @P0 STG.E.U16 desc[UR58][R12.64], R22 ;  /* 0x000000160c000986 */ /* 0x0001e8000c10153a */
[----:B0-----:R-:W3:Y:S01]  /*7bcc0*/  LDL.LU R13, [R1+0xa74] ;  /* 0x000a7400010d7983 */ /* 0x001ee20000300800 */
[----:B------:R-:W-:Y:S01]  /*7bcd0*/  LOP3.LUT P0, RZ, R9, 0x1, RZ, 0xc0, !PT ;  /* 0x0000000109ff7812 */ /* 0x000fe2000780c0ff */
[----:B------:R-:W-:Y:S01]  /*7bce0*/  IMAD.WIDE R8, R24, 0x2, R4 ;  /* 0x0000000218087825 */ /* 0x000fe200078e0204 */
[----:B------:R-:W-:Y:S01]  /*7bcf0*/  PRMT R12, R22, 0x7632, R12 ;  /* 0x00007632160c7816 */ /* 0x000fe2000000000c */
[----:B------:R-:W4:Y:S01]  /*7bd00*/  LDL.LU R24, [R1+0xa84] ;  /* 0x000a840001187983 */ /* 0x000f220000300800 */
[----:B------:R-:W-:-:S02]  /*7bd10*/  LOP3.LUT P1, RZ, R16, 0x10, RZ, 0xc0, !PT ;  /* 0x0000001010ff7812 */ /* 0x000fc4000782c0ff */
[----:B------:R-:W-:Y:S01]  /*7bd20*/  LOP3.LUT P6, RZ, R16, 0x20, RZ, 0xc0, !PT ;  /* 0x0000002010ff7812 */ /* 0x000fe200078cc0ff */
[----:B------:R-:W4:Y:S06]  /*7bd30*/  LDL.LU R22, [R1+0x1f8] ;  /* 0x0001f80001167983 */ /* 0x000f2c0000300800 */
[----:B------:R2:W-:Y:S01]  /*7bd40*/  @P0 STG.E.U16 desc[UR58][R8.64], R12 ;  /* 0x0000000c08000986 */ /* 0x0005e2000c10153a */
[----:B------:R-:W-:Y:S02]  /*7bd50*/  LOP3.LUT P0, RZ, R10, 0x80000000, RZ, 0xc0, !PT ;  /* 0x800000000aff7812 */ /* 0x000fe4000780c0ff */
[----:B--2---:R-:W-:Y:S01]  /*7bd60*/  PRMT R12, R15, 0x7632, R12 ;  /* 0x000076320f0c7816 */ /* 0x004fe2000000000c */
[----:B---3--:R-:W-:-:S10]  /*7bd70*/  IMAD.WIDE R8, R13, 0x2, R6 ;  /* 0x000000020d087825 */ /* 0x008fd400078e0206 */
[----:B------:R0:W-:Y:S01]  /*7bd80*/  @P0 STG.E.U16 desc[UR58][R8.64], R15 ;  /* 0x0000000f08000986 */ /* 0x0001e2000c10153a */
[----:B------:R-:W-:Y:S01]  /*7bd90*/  LOP3.LUT P0, RZ, R10, 0x40000000, RZ, 0xc0, !PT ;  /* 0x400000000aff7812 */ /* 0x000fe2000780c0ff */
[----:B0-----:R-:W-:-:S12]  /*7bda0*/  IMAD.WIDE R8, R13, 0x2, R4 ;  /* 0x000000020d087825 */ /* 0x001fd800078e0204 */
[----:B------:R0:W-:Y:S01]  /*7bdb0*/  @P0 STG.E.U16 desc[UR58][R8.64], R12 ;  /* 0x0000000c08000986 */ /* 0x0001e2000c10153a */
[----:B------:R-:W-:Y:S01]  /*7bdc0*/  LOP3.LUT P0, RZ, R10, 0x20000000, RZ, 0xc0, !PT ;  /* 0x200000000aff7812 */ /* 0x000fe2000780c0ff */
[----:B0-----:R-:W-:Y:S01]  /*7bdd0*/  IMAD.WIDE R8, R14, 0x2, R6 ;  /* 0x000000020e087825 */ /* 0x001fe200078e0206 */
[----:B----4-:R-:W-:-:S11]  /*7bde0*/  PRMT R12, R29, 0x7632, R12 ;  /* 0x000076321d0c7816 */ /* 0x010fd6000000000c */
[----:B------:R0:W-:Y:S02]  /*7bdf0*/  @P0 STG.E.U16 desc[UR58][R8.64], R29 ;  /* 0x0000001d08000986 */ /* 0x0001e4000c10153a */
[----:B0-----:R-:W-:-:S05]  /*7be00*/  IMAD.WIDE R8, R14, 0x2, R4 ;  /* 0x000000020e087825 */ /* 0x001fca00078e0204 */
[----:B------:R0:W-:Y:S02]  /*7be10*/  @P1 STG.E.U16 desc[UR58][R8.64], R12 ;  /* 0x0000000c08001986 */ /* 0x0001e4000c10153a */
[----:B0-----:R-:W-:Y:S01]  /*7be20*/  IMAD.WIDE R8, R27, 0x2, R6 ;  /* 0x000000021b087825 */ /* 0x001fe200078e0206 */
[----:B------:R-:W-:-:S04]  /*7be30*/  PRMT R12, R21, 0x7632, R12 ;  /* 0x00007632150c7816 */ /* 0x000fc8000000000c */
[----:B------:R0:W-:Y:S04]  /*7be40*/  @P6 STG.E.U16 desc[UR58][R8.64], R21 ;  /* 0x0000001508006986 */ /* 0x0001e8000c10153a */
[----:B0-----:R-:W2:Y:S04]  /*7be50*/  LDL.LU R21, [R1+0xa88] ;  /* 0x000a880001157983 */ /* 0x001ea80000300800 */
[----:B------:R-:W3:Y:S01]  /*7be60*/  LDL.LU R13, [R1+0x1e8] ;  /* 0x0001e800010d7983 */ /* 0x000ee20000300800 */
[C---:B------:R-:W-:Y:S02]  /*7be70*/  LOP3.LUT P2, RZ, R16.reuse, 0x40, RZ, 0xc0, !PT ;  /* 0x0000004010ff7812 */ /* 0x040fe4000784c0ff */
[----:B------:R-:W-:Y:S01]  /*7be80*/  LOP3.LUT P4, RZ, R16, 0x80, RZ, 0xc0, !PT ;  /* 0x0000008010ff7812 */ /* 0x000fe2000788c0ff */
[----:B------:R-:W-:Y:S01]  /*7be90*/  IMAD.WIDE R8, R27, 0x2, R4 ;  /* 0x000000021b087825 */ /* 0x000fe200078e0204 */
[----:B------:R-:W4:Y:S09]  /*7bea0*/  LDL.LU R14, [R1+0xa8c] ;  /* 0x000a8c00010e7983 */ /* 0x000f320000300800 */
[----:B------:R0:W-:Y:S02]  /*7beb0*/  @P2 STG.E.U16 desc[UR58][R8.64], R12 ;  /* 0x0000000c08002986 */ /* 0x0001e4000c10153a */
[----:B0-----:R-:W-:-:S05]  /*7bec0*/  IMAD.WIDE R8, R20, 0x2, R6 ;  /* 0x0000000214087825 */ /* 0x001fca00078e0206 */
[----:B------:R0:W-:Y:S02]  /*7bed0*/  @P4 STG.E.U16 desc[UR58][R8.64], R25 ;  /* 0x0000001908004986 */ /* 0x0001e4000c10153a */
[----:B0-----:R-:W-:Y:S02]  /*7bee0*/  IMAD.WIDE R8, R20, 0x2, R4 ;  /* 0x0000000214087825 */ /* 0x001fe400078e0204 */
[----:B------:R-:W4:Y:S04]  /*7bef0*/  LDL.LU R20, [R1+0x1fc] ;  /* 0x0001fc0001147983 */ /* 0x000f280000300800 */
[----:B------:R-:W4:Y:S04]  /*7bf00*/  LDL.LU R29, [R1+0xa90] ;  /* 0x000a9000011d7983 */ /* 0x000f280000300800 */
[----:B------:R-:W4:Y:S04]  /*7bf10*/  LDL.LU R27, [R1+0x1ec] ;  /* 0x0001ec00011b7983 */ /* 0x000f280000300800 */
[----:B------:R-:W4:Y:S01]  /*7bf20*/  LDL.LU R15, [R1+0xa94] ;  /* 0x000a9400010f7983 */ /* 0x000f220000300800 */
[----:B------:R-:W-:-:S03]  /*7bf30*/  PRMT R12, R25, 0x7632, R12 ;  /* 0x00007632190c7816 */ /* 0x000fc6000000000c */
[----:B------:R-:W4:Y:S01]  /*7bf40*/  LDL.LU R25, [R1+0x210] ;  /* 0x0002100001197983 */ /* 0x000f220000300800 */
        /* <DEDUP_REMOVED lines=9> */
[----:B------:R-:W4:Y:S04]  /*7bfe0*/  LDL.LU R24, [R1+0xa98] ;  /* 0x000a980001187983 */ /* 0x000f280000300800 */
[----:B------:R2:W-:Y:S04]  /*7bff0*/  @P6 STG.E.U16 desc[UR58][R8.64], R12 ;  /* 0x0000000c08006986 */ /* 0x0005e8000c10153a */
[----:B------:R-:W4:Y:S01]  /*7c000*/  LDL.LU R22, [R1+0x200] ;  /* 0x0002000001167983 */ /* 0x000f220000300800 */
[----:B------:R-:W-:Y:S01]  /*7c010*/  LOP3.LUT P0, RZ, R16, 0x80000, RZ, 0xc0, !PT ;  /* 0x0008000010ff7812 */ /* 0x000fe2000780c0ff */
[----:B--2---:R-:W-:-:S05]  /*7c020*/  IMAD.WIDE R8, R21, 0x2, R6 ;  /* 0x0000000215087825 */ /* 0x004fca00078e0206 */
[----:B---3--:R0:W-:Y:S02]  /*7c030*/  @P1 STG.E.U16 desc[UR58][R8.64], R13 ;  /* 0x0000000d08001986 */ /* 0x0081e4000c10153a */
[----:B0-----:R-:W-:Y:S02]  /*7c040*/  IMAD.WIDE R8, R21, 0x2, R4 ;  /* 0x0000000215087825 */ /* 0x001fe400078e0204 */
[----:B------:R-:W2:Y:S01]  /*7c050*/  LDL.LU R21, [R1+0xa9c] ;  /* 0x000a9c0001157983 */ /* 0x000ea20000300800 */
[----:B------:R-:W-:-:S04]  /*7c060*/  LOP3.LUT R10, R10, 0xfdffffff, RZ, 0xc0, !PT ;  /* 0xfdffffff0a0a7812 */ /* 0x000fc800078ec0ff */
[----:B------:R-:W-:Y:S02]  /*7c070*/  @P0 LOP3.LUT R10, R10, 0x2000000, RZ, 0xfc, !PT ;  /* 0x020000000a0a0812 */ /* 0x000fe400078efcff */
[----:B------:R-:W-:Y:S02]  /*7c080*/  LOP3.LUT P0, RZ, R16, 0x40000, RZ, 0xc0, !PT ;  /* 0x0004000010ff7812 */ /* 0x000fe4000780c0ff */
[----:B------:R-:W-:-:S11]  /*7c090*/  LOP3.LUT R10, R10, 0xfbffffff, RZ, 0xc0, !PT ;  /* 0xfbffffff0a0a7812 */ /* 0x000fd600078ec0ff */
[----:B------:R-:W-:Y:S02]  /*7c0a0*/  @P0 LOP3.LUT R10, R10, 0x4000000, RZ, 0xfc, !PT ;  /* 0x040000000a0a0812 */ /* 0x000fe400078efcff */
[----:B------:R-:W-:Y:S02]  /*7c0b0*/  LOP3.LUT P0, RZ, R16, 0x20000, RZ, 0xc0, !PT ;  /* 0x0002000010ff7812 */ /* 0x000fe4000780c0ff */
        /* <DEDUP_REMOVED lines=8> */
[----:B------:R-:W-:Y:S01]  /*7c140*/  LOP3.LUT R10, R10, 0xefffffff, RZ, 0xc0, !PT ;  /* 0xefffffff0a0a7812 */ /* 0x000fe200078ec0ff */
[----:B----4-:R-:W-:-:S08]  /*7c150*/  IMAD.WIDE R8, R14, 0x2, R6 ;  /* 0x000000020e087825 */ /* 0x010fd000078e0206 */
[----:B------:R-:W-:Y:S02]  /*7c160*/  @P0 LOP3.LUT R10, R10, 0x10000000, RZ, 0xfc, !PT ;  /* 0x100000000a0a0812 */ /* 0x000fe400078efcff */
[----:B------:R-:W-:Y:S01]  /*7c170*/  LOP3.LUT P0, RZ, R16, 0x8000, RZ, 0xc0, !PT ;  /* 0x0000800010ff7812 */ /* 0x000fe2000780c0ff */
[----:B------:R0:W-:Y:S01]  /*7c180*/  @P2 STG.E.U16 desc[UR58][R8.64], R20 ;  /* 0x0000001408002986 */ /* 0x0001e2000c10153a */
[----:B------:R-:W-:Y:S01]  /*7c190*/  PRMT R12, R20, 0x7632, R12 ;  /* 0x00007632140c7816 */ /* 0x000fe2000000000c */
[----:B0-----:R-:W-:Y:S01]  /*7c1a0*/  IMAD.WIDE R8, R14, 0x2, R4 ;  /* 0x000000020e087825 */ /* 0x001fe200078e0204 */
[C---:B------:R-:W-:Y:S01]  /*7c1b0*/  LOP3.LUT P3, RZ, R16.reuse, 0x100000, RZ, 0xc0, !PT ;  /* 0x0010000010ff7812 */ /* 0x040fe2000786c0ff */
[----:B------:R-:W3:Y:S04]  /*7c1c0*/  LDL.LU R20, [R1+0xaa0] ;  /* 0x000aa00001147983 */ /* 0x000ee80000300800 */
[----:B------:R0:W-:Y:S01]  /*7c1d0*/  @P5 STG.E.U16 desc[UR58][R8.64], R12 ;  /* 0x0000000c08005986 */ /* 0x0001e2000c10153a */
[----:B------:R-:W-:-:S03]  /*7c1e0*/  LOP3.LUT P6, RZ, R16, 0x200000, RZ, 0xc0, !PT ;  /* 0x0020000010ff7812 */ /* 0x000fc600078cc0ff */
[----:B------:R-:W4:Y:S01]  /*7c1f0*/  LDL.LU R14, [R1+0x204] ;  /* 0x00020400010e7983 */ /* 0x000f220000300800 */
[----:B0-----:R-:W-:-:S05]  /*7c200*/  IMAD.WIDE R8, R29, 0x2, R6 ;  /* 0x000000021d087825 */ /* 0x001fca00078e0206 */
[----:B------:R0:W-:Y:S01]  /*7c210*/  @P0 STG.E.U16 desc[UR58][R8.64], R27 ;  /* 0x0000001b08000986 */ /* 0x0001e2000c10153a */
[C---:B------:R-:W-:Y:S02]  /*7c220*/  LOP3.LUT P0, RZ, R10.reuse, 0x10000000, RZ, 0xc0, !PT ;  /* 0x100000000aff7812 */ /* 0x040fe4000780c0ff */
[----:B------:R-:W-:Y:S01]  /*7c230*/  PRMT R12, R27, 0x7632, R12 ;  /* 0x000076321b0c7816 */ /* 0x000fe2000000000c */
[----:B0-----:R-:W-:Y:S02]  /*7c240*/  IMAD.WIDE R8, R29, 0x2, R4 ;  /* 0x000000021d087825 */ /* 0x001fe400078e0204 */
[----:B------:R-:W4:Y:S08]  /*7c250*/  LDL.LU R29, [R1+0xaa4] ;  /* 0x000aa400011d7983 */ /* 0x000f300000300800 */
[----:B------:R0:W-:Y:S01]  /*7c260*/  @P0 STG.E.U16 desc[UR58][R8.64], R12 ;  /* 0x0000000c08000986 */ /* 0x0001e2000c10153a */
[----:B------:R-:W-:-:S03]  /*7c270*/  LOP3.LUT P0, RZ, R10, 0x8000000, RZ, 0xc0, !PT ;  /* 0x080000000aff7812 */ /* 0x000fc6000780c0ff */
        /* <DEDUP_REMOVED lines=17> */
[----:B------:R-:W-:Y:S02]  /*7c390*/  LOP3.LUT R10, R10, 0xffdfffff, RZ, 0xc0, !PT ;  /* 0xffdfffff0a0a7812 */ /* 0x000fe400078ec0ff */
[C---:B------:R-:W-:Y:S02]  /*7c3a0*/  LOP3.LUT P1, RZ, R16.reuse, 0x400000, RZ, 0xc0, !PT ;  /* 0x0040000010ff7812 */ /* 0x040fe4000782c0ff */
[C---:B------:R-:W-:Y:S01]  /*7c3b0*/  LOP3.LUT P4, RZ, R16.reuse, 0x800000, RZ, 0xc0, !PT ;  /* 0x0080000010ff7812 */ /* 0x040fe2000788c0ff */
[----:B------:R-:W-:Y:S01]  /*7c3c0*/  IMAD.WIDE R8, R21, 0x2, R4 ;  /* 0x0000000215087825 */ /* 0x000fe200078e0204 */
[C---:B------:R-:W-:Y:S01]  /*7c3d0*/  LOP3.LUT P2, RZ, R16.reuse, 0x1000000, RZ, 0xc0, !PT ;  /* 0x0100000010ff7812 */ /* 0x040fe2000784c0ff */
[----:B------:R-:W2:Y:S01]  /*7c3e0*/  LDL.LU R21, [R1+0xaa8] ;  /* 0x000aa80001157983 */ /* 0x000ea20000300800 */
[----:B------:R-:W-:-:S03]  /*7c3f0*/  LOP3.LUT P5, RZ, R16, 0x2000000, RZ, 0xc0, !PT ;  /* 0x0200000010ff7812 */ /* 0x000fc600078ac0ff */
[----:B------:R-:W2:Y:S04]  /*7c400*/  LDL.LU R25, [R1+0xaac] ;  /* 0x000aac0001197983 */ /* 0x000ea80000300800 */
[----:B------:R3:W-:Y:S01]  /*7c410*/  @P1 STG.E.U16 desc[UR58][R8.64], R12 ;  /* 0x0000000c08001986 */ /* 0x0007e2000c10153a */
[C---:B------:R-:W-:Y:S02]  /*7c420*/  LOP3.LUT P6, RZ, R16.reuse, 0x4000000, RZ, 0xc0, !PT ;  /* 0x0400000010ff7812 */ /* 0x040fe400078cc0ff */
[C---:B------:R-:W-:Y:S02]  /*7c430*/  LOP3.LUT P3, RZ, R16.reuse, 0x8000000, RZ, 0xc0, !PT ;  /* 0x0800000010ff7812 */ /* 0x040fe4000786c0ff */
[----:B------:R-:W-:Y:S01]  /*7c440*/  LOP3.LUT P1, RZ, R16, 0x20000000, RZ, 0xc0, !PT ;  /* 0x2000000010ff7812 */ /* 0x000fe2000782c0ff */
[----:B---3--:R-:W-:-:S05]  /*7c450*/  IMAD.WIDE R8, R20, 0x2, R6 ;  /* 0x0000000214087825 */ /* 0x008fca00078e0206 */
[----:B----4-:R0:W-:Y:S01]  /*7c460*/  @P4 STG.E.U16 desc[UR58][R8.64], R14 ;  /* 0x0000000e08004986 */ /* 0x0101e2000c10153a */
[----:B------:R-:W-:Y:S01]  /*7c470*/  PRMT R12, R14, 0x7632, R12 ;  /* 0x000076320e0c7816 */ /* 0x000fe2000000000c */
[----:B0-----:R-:W-:Y:S02]  /*7c480*/  IMAD.WIDE R8, R20, 0x2, R4 ;  /* 0x0000000214087825 */ /* 0x001fe400078e0204 */
[----:B------:R-:W3:Y:S04]  /*7c490*/  LDL.LU R20, [R1+0x21c] ;  /* 0x00021c0001147983 */ /* 0x000ee80000300800 */
[----:B------:R0:W-:Y:S01]  /*7c4a0*/  @P2 STG.E.U16 desc[UR58][R8.64], R12 ;  /* 0x0000000c08002986 */ /* 0x0001e2000c10153a */
[----:B------:R-:W-:-:S03]  /*7c4b0*/  LOP3.LUT P4, RZ, R16, 0x10000000, RZ, 0xc0, !PT ;  /* 0x1000000010ff7812 */ /* 0x000fc6000788c0ff */
[----:B------:R-:W4:Y:S04]  /*7c4c0*/  LDL.LU R24, [R1+0xab0] ;  /* 0x000ab00001187983 */ /* 0x000f280000300800 */
[----:B------:R-:W4:Y:S01]  /*7c4d0*/  LDL.LU R22, [R1+0x20c] ;  /* 0x00020c0001167983 */ /* 0x000f220000300800 */
[----:B0-----:R-:W-:-:S05]  /*7c4e0*/  IMAD.WIDE R8, R29, 0x2, R6 ;  /* 0x000000021d087825 */ /* 0x001fca00078e0206 */
[----:B------:R0:W-:Y:S01]  /*7c4f0*/  @P5 STG.E.U16 desc[UR58][R8.64], R27 ;  /* 0x0000001b08005986 */ /* 0x0001e2000c10153a */
[----:B------:R-:W-:Y:S02]  /*7c500*/  LOP3.LUT P5, RZ, R16, 0x40000000, RZ, 0xc0, !PT ;  /* 0x4000000010ff7812 */ /* 0x000fe400078ac0ff */
        /* <DEDUP_REMOVED lines=13> */
[----:B------:R-:W4:Y:S04]  /*7c5e0*/  LDL.LU R13, [R1+0xab4] ;  /* 0x000ab400010d7983 */ /* 0x000f280000300800 */
[----:B------:R-:W4:Y:S04]  /*7c5f0*/  LDL.LU R15, [R1+0x240] ;  /* 0x00024000010f7983 */ /* 0x000f280000300800 */
[----:B------:R-:W4:Y:S01]  /*7c600*/  LDL.LU R14, [R1+0xab8] ;  /* 0x000ab800010e7983 */ /* 0x000f220000300800 */
[----:B0-----:R-:W-:Y:S01]  /*7c610*/  IMAD.WIDE R8, R29, 0x2, R4 ;  /* 0x000000021d087825 */ /* 0x001fe200078e0204 */
[----:B------:R-:W-:-:S02]  /*7c620*/  PRMT R12, R27, 0x7632, R12 ;  /* 0x000076321b0c7816 */ /* 0x000fc4000000000c */
[----:B------:R-:W4:Y:S04]  /*7c630*/  LDL.LU R29, [R1+0x230] ;  /* 0x00023000011d7983 */ /* 0x000f280000300800 */
[----:B------:R0:W-:Y:S04]  /*7c640*/  @P6 STG.E.U16 desc[UR58][R8.64], R12 ;  /* 0x0000000c08006986 */ /* 0x0001e8000c10153a */
[----:B------:R-:W4:Y:S01]  /*7c650*/  LDL.LU R27, [R1+0xabc] ;  /* 0x000abc00011b7983 */ /* 0x000f220000300800 */
[----:B0-----:R-:W-:-:S05]  /*7c660*/  IMAD.WIDE R8, R21, 0x2, R6 ;  /* 0x0000000215087825 */ /* 0x001fca00078e0206 */
[----:B--2---:R0:W-:Y:S01]  /*7c670*/  @P3 STG.E.U16 desc[UR58][R8.64], R16 ;  /* 0x0000001008003986 */ /* 0x0041e2000c10153a */
[----:B------:R-:W-:Y:S01]  /*7c680*/  PRMT R12, R16, 0x7632, R12 ;  /* 0x00007632100c7816 */ /* 0x000fe2000000000c */
[----:B0-----:R-:W-:Y:S02]  /*7c690*/  IMAD.WIDE R8, R21, 0x2, R4 ;  /* 0x0000000215087825 */ /* 0x001fe400078e0204 */
[----:B------:R-:W2:Y:S04]  /*7c6a0*/  LDL.LU R21, [R1+0x244] ;  /* 0x0002440001157983 */ /* 0x000ea80000300800 */
[----:B------:R0:W-:Y:S02]  /*7c6b0*/  @P4 STG.E.U16 desc[UR58][R8.64], R12 ;  /* 0x0000000c08004986 */ /* 0x0001e4000c10153a */
        /* <DEDUP_REMOVED lines=29> */
[----:B------:R0:W-:Y:S01]  /*7c890*/  @P2 STG.E.U16 desc[UR58][R8.64], R12 ;  /* 0x0000000c08002986 */ /* 0x0001e2000c10153a */
[----:B------:R-:W-:Y:S01]  /*7c8a0*/  LOP3.LUT P3, RZ, R17, 0x40, RZ, 0xc0, !PT ;  /* 0x0000004011ff7812 */ /* 0x000fe2000786c0ff */
[----:B0-----:R-:W-:Y:S01]  /*7c8b0*/  IMAD.WIDE R8, R27, 0x2, R6 ;  /* 0x000000021b087825 */ /* 0x001fe200078e0206 */
[----:B------:R-:W-:-:S04]  /*7c8c0*/  LOP3.LUT P4, RZ, R17, 0x80, RZ, 0xc0, !PT ;  /* 0x0000008011ff7812 */ /* 0x000fc8000788c0ff */
[----:B--2---:R0:W-:Y:S01]  /*7c8d0*/  @P6 STG.E.U16 desc[UR58][R8.64], R21 ;  /* 0x0000001508006986 */ /* 0x0041e2000c10153a */
[----:B------:R-:W-:-:S03]  /*7c8e0*/  PRMT R12, R21, 0x7632, R12 ;  /* 0x00007632150c7816 */ /* 0x000fc6000000000c */
[----:B0-----:R-:W2:Y:S04]  /*7c8f0*/  LDL.LU R21, [R1+0xac8] ;  /* 0x000ac80001157983 */ /* 0x001ea80000300800 */
[----:B------:R-:W2:Y:S01]  /*7c900*/  LDL.LU R13, [R1+0x238] ;  /* 0x00023800010d7983 */ /* 0x000ea20000300800 */
[----:B------:R-:W-:-:S03]  /*7c910*/  IMAD.WIDE R8, R27, 0x2, R4 ;  /* 0x000000021b087825 */ /* 0x000fc600078e0204 */
        /* <DEDUP_REMOVED lines=18> */
[----:B------:R0:W-:Y:S01]  /*7ca40*/  @P5 STG.E.U16 desc[UR58][R8.64], R22 ;  /* 0x0000001608005986 */ /* 0x0001e2000c10153a */
[C---:B------:R-:W-:Y:S01]  /*7ca50*/  LOP3.LUT P4, RZ, R17.reuse, 0x1000, RZ, 0xc0, !PT ;  /* 0x0000100011ff7812 */ /* 0x040fe2000788c0ff */
[----:B0-----:R-:W-:Y:S02]  /*7ca60*/  IMAD.WIDE R8, R24, 0x2, R4 ;  /* 0x0000000218087825 */ /* 0x001fe400078e0204 */
[----:B------:R-:W4:Y:S04]  /*7ca70*/  LDL.LU R24, [R1+0xadc] ;  /* 0x000adc0001187983 */ /* 0x000f280000300800 */
[----:B------:R2:W-:Y:S04]  /*7ca80*/  @P6 STG.E.U16 desc[UR58][R8.64], R12 ;  /* 0x0000000c08006986 */ /* 0x0005e8000c10153a */
[----:B------:R-:W4:Y:S01]  /*7ca90*/  LDL.LU R22, [R1+0x250] ;  /* 0x0002500001167983 */ /* 0x000f220000300800 */
[----:B------:R-:W-:-:S02]  /*7caa0*/  LOP3.LUT P3, RZ, R17, 0x2000, RZ, 0xc0, !PT ;  /* 0x0000200011ff7812 */ /* 0x000fc4000786c0ff */
[----:B------:R-:W-:Y:S01]  /*7cab0*/  LOP3.LUT P0, RZ, R17, 0x80000, RZ, 0xc0, !PT ;  /* 0x0008000011ff7812 */ /* 0x000fe2000780c0ff */
[----:B--2---:R-:W-:-:S05]  /*7cac0*/  IMAD.WIDE R8, R21, 0x2, R6 ;  /* 0x0000000215087825 */ /* 0x004fca00078e0206 */
[----:B------:R0:W-:Y:S01]  /*7cad0*/  @P2 STG.E.U16 desc[UR58][R8.64], R13 ;  /* 0x0000000d08002986 */ /* 0x0001e2000c10153a */
[----:B------:R-:W-:Y:S01]  /*7cae0*/  PRMT R12, R13, 0x7632, R12 ;  /* 0x000076320d0c7816 */ /* 0x000fe2000000000c */
[----:B0-----:R-:W-:Y:S02]  /*7caf0*/  IMAD.WIDE R8, R21, 0x2, R4 ;  /* 0x0000000215087825 */ /* 0x001fe400078e0204 */
[----:B------:R-:W2:Y:S04]  /*7cb00*/  LDL.LU R21, [R1+0xb60] ;  /* 0x000b600001157983 */ /* 0x000ea80000300800 */
[----:B------:R0:W-:Y:S02]  /*7cb10*/  @P4 STG.E.U16 desc[UR58][R8.64], R12 ;  /* 0x0000000c08004986 */ /* 0x0001e4000c10153a */
[----:B0-----:R-:W-:-:S05]  /*7cb20*/  IMAD.WIDE R8, R14, 0x2, R6 ;  /* 0x000000020e087825 */ /* 0x001fca00078e0206 */
[----:B---3--:R0:W-:Y:S01]  /*7cb30*/  @P3 STG.E.U16 desc[UR58][R8.64], R20 ;  /* 0x0000001408003986 */ /* 0x0081e2000c10153a */
[----:B------:R-:W-:-:S03]  /*7cb40*/  PRMT R12, R20, 0x7632, R12 ;  /* 0x00007632140c7816 */ /* 0x000fc6000000000c */
        /* <DEDUP_REMOVED lines=37> */
[----:B------:R0:W-:Y:S01]  /*7cda0*/  @P0 STG.E.U16 desc[UR58][R8.64], R22 ;  /* 0x0000001608000986 */ /* 0x0001e2000c10153a */
[----:B------:R-:W-:Y:S01]  /*7cdb0*/  LOP3.LUT P2, RZ, R17, 0x400000, RZ, 0xc0, !PT ;  /* 0x0040000011ff7812 */ /* 0x000fe2000784c0ff */
[----:B0-----:R-:W-:-:S05]  /*7cdc0*/  IMAD.WIDE R8, R24, 0x2, R4 ;  /* 0x0000000218087825 */ /* 0x001fca00078e0204 */
[----:B------:R0:W-:Y:S01]  /*7cdd0*/  @P1 STG.E.U16 desc[UR58][R8.64], R12 ;  /* 0x0000000c08001986 */ /* 0x0001e2000c10153a */
[----:B------:R-:W-:Y:S02]  /*7cde0*/  LOP3.LUT P4, RZ, R17, 0x800000, RZ, 0xc0, !PT ;  /* 0x0080000011ff7812 */ /* 0x000fe4000788c0ff */
[----:B0-----:R-:W-:Y:S01]  /*7cdf0*/  PRMT R12, R18, 0x7632, R12 ;  /* 0x00007632120c7816 */ /* 0x001fe2000000000c */
[----:B--2---:R-:W-:-:S05]  /*7ce00*/  IMAD.WIDE R8, R21, 0x2, R6 ;  /* 0x0000000215087825 */ /* 0x004fca00078e0206 */
[----:B------:R0:W-:Y:S02]  /*7ce10*/  @P6 STG.E.U16 desc[UR58][R8.64], R18 ;  /* 0x0000001208006986 */ /* 0x0001e4000c10153a */
[----:B0-----:R-:W-:Y:S02]  /*7ce20*/  IMAD.WIDE R8, R21, 0x2, R4 ;  /* 0x0000000215087825 */ /* 0x001fe400078e0204 */
[----:B------:R-:W2:Y:S04]  /*7ce30*/  LDL.LU R18, [R1+0x20a8] ;  /* 0x0020a80001127983 */ /* 0x000ea80000300800 */
[----:B------:R-:W4:Y:S04]  /*7ce40*/  LDL.LU R21, [R1+0xb6c] ;  /* 0x000b6c0001157983 */ /* 0x000f280000300800 */
[----:B------:R-:W2:Y:S04]  /*7ce50*/  LDL.LU R16, [R1+0x258] ;  /* 0x0002580001107983 */ /* 0x000ea80000300800 */
[----:B------:R3:W-:Y:S04]  /*7ce60*/  @P2 STG.E.U16 desc[UR58][R8.64], R12 ;  /* 0x0000000c08002986 */ /* 0x0007e8000c10153a */
[----:B------:R-:W2:Y:S01]  /*7ce70*/  LDL.LU R25, [R1+0xb70] ;  /* 0x000b700001197983 */ /* 0x000ea20000300800 */
[----:B---3--:R-:W-:-:S05]  /*7ce80*/  IMAD.WIDE R8, R20, 0x2, R6 ;  /* 0x0000000214087825 */ /* 0x008fca00078e0206 */
[----:B------:R0:W-:Y:S02]  /*7ce90*/  @P4 STG.E.U16 desc[UR58][R8.64], R14 ;  /* 0x0000000e08004986 */ /* 0x0001e4000c10153a */
[----:B0-----:R-:W-:Y:S02]  /*7cea0*/  IMAD.WIDE R8, R20, 0x2, R4 ;  /* 0x0000000214087825 */ /* 0x001fe400078e0204 */
[----:B------:R-:W3:Y:S04]  /*7ceb0*/  LDL.LU R20, [R1+0x26c] ;  /* 0x00026c0001147983 */ /* 0x000ee80000300800 */
[----:B------:R-:W3:Y:S04]  /*7cec0*/  LDL.LU R24, [R1+0xb74] ;  /* 0x000b740001187983 */ /* 0x000ee80000300800 */
[----:B------:R-:W3:Y:S04]  /*7ced0*/  LDL.LU R22, [R1+0x25c] ;  /* 0x00025c0001167983 */ /* 0x000ee80000300800 */
[----:B------:R-:W3:Y:S04]  /*7cee0*/  LDL.LU R13, [R1+0xb78] ;  /* 0x000b7800010d7983 */ /* 0x000ee80000300800 */
[----:B------:R-:W3:Y:S01]  /*7cef0*/  LDL.LU R15, [R1+0x280] ;  /* 0x00028000010f7983 */ /* 0x000ee20000300800 */
[----:B------:R-:W-:-:S02]  /*7cf00*/  LOP3.LUT P3, RZ, R17, 0x1000000, RZ, 0xc0, !PT ;  /* 0x0100000011ff7812 */ /* 0x000fc4000786c0ff */
[C---:B------:R-:W-:Y:S02]  /*7cf10*/  LOP3.LUT P5, RZ, R17.reuse, 0x2000000, RZ, 0xc0, !PT ;  /* 0x0200000011ff7812 */ /* 0x040fe400078ac0ff */
[----:B------:R-:W-:Y:S02]  /*7cf20*/  PRMT R12, R14, 0x7632, R12 ;  /* 0x000076320e0c7816 */ /* 0x000fe4000000000c */
[C---:B------:R-:W-:Y:S01]  /*7cf30*/  LOP3.LUT P6, RZ, R17.reuse, 0x4000000, RZ, 0xc0, !PT ;  /* 0x0400000011ff7812 */ /* 0x040fe200078cc0ff */
[----:B------:R-:W3:Y:S01]  /*7cf40*/  LDL.LU R14, [R1+0xb7c] ;  /* 0x000b7c00010e7983 */ /* 0x000ee20000300800 */
[----:B------:R-:W-:-:S05]  /*7cf50*/  LOP3.LUT P1, RZ, R17, 0x8000000, RZ, 0xc0, !PT ;  /* 0x0800000011ff7812 */ /* 0x000fca000782c0ff */
[----:B------:R0:W-:Y:S01]  /*7cf60*/  @P3 STG.E.U16 desc[UR58][R8.64], R12 ;  /* 0x0000000c08003986 */ /* 0x0001e2000c10153a */
[C---:B------:R-:W-:Y:S02]  /*7cf70*/  LOP3.LUT P4, RZ, R17.reuse, 0x10000000, RZ, 0xc0, !PT ;  /* 0x1000000011ff7812 */ /* 0x040fe4000788c0ff */
[----:B------:R-:W-:Y:S01]  /*7cf80*/  LOP3.LUT P2, RZ, R17, 0x20000000, RZ, 0xc0, !PT ;  /* 0x2000000011ff7812 */ /* 0x000fe2000784c0ff */
[----:B0-----:R-:W-:-:S05]  /*7cf90*/  IMAD.WIDE R8, R29, 0x2, R6 ;  /* 0x000000021d087825 */ /* 0x001fca00078e0206 */
[----:B------:R0:W-:Y:S01]  /*7cfa0*/  @P5 STG.E.U16 desc[UR58][R8.64], R27 ;  /* 0x0000001b08005986 */ /* 0x0001e2000c10153a */
[----:B------:R-:W-:Y:S01]  /*7cfb0*/  PRMT R12, R27, 0x7632, R12 ;  /* 0x000076321b0c7816 */ /* 0x000fe2000000000c */
[----:B0-----:R-:W-:Y:S02]  /*7cfc0*/  IMAD.WIDE R8, R29, 0x2, R4 ;  /* 0x000000021d087825 */ /* 0x001fe400078e0204 */
[----:B------:R-:W3:Y:S04]  /*7cfd0*/  LDL.LU R29, [R1+0x270] ;  /* 0x00027000011d7983 */ /* 0x000ee80000300800 */
[----:B------:R4:W-:Y:S04]  /*7cfe0*/  @P6 STG.E.U16 desc[UR58][R8.64], R12 ;  /* 0x0000000c08006986 */ /* 0x0009e8000c10153a */
[----:B------:R-:W3:Y:S01]  /*7cff0*/  LDL.LU R27, [R1+0xb80] ;  /* 0x000b8000011b7983 */ /* 0x000ee20000300800 */
[----:B----4-:R-:W-:-:S05]  /*7d000*/  IMAD.WIDE R8, R21, 0x2, R6 ;  /* 0x0000000215087825 */ /* 0x010fca00078e0206 */
        /* <DEDUP_REMOVED lines=46> */
[----:B------:R0:W-:Y:S01]  /*7d2f0*/  @P0 STG.E.U16 desc[UR58][R8.64], R29 ;  /* 0x0000001d08000986 */ /* 0x0001e2000c10153a */
[----:B------:R-:W-:Y:S01]  /*7d300*/  LOP3.LUT P1, RZ, R18, 0x40, RZ, 0xc0, !PT ;  /* 0x0000004012ff7812 */ /* 0x000fe2000782c0ff */
[----:B0-----:R-:W-:-:S05]  /*7d310*/  IMAD.WIDE R8, R14, 0x2, R4 ;  /* 0x000000020e087825 */ /* 0x001fca00078e0204 */
[----:B------:R0:W-:Y:S01]  /*7d320*/  @P3 STG.E.U16 desc[UR58][R8.64], R12 ;  /* 0x0000000c08003986 */ /* 0x0001e2000c10153a */
[----:B------:R-:W-:Y:S01]  /*7d330*/  LOP3.LUT P4, RZ, R18, 0x80, RZ, 0xc0, !PT ;  /* 0x0000008012ff7812 */ /* 0x000fe2000788c0ff */
[----:B0-----:R-:W-:-:S05]  /*7d340*/  IMAD.WIDE R8, R27, 0x2, R6 ;  /* 0x000000021b087825 */ /* 0x001fca00078e0206 */
[----:B--2---:R0:W-:Y:S01]  /*7d350*/  @P6 STG.E.U16 desc[UR58][R8.64], R21 ;  /* 0x0000001508006986 */ /* 0x0041e2000c10153a */
[----:B------:R-:W-:-:S03]  /*7d360*/  PRMT R12, R21, 0x7632, R12 ;  /* 0x00007632150c7816 */ /* 0x000fc6000000000c */
[----:B0-----:R-:W2:Y:S01]  /*7d370*/  LDL.LU R21, [R1+0xb8c] ;  /* 0x000b8c0001157983 */ /* 0x001ea20000300800 */
[----:B------:R-:W-:-:S03]  /*7d380*/  IMAD.WIDE R8, R27, 0x2, R4 ;  /* 0x000000021b087825 */ /* 0x000fc600078e0204 */
[----:B------:R-:W2:Y:S04]  /*7d390*/  LDL.LU R13, [R1+0x278] ;  /* 0x00027800010d7983 */ /* 0x000ea80000300800 */
[----:B------:R3:W-:Y:S04]  /*7d3a0*/  @P1 STG.E.U16 desc[UR58][R8.64], R12 ;  /* 0x0000000c08001986 */ /* 0x0007e8000c10153a */
[----:B------:R-:W2:Y:S01]  /*7d3b0*/  LDL.LU R15, [R1+0xb90] ;  /* 0x000b9000010f7983 */ /* 0x000ea20000300800 */
[----:B---3--:R-:W-:-:S05]  /*7d3c0*/  IMAD.WIDE R8, R20, 0x2, R6 ;  /* 0x0000000214087825 */ /* 0x008fca00078e0206 */
[----:B----4-:R0:W-:Y:S02]  /*7d3d0*/  @P4 STG.E.U16 desc[UR58][R8.64], R25 ;  /* 0x0000001908004986 */ /* 0x0101e4000c10153a */
[----:B0-----:R-:W-:Y:S02]  /*7d3e0*/  IMAD.WIDE R8, R20, 0x2, R4 ;  /* 0x0000000214087825 */ /* 0x001fe400078e0204 */
[----:B------:R-:W3:Y:S04]  /*7d3f0*/  LDL.LU R20, [R1+0x28c] ;  /* 0x00028c0001147983 */ /* 0x000ee80000300800 */
        /* <DEDUP_REMOVED lines=9> */
[----:B------:R0:W-:Y:S01]  /*7d490*/  @P2 STG.E.U16 desc[UR58][R8.64], R12 ;  /* 0x0000000c08002986 */ /* 0x0001e2000c10153a */
[C---:B------:R-:W-:Y:S02]  /*7d4a0*/  LOP3.LUT P4, RZ, R18.reuse, 0x1000, RZ, 0xc0, !PT ;  /* 0x0000100012ff7812 */ /* 0x040fe4000788c0ff */
[----:B------:R-:W-:Y:S01]  /*7d4b0*/  LOP3.LUT P1, RZ, R18, 0x2000, RZ, 0xc0, !PT ;  /* 0x0000200012ff7812 */ /* 0x000fe2000782c0ff */
[----:B0-----:R-:W-:-:S05]  /*7d4c0*/  IMAD.WIDE R8, R24, 0x2, R6 ;  /* 0x0000000218087825 */ /* 0x001fca00078e0206 */
[----:B------:R0:W-:Y:S01]  /*7d4d0*/  @P5 STG.E.U16 desc[UR58][R8.64], R22 ;  /* 0x0000001608005986 */ /* 0x0001e2000c10153a */
[----:B------:R-:W-:Y:S01]  /*7d4e0*/  PRMT R12, R22, 0x7632, R12 ;  /* 0x00007632160c7816 */ /* 0x000fe2000000000c */
[----:B0-----:R-:W-:Y:S02]  /*7d4f0*/  IMAD.WIDE R8, R24, 0x2, R4 ;  /* 0x0000000218087825 */ /* 0x001fe400078e0204 */
[----:B------:R-:W4:Y:S04]  /*7d500*/  LDL.LU R24, [R1+0xb9c] ;  /* 0x000b9c0001187983 */ /* 0x000f280000300800 */
[----:B------:R2:W-:Y:S04]  /*7d510*/  @P6 STG.E.U16 desc[UR58][R8.64], R12 ;  /* 0x0000000c08006986 */ /* 0x0005e8000c10153a */
[----:B------:R-:W4:Y:S01]  /*7d520*/  LDL.LU R22, [R1+0x290] ;  /* 0x0002900001167983 */ /* 0x000f220000300800 */
        /* <DEDUP_REMOVED lines=27> */
[----:B----4-:R-:W-:Y:S01]  /*7d6e0*/  IMAD.WIDE R8, R14, 0x2, R6 ;  /* 0x000000020e087825 */ /* 0x010fe200078e0206 */
        /* <DEDUP_REMOVED lines=47> */
[----:B------:R4:W-:Y:S02]  /*7d9e0*/  @P1 STG.E.U16 desc[UR58][R8.64], R12 ;  /* 0x0000000c08001986 */ /* 0x0009e4000c10153a */
[----:B----4-:R-:W-:-:S05]  /*7d9f0*/  IMAD.WIDE R8, R14, 0x2, R6 ;  /* 0x000000020e087825 */ /* 0x010fca00078e0206 */
[----:B------:R0:W-:Y:S01]  /*7da00*/  @P5 STG.E.U16 desc[UR58][R8.64], R29 ;  /* 0x0000001d08005986 */ /* 0x0001e2000c10153a */
[----:B------:R-:W-:Y:S01]  /*7da10*/  PRMT R12, R29, 0x7632, R12 ;  /* 0x000076321d0c7816 */ /* 0x000fe2000000000c */
[----:B0-----:R-:W-:Y:S02]  /*7da20*/  IMAD.WIDE R8, R14, 0x2, R4 ;  /* 0x000000020e087825 */ /* 0x001fe400078e0204 */
[----:B------:R-:W4:Y:S04]  /*7da30*/  LDL.LU R14, [R1+0x2b0] ;  /* 0x0002b000010e7983 */ /* 0x000f280000300800 */
[----:B------:R2:W-:Y:S04]  /*7da40*/  @P6 STG.E.U16 desc[UR58][R8.64], R12 ;  /* 0x0000000c08006986 */ /* 0x0005e8000c10153a */
[----:B------:R-:W4:Y:S01]  /*7da50*/  LDL.LU R29, [R1+0xbc0] ;  /* 0x000bc000011d7983 */ /* 0x000f220000300800 */
[----:B------:R-:W-:-:S02]  /*7da60*/  LOP3.LUT P4, RZ, R18, 0x10000000, RZ, 0xc0, !PT ;  /* 0x1000000012ff7812 */ /* 0x000fc4000788c0ff */
[----:B------:R-:W-:Y:S01]  /*7da70*/  LOP3.LUT P3, RZ, R18, 0x20000000, RZ, 0xc0, !PT ;  /* 0x2000000012ff7812 */ /* 0x000fe2000786c0ff */
[----:B--2---:R-:W-:-:S05]  /*7da80*/  IMAD.WIDE R8, R22, 0x2, R6 ;  /* 0x0000000216087825 */ /* 0x004fca00078e0206 */
[----:B---3--:R0:W-:Y:S02]  /*7da90*/  @P2 STG.E.U16 desc[UR58][R8.64], R20 ;  /* 0x0000001408002986 */ /* 0x0081e4000c10153a */
        /* <DEDUP_REMOVED lines=50> */
[----:B------:R-:W-:-:S04]  /*7ddc0*/  LOP3.LUT P2, RZ, R19, 0x40, RZ, 0xc0, !PT ;  /* 0x0000004013ff7812 */ /* 0x000fc8000784c0ff */
[----:B--2---:R0:W-:Y:S01]  /*7ddd0*/  @P6 STG.E.U16 desc[UR58][R8.64], R22 ;  /* 0x0000001608006986 */ /* 0x0041e2000c10153a */
[----:B------:R-:W-:-:S03]  /*7dde0*/  PRMT R12, R22, 0x7632, R12 ;  /* 0x00007632160c7816 */ /* 0x000fc6000000000c */
[----:B0-----:R-:W2:Y:S04]  /*7ddf0*/  LDL.LU R22, [R1+0xbcc] ;  /* 0x000bcc0001167983 */ /* 0x001ea80000300800 */
[----:B------:R-:W4:Y:S01]  /*7de00*/  LDL.LU R16, [R1+0x2b8] ;  /* 0x0002b80001107983 */ /* 0x000f220000300800 */
[----:B------:R-:W-:Y:S01]  /*7de10*/  LOP3.LUT P4, RZ, R19, 0x80, RZ, 0xc0, !PT ;  /* 0x0000008013ff7812 */ /* 0x000fe2000788c0ff */
[----:B------:R-:W-:Y:S02]  /*7de20*/  IMAD.WIDE R8, R29, 0x2, R4 ;  /* 0x000000021d087825 */ /* 0x000fe400078e0204 */
        /* <DEDUP_REMOVED lines=16> */
[----:B0-----:R-:W-:-:S05]  /*7df30*/  IMAD.WIDE R8, R25, 0x2, R6 ;  /* 0x0000000219087825 */ /* 0x001fca00078e0206 */
[----:B------:R0:W-:Y:S01]  /*7df40*/  @P5 STG.E.U16 desc[UR58][R8.64], R24 ;  /* 0x0000001808005986 */ /* 0x0001e2000c10153a */
[----:B------:R-:W-:Y:S01]  /*7df50*/  PRMT R12, R24, 0x7632, R12 ;  /* 0x00007632180c7816 */ /* 0x000fe2000000000c */
        /* <DEDUP_REMOVED lines=56> */
[----:B0-----:R-:W-:Y:S02]  /*7e2e0*/  PRMT R12, R20, 0x7632, R12 ;  /* 0x00007632140c7816 */ /* 0x001fe4000000000c */
[----:B------:R-:W-:Y:S01]  /*7e2f0*/  LOP3.LUT P1, RZ, R19, 0x400000, RZ, 0xc0, !PT ;  /* 0x0040000013ff7812 */ /* 0x000fe2000782c0ff */
[----:B--2---:R-:W-:-:S05]  /*7e300*/  IMAD.WIDE R8, R22, 0x2, R6 ;  /* 0x0000000216087825 */ /* 0x004fca00078e0206 */
[----:B------:R0:W-:Y:S04]  /*7e310*/  @P6 STG.E.U16 desc[UR58][R8.64], R20 ;  /* 0x0000001408006986 */ /* 0x0001e8000c10153a */
[----:B0-----:R-:W2:Y:S01]  /*7e320*/  LDL.LU R20, [R1+0x209c] ;  /* 0x00209c0001147983 */ /* 0x001ea20000300800 */
[----:B------:R-:W-:Y:S01]  /*7e330*/  LOP3.LUT P4, RZ, R19, 0x800000, RZ, 0xc0, !PT ;  /* 0x0080000013ff7812 */ /* 0x000fe2000788c0ff */
[----:B------:R-:W-:Y:S02]  /*7e340*/  IMAD.WIDE R8, R22, 0x2, R4 ;  /* 0x0000000216087825 */ /* 0x000fe400078e0204 */
[----:B------:R-:W2:Y:S04]  /*7e350*/  LDL.LU R24, [R1+0xbec] ;  /* 0x000bec0001187983 */ /* 0x000ea80000300800 */
[----:B------:R3:W-:Y:S02]  /*7e360*/  @P1 STG.E.U16 desc[UR58][R8.64], R12 ;  /* 0x0000000c08001986 */ /* 0x0007e4000c10153a */
[----:B---3--:R-:W-:-:S05]  /*7e370*/  IMAD.WIDE R8, R21, 0x2, R6 ;  /* 0x0000000215087825 */ /* 0x008fca00078e0206 */
[----:B----4-:R0:W-:Y:S02]  /*7e380*/  @P4 STG.E.U16 desc[UR58][R8.64], R15 ;  /* 0x0000000f08004986 */ /* 0x0101e4000c10153a */
[----:B0-----:R-:W-:Y:S02]  /*7e390*/  IMAD.WIDE R8, R21, 0x2, R4 ;  /* 0x0000000215087825 */ /* 0x001fe400078e0204 */
[----:B------:R-:W3:Y:S04]  /*7e3a0*/  LDL.LU R21, [R1+0x2d8] ;  /* 0x0002d80001157983 */ /* 0x000ee80000300800 */
[----:B------:R-:W4:Y:S04]  /*7e3b0*/  LDL.LU R13, [R1+0xbf0] ;  /* 0x000bf000010d7983 */ /* 0x000f280000300800 */
[----:B------:R-:W4:Y:S01]  /*7e3c0*/  LDL.LU R22, [R1+0x2ec] ;  /* 0x0002ec0001167983 */ /* 0x000f220000300800 */
[----:B------:R-:W-:-:S03]  /*7e3d0*/  LOP3.LUT R11, R11, 0xdfffffff, RZ, 0xc0, !PT ;  /* 0xdfffffff0b0b7812 */ /* 0x000fc600078ec0ff */
[----:B------:R-:W4:Y:S01]  /*7e3e0*/  LDL.LU R27, [R1+0xbf4] ;  /* 0x000bf400011b7983 */ /* 0x000f220000300800 */
[----:B------:R-:W-:-:S03]  /*7e3f0*/  LOP3.LUT P2, RZ, R19, 0x1000000, RZ, 0xc0, !PT ;  /* 0x0100000013ff7812 */ /* 0x000fc6000784c0ff */
[----:B------:R-:W4:Y:S01]  /*7e400*/  LDL.LU R25, [R1+0x2dc] ;  /* 0x0002dc0001197983 */ /* 0x000f220000300800 */
[----:B------:R-:W-:Y:S02]  /*7e410*/  LOP3.LUT P5, RZ, R19, 0x2000000, RZ, 0xc0, !PT ;  /* 0x0200000013ff7812 */ /* 0x000fe400078ac0ff */
[----:B------:R-:W-:Y:S02]  /*7e420*/  PRMT R12, R15, 0x7632, R12 ;  /* 0x000076320f0c7816 */ /* 0x000fe4000000000c */
[----:B------:R-:W-:-:S05]  /*7e430*/  LOP3.LUT R10, R10, 0xfffffffe, RZ, 0xc0, !PT ;  /* 0xfffffffe0a0a7812 */ /* 0x000fca00078ec0ff */
        /* <DEDUP_REMOVED lines=19> */
[----:B------:R-:W-:-:S13]  /*7e570*/  LOP3.LUT P0, RZ, R20, 0x1, RZ, 0xc0, !PT ;  /* 0x0000000114ff7812 */ /* 0x000fda000780c0ff */
[----:B------:R-:W-:Y:S02]  /*7e580*/  @P0 LOP3.LUT R10, R10, 0x1, RZ, 0xfc, !PT ;  /* 0x000000010a0a0812 */ /* 0x000fe400078efcff */
[----:B------:R-:W-:Y:S02]  /*7e590*/  LOP3.LUT P0, RZ, R19, 0x80000000, RZ, 0xc0, !PT ;  /* 0x8000000013ff7812 */ /* 0x000fe4000780c0ff */
[----:B------:R-:W2:Y:S04]  /*7e5a0*/  LDL.LU R19, [R1+0xbf8] ;  /* 0x000bf80001137983 */ /* 0x000ea80000300800 */
[----:B------:R-:W2:Y:S04]  /*7e5b0*/  LDL.LU R16, [R1+0x300] ;  /* 0x0003000001107983 */ /* 0x000ea80000300800 */
[----:B------:R-:W2:Y:S04]  /*7e5c0*/  LDL.LU R15, [R1+0xbfc] ;  /* 0x000bfc00010f7983 */ /* 0x000ea80000300800 */
[----:B------:R-:W2:Y:S01]  /*7e5d0*/  LDL.LU R14, [R1+0x2f0] ;  /* 0x0002f000010e7983 */ /* 0x000ea20000300800 */
[----:B0-----:R-:W-:-:S03]  /*7e5e0*/  IMAD.WIDE R8, R24, 0x2, R6 ;  /* 0x0000000218087825 */ /* 0x001fc600078e0206 */
[----:B------:R-:W2:Y:S01]  /*7e5f0*/  LDL.LU R29, [R1+0xc00] ;  /* 0x000c0000011d7983 */ /* 0x000ea20000300800 */
[----:B---3--:R-:W-:-:S03]  /*7e600*/  PRMT R12, R21, 0x7632, R12 ;  /* 0x00007632150c7816 */ /* 0x008fc6000000000c */
[----:B------:R0:W-:Y:S02]  /*7e610*/  @P3 STG.E.U16 desc[UR58][R8.64], R21 ;  /* 0x0000001508003986 */ /* 0x0001e4000c10153a */
[----:B0-----:R-:W-:Y:S02]  /*7e620*/  IMAD.WIDE R8, R24, 0x2, R4 ;  /* 0x0000000218087825 */ /* 0x001fe400078e0204 */
[----:B------:R-:W3:Y:S04]  /*7e630*/  LDL.LU R24, [R1+0x304] ;  /* 0x0003040001187983 */ /* 0x000ee80000300800 */
[----:B------:R4:W-:Y:S04]  /*7e640*/  @P4 STG.E.U16 desc[UR58][R8.64], R12 ;  /* 0x0000000c08004986 */ /* 0x0009e8000c10153a */
[----:B------:R-:W3:Y:S01]  /*7e650*/  LDL.LU R21, [R1+0x2098] ;  /* 0x0020980001157983 */ /* 0x000ee20000300800 */
[----:B----4-:R-:W-:Y:S01]  /*7e660*/  IMAD.WIDE R8, R13, 0x2, R6 ;  /* 0x000000020d087825 */ /* 0x010fe200078e0206 */
[----:B------:R-:W-:-:S04]  /*7e670*/  PRMT R12, R22, 0x7632, R12 ;  /* 0x00007632160c7816 */ /* 0x000fc8000000000c */
[----:B------:R0:W-:Y:S04]  /*7e680*/  @P1 STG.E.U16 desc[UR58][R8.64], R22 ;  /* 0x0000001608001986 */ /* 0x0001e8000c10153a */
[----:B0-----:R-:W4:Y:S01]  /*7e690*/  LDL.LU R22, [R1+0xc04] ;  /* 0x000c040001167983 */ /* 0x001f220000300800 */
[----:B------:R-:W-:-:S03]  /*7e6a0*/  IMAD.WIDE R8, R13, 0x2, R4 ;  /* 0x000000020d087825 */ /* 0x000fc600078e0204 */
[----:B------:R-:W4:Y:S04]  /*7e6b0*/  LDL.LU R13, [R1+0x2f4] ;  /* 0x0002f400010d7983 */ /* 0x000f280000300800 */
[----:B------:R0:W-:Y:S02]  /*7e6c0*/  @P5 STG.E.U16 desc[UR58][R8.64], R12 ;  /* 0x0000000c08005986 */ /* 0x0001e4000c10153a */
[----:B0-----:R-:W-:-:S05]  /*7e6d0*/  IMAD.WIDE R8, R27, 0x2, R6 ;  /* 0x000000021b087825 */ /* 0x001fca00078e0206 */
        /* <DEDUP_REMOVED lines=25> */
[----:B---3--:R-:W-:-:S04]  /*7e870*/  PRMT R10, R24, 0x7632, R10 ;  /* 0x00007632180a7816 */ /* 0x008fc8000000000a */
[----:B------:R0:W-:Y:S04]  /*7e880*/  @P6 STG.E.U16 desc[UR58][R8.64], R24 ;  /* 0x0000001808006986 */ /* 0x0001e8000c10153a */
[----:B0-----:R-:W2:Y:S01]  /*7e890*/  LDL.LU R24, [R1+0xc0c] ;  /* 0x000c0c0001187983 */ /* 0x001ea20000300800 */
[----:B------:R-:W-:-:S03]  /*7e8a0*/  IMAD.WIDE R8, R29, 0x2, R4 ;  /* 0x000000021d087825 */ /* 0x000fc600078e0204 */
[----:B------:R-:W3:Y:S04]  /*7e8b0*/  LDL.LU R19, [R1+0x2f8] ;  /* 0x0002f80001137983 */ /* 0x000ee80000300800 */
[----:B------:R4:W-:Y:S04]  /*7e8c0*/  @P3 STG.E.U16 desc[UR58][R8.64], R10 ;  /* 0x0000000a08003986 */ /* 0x0009e8000c10153a */
[----:B------:R-:W3:Y:S01]  /*7e8d0*/  LDL.LU R15, [R1+0xc10] ;  /* 0x000c1000010f7983 */ /* 0x000ee20000300800 */
[----:B----4-:R-:W-:-:S05]  /*7e8e0*/  IMAD.WIDE R8, R22, 0x2, R6 ;  /* 0x0000000216087825 */ /* 0x010fca00078e0206 */
        /* <DEDUP_REMOVED lines=13> */
[----:B------:R-:W-:Y:S01]  /*7e9c0*/  LOP3.LUT P4, RZ, R20, 0x1000, RZ, 0xc0, !PT ;  /* 0x0000100014ff7812 */ /* 0x000fe2000788c0ff */
[----:B0-----:R-:W-:Y:S01]  /*7e9d0*/  IMAD.WIDE R8, R27, 0x2, R6 ;  /* 0x000000021b087825 */ /* 0x001fe200078e0206 */
        /* <DEDUP_REMOVED lines=8> */
[----:B------:R-:W-:Y:S01]  /*7ea60*/  LOP3.LUT R11, R11, 0xfdffffff, RZ, 0xc0, !PT ;  /* 0xfdffffff0b0b7812 */ /* 0x000fe200078ec0ff */
[----:B--2---:R-:W-:-:S05]  /*7ea70*/  IMAD.WIDE R8, R24, 0x2, R6 ;  /* 0x0000000218087825 */ /* 0x004fca00078e0206 */
[----:B---3--:R0:W-:Y:S01]  /*7ea80*/  @P2 STG.E.U16 desc[UR58][R8.64], R19 ;  /* 0x0000001308002986 */ /* 0x0081e2000c10153a */
[----:B------:R-:W-:Y:S01]  /*7ea90*/  PRMT R10, R19, 0x7632, R10 ;  /* 0x00007632130a7816 */ /* 0x000fe2000000000a */
[----:B0-----:R-:W-:Y:S02]  /*7eaa0*/  IMAD.WIDE R8, R24, 0x2, R4 ;  /* 0x0000000218087825 */ /* 0x001fe400078e0204 */
[----:B------:R-:W2:Y:S04]  /*7eab0*/  LDL.LU R24, [R1+0xc20] ;  /* 0x000c200001187983 */ /* 0x000ea80000300800 */
[----:B------:R0:W-:Y:S02]  /*7eac0*/  @P4 STG.E.U16 desc[UR58][R8.64], R10 ;  /* 0x0000000a08004986 */ /* 0x0001e4000c10153a */
[----:B0-----:R-:W-:Y:S01]  /*7ead0*/  IMAD.WIDE R8, R15, 0x2, R6 ;  /* 0x000000020f087825 */ /* 0x001fe200078e0206 */
[----:B----4-:R-:W-:-:S04]  /*7eae0*/  PRMT R10, R22, 0x7632, R10 ;  /* 0x00007632160a7816 */ /* 0x010fc8000000000a */
[----:B------:R0:W-:Y:S04]  /*7eaf0*/  @P3 STG.E.U16 desc[UR58][R8.64], R22 ;  /* 0x0000001608003986 */ /* 0x0001e8000c10153a */
[----:B0-----:R-:W3:Y:S01]  /*7eb00*/  LDL.LU R22, [R1+0xc24] ;  /* 0x000c240001167983 */ /* 0x001ee20000300800 */
[----:B------:R-:W-:-:S03]  /*7eb10*/  IMAD.WIDE R8, R15, 0x2, R4 ;  /* 0x000000020f087825 */ /* 0x000fc600078e0204 */
[----:B------:R-:W4:Y:S01]  /*7eb20*/  LDL.LU R15, [R1+0x314] ;  /* 0x00031400010f7983 */ /* 0x000f220000300800 */
        /* <DEDUP_REMOVED lines=51> */
[----:B------:R-:W4:Y:S04]  /*7ee60*/  LDL.LU R13, [R1+0xc34] ;  /* 0x000c3400010d7983 */ /* 0x000f280000300800 */
[----:B------:R-:W4:Y:S04]  /*7ee70*/  LDL.LU R27, [R1+0x31c] ;  /* 0x00031c00011b7983 */ /* 0x000f280000300800 */
[----:B------:R-:W4:Y:S04]  /*7ee80*/  LDL.LU R12, [R1+0xc38] ;  /* 0x000c3800010c7983 */ /* 0x000f280000300800 */
[----:B------:R-:W4:Y:S01]  /*7ee90*/  LDL.LU R19, [R1+0x340] ;  /* 0x0003400001137983 */ /* 0x000f220000300800 */
[----:B------:R-:W-:-:S02]  /*7eea0*/  LOP3.LUT P3, RZ, R20, 0x1000000, RZ, 0xc0, !PT ;  /* 0x0100000014ff7812 */ /* 0x000fc4000786c0ff */
[C---:B------:R-:W-:Y:S02]  /*7eeb0*/  LOP3.LUT P5, RZ, R20.reuse, 0x2000000, RZ, 0xc0, !PT ;  /* 0x0200000014ff7812 */ /* 0x040fe400078ac0ff */
[----:B------:R-:W-:Y:S02]  /*7eec0*/  PRMT R10, R15, 0x7632, R10 ;  /* 0x000076320f0a7816 */ /* 0x000fe4000000000a */
[C---:B------:R-:W-:Y:S01]  /*7eed0*/  LOP3.LUT P6, RZ, R20.reuse, 0x4000000, RZ, 0xc0, !PT ;  /* 0x0400000014ff7812 */ /* 0x040fe200078cc0ff */
[----:B------:R-:W4:Y:S01]  /*7eee0*/  LDL.LU R15, [R1+0xc3c] ;  /* 0x000c3c00010f7983 */ /* 0x000f220000300800 */
[----:B------:R-:W-:-:S05]  /*7eef0*/  LOP3.LUT P1, RZ, R20, 0x8000000, RZ, 0xc0, !PT ;  /* 0x0800000014ff7812 */ /* 0x000fca000782c0ff */
[----:B------:R0:W-:Y:S02]  /*7ef00*/  @P3 STG.E.U16 desc[UR58][R8.64], R10 ;  /* 0x0000000a08003986 */ /* 0x0001e4000c10153a */
[----:B0-----:R-:W-:-:S05]  /*7ef10*/  IMAD.WIDE R8, R14, 0x2, R6 ;  /* 0x000000020e087825 */ /* 0x001fca00078e0206 */
[----:B------:R0:W-:Y:S01]  /*7ef20*/  @P5 STG.E.U16 desc[UR58][R8.64], R29 ;  /* 0x0000001d08005986 */ /* 0x0001e2000c10153a */
[----:B------:R-:W-:Y:S01]  /*7ef30*/  PRMT R10, R29, 0x7632, R10 ;  /* 0x000076321d0a7816 */ /* 0x000fe2000000000a */
[----:B0-----:R-:W-:Y:S02]  /*7ef40*/  IMAD.WIDE R8, R14, 0x2, R4 ;  /* 0x000000020e087825 */ /* 0x001fe400078e0204 */
[----:B------:R-:W4:Y:S04]  /*7ef50*/  LDL.LU R14, [R1+0x330] ;  /* 0x00033000010e7983 */ /* 0x000f280000300800 */
[----:B------:R2:W-:Y:S04]  /*7ef60*/  @P6 STG.E.U16 desc[UR58][R8.64], R10 ;  /* 0x0000000a08006986 */ /* 0x0005e8000c10153a */
[----:B------:R-:W4:Y:S01]  /*7ef70*/  LDL.LU R29, [R1+0xca0] ;  /* 0x000ca000011d7983 */ /* 0x000f220000300800 */
[----:B------:R-:W-:-:S02]  /*7ef80*/  LOP3.LUT P4, RZ, R20, 0x10000000, RZ, 0xc0, !PT ;  /* 0x1000000014ff7812 */ /* 0x000fc4000788c0ff */
[----:B------:R-:W-:Y:S02]  /*7ef90*/  LOP3.LUT P2, RZ, R20, 0x20000000, RZ, 0xc0, !PT ;  /* 0x2000000014ff7812 */ /* 0x000fe4000784c0ff */
[----:B------:R-:W-:Y:S01]  /*7efa0*/  LOP3.LUT R11, R11, 0xffdfffff, RZ, 0xc0, !PT ;  /* 0xffdfffff0b0b7812 */ /* 0x000fe200078ec0ff */
[----:B--2---:R-:W-:-:S05]  /*7efb0*/  IMAD.WIDE R8, R25, 0x2, R6 ;  /* 0x0000000219087825 */ /* 0x004fca00078e0206 */
[----:B---3--:R0:W-:Y:S02]  /*7efc0*/  @P1 STG.E.U16 desc[UR58][R8.64], R22 ;  /* 0x0000001608001986 */ /* 0x0081e4000c10153a */
[----:B0-----:R-:W-:Y:S02]  /*7efd0*/  IMAD.WIDE R8, R25, 0x2, R4 ;  /* 0x0000000219087825 */ /* 0x001fe400078e0204 */
[----:B------:R-:W2:Y:S01]  /*7efe0*/  LDL.LU R25, [R1+0x344] ;  /* 0x0003440001197983 */ /* 0x000ea20000300800 */
[----:B------:R-:W-:-:S03]  /*7eff0*/  PRMT R10, R22, 0x7632, R10 ;  /* 0x00007632160a7816 */ /* 0x000fc6000000000a */
[----:B------:R-:W3:Y:S04]  /*7f000*/  LDL.LU R22, [R1+0x2090] ;  /* 0x0020900001167983 */ /* 0x000ee80000300800 */
[----:B------:R4:W-:Y:S02]  /*7f010*/  @P4 STG.E.U16 desc[UR58][R8.64], R10 ;  /* 0x0000000a08004986 */ /* 0x0009e4000c10153a */
[----:B----4-:R-:W-:Y:S01]  /*7f020*/  IMAD.WIDE R8, R16, 0x2, R6 ;  /* 0x0000000210087825 */ /* 0x010fe200078e0206 */
[----:B------:R-:W-:-:S04]  /*7f030*/  PRMT R10, R24, 0x7632, R10 ;  /* 0x00007632180a7816 */ /* 0x000fc8000000000a */
[----:B------:R0:W-:Y:S04]  /*7f040*/  @P2 STG.E.U16 desc[UR58][R8.64], R24 ;  /* 0x0000001808002986 */ /* 0x0001e8000c10153a */
[----:B0-----:R-:W4:Y:S01]  /*7f050*/  LDL.LU R24, [R1+0xca4] ;  /* 0x000ca40001187983 */ /* 0x001f220000300800 */
[----:B------:R-:W-:-:S03]  /*7f060*/  IMAD.WIDE R8, R16, 0x2, R4 ;  /* 0x0000000210087825 */ /* 0x000fc600078e0204 */
[----:B------:R-:W3:Y:S01]  /*7f070*/  LDL.LU R16, [R1+0x334] ;  /* 0x0003340001107983 */ /* 0x000ee20000300800 */
[----:B------:R-:W-:-:S13]  /*7f080*/  LOP3.LUT P0, RZ, R21, 0x8, RZ, 0xc0, !PT ;  /* 0x0000000815ff7812 */ /* 0x000fda000780c0ff */
        /* <DEDUP_REMOVED lines=37> */
[C---:B------:R-:W-:Y:S02]  /*7f2e0*/  LOP3.LUT P1, RZ, R21.reuse, 0x40, RZ, 0xc0, !PT ;  /* 0x0000004015ff7812 */ /* 0x040fe4000782c0ff */
[----:B------:R-:W-:Y:S02]  /*7f2f0*/  LOP3.LUT P4, RZ, R21, 0x80, RZ, 0xc0, !PT ;  /* 0x0000008015ff7812 */ /* 0x000fe4000788c0ff */
[----:B--2---:R0:W-:Y:S01]  /*7f300*/  @P6 STG.E.U16 desc[UR58][R8.64], R25 ;  /* 0x0000001908006986 */ /* 0x0041e2000c10153a */
[----:B------:R-:W-:-:S03]  /*7f310*/  PRMT R10, R25, 0x7632, R10 ;  /* 0x00007632190a7816 */ /* 0x000fc6000000000a */
[----:B0-----:R-:W2:Y:S04]  /*7f320*/  LDL.LU R25, [R1+0xcac] ;  /* 0x000cac0001197983 */ /* 0x001ea80000300800 */
[----:B------:R-:W2:Y:S01]  /*7f330*/  LDL.LU R12, [R1+0x338] ;  /* 0x00033800010c7983 */ /* 0x000ea20000300800 */
[----:B------:R-:W-:-:S03]  /*7f340*/  IMAD.WIDE R8, R29, 0x2, R4 ;  /* 0x000000021d087825 */ /* 0x000fc600078e0204 */
[----:B------:R-:W2:Y:S04]  /*7f350*/  LDL.LU R15, [R1+0xcb0] ;  /* 0x000cb000010f7983 */ /* 0x000ea80000300800 */
[----:B------:R4:W-:Y:S02]  /*7f360*/  @P1 STG.E.U16 desc[UR58][R8.64], R10 ;  /* 0x0000000a08001986 */ /* 0x0009e4000c10153a */
[----:B----4-:R-:W-:-:S05]  /*7f370*/  IMAD.WIDE R8, R24, 0x2, R6 ;  /* 0x0000000218087825 */ /* 0x010fca00078e0206 */
[----:B---3--:R0:W-:Y:S02]  /*7f380*/  @P4 STG.E.U16 desc[UR58][R8.64], R16 ;  /* 0x0000001008004986 */ /* 0x0081e4000c10153a */
        /* <DEDUP_REMOVED lines=22> */
[----:B------:R0:W-:Y:S02]  /*7f4f0*/  @P3 STG.E.U16 desc[UR58][R8.64], R12 ;  /* 0x0000000c08003986 */ /* 0x0001e4000c10153a */
        /* <DEDUP_REMOVED lines=46> */
[----:B0-----:R-:W-:Y:S02]  /*7f7e0*/  IMAD.WIDE R8, R13, 0x2, R4 ;  /* 0x000000020d087825 */ /* 0x001fe400078e0204 */
[----:B------:R-:W4:Y:S04]  /*7f7f0*/  LDL.LU R27, [R1+0xccc] ;  /* 0x000ccc00011b7983 */ /* 0x000f280000300800 */
[----:B------:R0:W-:Y:S04]  /*7f800*/  @P2 STG.E.U16 desc[UR58][R8.64], R10 ;  /* 0x0000000a08002986 */ /* 0x0001e8000c10153a */
[----:B------:R-:W4:Y:S01]  /*7f810*/  LDL.LU R19, [R1+0x358] ;  /* 0x0003580001137983 */ /* 0x000f220000300800 */
[----:B0-----:R-:W-:-:S02]  /*7f820*/  PRMT R10, R22, 0x7632, R10 ;  /* 0x00007632160a7816 */ /* 0x001fc4000000000a */
[C---:B------:R-:W-:Y:S02]  /*7f830*/  LOP3.LUT P3, RZ, R21.reuse, 0x400000, RZ, 0xc0, !PT ;  /* 0x0040000015ff7812 */ /* 0x040fe4000786c0ff */
[----:B------:R-:W-:Y:S01]  /*7f840*/  LOP3.LUT P4, RZ, R21, 0x800000, RZ, 0xc0, !PT ;  /* 0x0080000015ff7812 */ /* 0x000fe2000788c0ff */
[----:B--2---:R-:W-:-:S05]  /*7f850*/  IMAD.WIDE R8, R25, 0x2, R6 ;  /* 0x0000000219087825 */ /* 0x004fca00078e0206 */
[----:B------:R0:W-:Y:S04]  /*7f860*/  @P6 STG.E.U16 desc[UR58][R8.64], R22 ;  /* 0x0000001608006986 */ /* 0x0001e8000c10153a */
[----:B0-----:R-:W2:Y:S01]  /*7f870*/  LDL.LU R22, [R1+0x208c] ;  /* 0x00208c0001167983 */ /* 0x001ea20000300800 */
[----:B------:R-:W-:-:S03]  /*7f880*/  IMAD.WIDE R8, R25, 0x2, R4 ;  /* 0x0000000219087825 */ /* 0x000fc600078e0204 */
[----:B------:R-:W2:Y:S04]  /*7f890*/  LDL.LU R16, [R1+0xcd0] ;  /* 0x000cd00001107983 */ /* 0x000ea80000300800 */
[----:B------:R3:W-:Y:S04]  /*7f8a0*/  @P3 STG.E.U16 desc[UR58][R8.64], R10 ;  /* 0x0000000a08003986 */ /* 0x0007e8000c10153a */
[----:B------:R-:W2:Y:S01]  /*7f8b0*/  LDL.LU R25, [R1+0x36c] ;  /* 0x00036c0001197983 */ /* 0x000ea20000300800 */
[----:B---3--:R-:W-:-:S05]  /*7f8c0*/  IMAD.WIDE R8, R24, 0x2, R6 ;  /* 0x0000000218087825 */ /* 0x008fca00078e0206 */
[----:B------:R0:W-:Y:S02]  /*7f8d0*/  @P4 STG.E.U16 desc[UR58][R8.64], R15 ;  /* 0x0000000f08004986 */ /* 0x0001e4000c10153a */
[----:B0-----:R-:W-:Y:S02]  /*7f8e0*/  IMAD.WIDE R8, R24, 0x2, R4 ;  /* 0x0000000218087825 */ /* 0x001fe400078e0204 */
[----:B------:R-:W3:Y:S01]  /*7f8f0*/  LDL.LU R24, [R1+0xcd4] ;  /* 0x000cd40001187983 */ /* 0x000ee20000300800 */
[----:B------:R-:W-:Y:S02]  /*7f900*/  LOP3.LUT R11, R11, 0xffffdfff, RZ, 0xc0, !PT ;  /* 0xffffdfff0b0b7812 */ /* 0x000fe400078ec0ff */
[C---:B------:R-:W-:Y:S01]  /*7f910*/  LOP3.LUT P1, RZ, R21.reuse, 0x1000000, RZ, 0xc0, !PT ;  /* 0x0100000015ff7812 */ /* 0x040fe2000782c0ff */
[----:B------:R-:W3:Y:S01]  /*7f920*/  LDL.LU R13, [R1+0xcd8] ;  /* 0x000cd800010d7983 */ /* 0x000ee20000300800 */
[----:B------:R-:W-:Y:S02]  /*7f930*/  LOP3.LUT P5, RZ, R21, 0x2000000, RZ, 0xc0, !PT ;  /* 0x0200000015ff7812 */ /* 0x000fe400078ac0ff */
[----:B------:R-:W-:-:S02]  /*7f940*/  PRMT R10, R15, 0x7632, R10 ;  /* 0x000076320f0a7816 */ /* 0x000fc4000000000a */
[C---:B------:R-:W-:Y:S01]  /*7f950*/  LOP3.LUT P6, RZ, R21.reuse, 0x4000000, RZ, 0xc0, !PT ;  /* 0x0400000015ff7812 */ /* 0x040fe200078cc0ff */
[----:B------:R-:W3:Y:S01]  /*7f960*/  LDL.LU R15, [R1+0x380] ;  /* 0x00038000010f7983 */ /* 0x000ee20000300800 */
[----:B------:R-:W-:-:S05]  /*7f970*/  LOP3.LUT P2, RZ, R21, 0x8000000, RZ, 0xc0, !PT ;  /* 0x0800000015ff7812 */ /* 0x000fca000784c0ff */
[----:B------:R4:W-:Y:S01]  /*7f980*/  @P1 STG.E.U16 desc[UR58][R8.64], R10 ;  /* 0x0000000a08001986 */ /* 0x0009e2000c10153a */
[C---:B------:R-:W-:Y:S02]  /*7f990*/  LOP3.LUT P4, RZ, R21.reuse, 0x10000000, RZ, 0xc0, !PT ;  /* 0x1000000015ff7812 */ /* 0x040fe4000788c0ff */
[----:B------:R-:W-:Y:S01]  /*7f9a0*/  LOP3.LUT P3, RZ, R21, 0x20000000, RZ, 0xc0, !PT ;  /* 0x2000000015ff7812 */ /* 0x000fe2000786c0ff */
[----:B----4-:R-:W-:-:S05]  /*7f9b0*/  IMAD.WIDE R8, R14, 0x2, R6 ;  /* 0x000000020e087825 */ /* 0x010fca00078e0206 */
[----:B------:R0:W-:Y:S01]  /*7f9c0*/  @P5 STG.E.U16 desc[UR58][R8.64], R29 ;  /* 0x0000001d08005986 */ /* 0x0001e2000c10153a */
[----:B------:R-:W-:Y:S01]  /*7f9d0*/  PRMT R10, R29, 0x7632, R10 ;  /* 0x000076321d0a7816 */ /* 0x000fe2000000000a */
[----:B0-----:R-:W-:Y:S01]  /*7f9e0*/  IMAD.WIDE R8, R14, 0x2, R4 ;  /* 0x000000020e087825 */ /* 0x001fe200078e0204 */
[----:B------:R-:W-:Y:S01]  /*7f9f0*/  LOP3.LUT P5, RZ, R21, 0x40000000, RZ, 0xc0, !PT ;  /* 0x4000000015ff7812 */ /* 0x000fe200078ac0ff */
[----:B------:R-:W4:Y:S04]  /*7fa00*/  LDL.LU R14, [R1+0xcdc] ;  /* 0x000cdc00010e7983 */ /* 0x000f280000300800 */
[----:B------:R0:W-:Y:S04]  /*7fa10*/  @P6 STG.E.U16 desc[UR58][R8.64], R10 ;  /* 0x0000000a08006986 */ /* 0x0001e8000c10153a */
[----:B------:R-:W4:Y:S01]  /*7fa20*/  LDL.LU R29, [R1+0x370] ;  /* 0x00037000011d7983 */ /* 0x000f220000300800 */
[----:B0-----:R-:W-:-:S05]  /*7fa30*/  IMAD.WIDE R8, R27, 0x2, R6 ;  /* 0x000000021b087825 */ /* 0x001fca00078e0206 */
[----:B------:R0:W-:Y:S01]  /*7fa40*/  @P2 STG.E.U16 desc[UR58][R8.64], R19 ;  /* 0x0000001308002986 */ /* 0x0001e2000c10153a */
[----:B------:R-:W-:Y:S01]  /*7fa50*/  PRMT R10, R19, 0x7632, R10 ;  /* 0x00007632130a7816 */ /* 0x000fe2000000000a */
[----:B0-----:R-:W-:Y:S02]  /*7fa60*/  IMAD.WIDE R8, R27, 0x2, R4 ;  /* 0x000000021b087825 */ /* 0x001fe400078e0204 */
        /* <DEDUP_REMOVED lines=11> */
[----:B0-----:R-:W-:Y:S01]  /*7fb20*/  IMAD.WIDE R8, R16, 0x2, R6 ;  /* 0x0000000210087825 */ /* 0x001fe200078e0206 */
[----:B------:R-:W-:Y:S02]  /*7fb30*/  LOP3.LUT R11, R11, 0xfffeffff, RZ, 0xc0, !PT ;  /* 0xfffeffff0b0b7812 */ /* 0x000fe400078ec0ff */
[----:B------:R-:W-:Y:S02]  /*7fb40*/  PRMT R10, R25, 0x7632, R10 ;  /* 0x00007632190a7816 */ /* 0x000fe4000000000a */
[----:B------:R0:W-:Y:S07]  /*7fb50*/  @P3 STG.E.U16 desc[UR58][R8.64], R25 ;  /* 0x0000001908003986 */ /* 0x0001ee000c10153a */
[----:B------:R-:W-:-:S02]  /*7fb60*/  @P0 LOP3.LUT R11, R11, 0x10000, RZ, 0xfc, !PT ;  /* 0x000100000b0b0812 */ /* 0x000fc400078efcff */
[----:B------:R-:W-:Y:S01]  /*7fb70*/  LOP3.LUT P0, RZ, R21, 0x80000000, RZ, 0xc0, !PT ;  /* 0x8000000015ff7812 */ /* 0x000fe2000780c0ff */
[----:B0-----:R-:W-:Y:S01]  /*7fb80*/  IMAD.WIDE R8, R16, 0x2, R4 ;  /* 0x0000000210087825 */ /* 0x001fe200078e0204 */
[----:B------:R-:W2:Y:S04]  /*7fb90*/  LDL.LU R25, [R1+0xce4] ;  /* 0x000ce40001197983 */ /* 0x000ea80000300800 */
[----:B------:R3:W-:Y:S04]  /*7fba0*/  @P5 STG.E.U16 desc[UR58][R8.64], R10 ;  /* 0x0000000a08005986 */ /* 0x0007e8000c10153a */
[----:B------:R-:W2:Y:S01]  /*7fbb0*/  LDL.LU R19, [R1+0x374] ;  /* 0x0003740001137983 */ /* 0x000ea20000300800 */
[----:B---3--:R-:W-:Y:S01]  /*7fbc0*/  IMAD.WIDE R8, R24, 0x2, R6 ;  /* 0x0000000218087825 */ /* 0x008fe200078e0206 */
[----:B------:R-:W-:-:S04]  /*7fbd0*/  PRMT R10, R23, 0x7632, R10 ;  /* 0x00007632170a7816 */ /* 0x000fc8000000000a */
[----:B------:R0:W-:Y:S04]  /*7fbe0*/  @P0 STG.E.U16 desc[UR58][R8.64], R23 ;  /* 0x0000001708000986 */ /* 0x0001e8000c10153a */
[----:B0-----:R-:W3:Y:S01]  /*7fbf0*/  LDL.LU R23, [R1+0x2088] ;  /* 0x0020880001177983 */ /* 0x001ee20000300800 */
[C---:B------:R-:W-:Y:S01]  /*7fc00*/  LOP3.LUT P0, RZ, R11.reuse, 0x10000, RZ, 0xc0, !PT ;  /* 0x000100000bff7812 */ /* 0x040fe2000780c0ff */
[----:B------:R-:W-:Y:S02]  /*7fc10*/  IMAD.WIDE R8, R24, 0x2, R4 ;  /* 0x0000000218087825 */ /* 0x000fe400078e0204 */
[----:B------:R-:W2:Y:S04]  /*7fc20*/  LDL.LU R24, [R1+0xce8] ;  /* 0x000ce80001187983 */ /* 0x000ea80000300800 */
[----:B------:R-:W2:Y:S06]  /*7fc30*/  LDL.LU R16, [R1+0x388] ;  /* 0x0003880001107983 */ /* 0x000eac0000300800 */
[----:B------:R0:W-:Y:S01]  /*7fc40*/  @P0 STG.E.U16 desc[UR58][R8.64], R10 ;  /* 0x0000000a08000986 */ /* 0x0001e2000c10153a */
[----:B------:R-:W-:Y:S01]  /*7fc50*/  LOP3.LUT P0, RZ, R11, 0x8000, RZ, 0xc0, !PT ;  /* 0x000080000bff7812 */ /* 0x000fe2000780c0ff */
[----:B0-----:R-:W-:-:S12]  /*7fc60*/  IMAD.WIDE R8, R13, 0x2, R6 ;  /* 0x000000020d087825 */ /* 0x001fd800078e0206 */
[----:B------:R0:W-:Y:S01]  /*7fc70*/  @P0 STG.E.U16 desc[UR58][R8.64], R15 ;  /* 0x0000000f08000986 */ /* 0x0001e2000c10153a */
[----:B------:R-:W-:Y:S02]  /*7fc80*/  LOP3.LUT P0, RZ, R11, 0x4000, RZ, 0xc0, !PT ;  /* 0x000040000bff7812 */ /* 0x000fe4000780c0ff */
[----:B------:R-:W-:Y:S01]  /*7fc90*/  PRMT R10, R15, 0x7632, R10 ;  /* 0x000076320f0a7816 */ /* 0x000fe2000000000a */
[----:B0-----:R-:W-:-:S10]  /*7fca0*/  IMAD.WIDE R8, R13, 0x2, R4 ;  /* 0x000000020d087825 */ /* 0x001fd400078e0204 */
[----:B------:R4:W-:Y:S01]  /*7fcb0*/  @P0 STG.E.U16 desc[UR58][R8.64], R10 ;  /* 0x0000000a08000986 */ /* 0x0009e2000c10153a */
[----:B------:R-:W-:Y:S02]  /*7fcc0*/  LOP3.LUT P0, RZ, R11, 0x2000, RZ, 0xc0, !PT ;  /* 0x000020000bff7812 */ /* 0x000fe4000780c0ff */
[C---:B------:R-:W-:Y:S02]  /*7fcd0*/  LOP3.LUT P1, RZ, R22.reuse, 0x10, RZ, 0xc0, !PT ;  /* 0x0000001016ff7812 */ /* 0x040fe4000782c0ff */
[----:B------:R-:W-:Y:S01]  /*7fce0*/  LOP3.LUT P6, RZ, R22, 0x20, RZ, 0xc0, !PT ;  /* 0x0000002016ff7812 */ /* 0x000fe200078cc0ff */
[----:B----4-:R-:W-:Y:S01]  /*7fcf0*/  IMAD.WIDE R8, R14, 0x2, R6 ;  /* 0x000000020e087825 */ /* 0x010fe200078e0206 */
[----:B------:R-:W-:-:S07]  /*7fd00*/  PRMT R10, R29, 0x7632, R10 ;  /* 0x000076321d0a7816 */ /* 0x000fce000000000a */
[----:B------:R0:W-:Y:S01]  /*7fd10*/  @P0 STG.E.U16 desc[UR58][R8.64], R29 ;  /* 0x0000001d08000986 */ /* 0x0001e2000c10153a */
[----:B------:R-:W-:Y:S01]  /*7fd20*/  LOP3.LUT P2, RZ, R22, 0x40, RZ, 0xc0, !PT ;  /* 0x0000004016ff7812 */ /* 0x000fe2000784c0ff */
[----:B0-----:R-:W-:-:S05]  /*7fd30*/  IMAD.WIDE R8, R14, 0x2, R4 ;  /* 0x000000020e087825 */ /* 0x001fca00078e0204 */
[----:B------:R0:W-:Y:S01]  /*7fd40*/  @P1 STG.E.U16 desc[UR58][R8.64], R10 ;  /* 0x0000000a08001986 */ /* 0x0001e2000c10153a */
[----:B------:R-:W-:Y:S01]  /*7fd50*/  LOP3.LUT P4, RZ, R22, 0x80, RZ, 0xc0, !PT ;  /* 0x0000008016ff7812 */ /* 0x000fe2000788c0ff */
[----:B0-----:R-:W-:-:S05]  /*7fd60*/  IMAD.WIDE R8, R27, 0x2, R6 ;  /* 0x000000021b087825 */ /* 0x001fca00078e0206 */
[----:B---3--:R0:W-:Y:S01]  /*7fd70*/  @P6 STG.E.U16 desc[UR58][R8.64], R23 ;  /* 0x0000001708006986 */ /* 0x0081e2000c10153a */
[----:B------:R-:W-:Y:S01]  /*7fd80*/  PRMT R10, R23, 0x7632, R10 ;  /* 0x00007632170a7816 */ /* 0x000fe2000000000a */
[----:B0-----:R-:W-:Y:S02]  /*7fd90*/  IMAD.WIDE R8, R27, 0x2, R4 ;  /* 0x000000021b087825 */ /* 0x001fe400078e0204 */
[----:B------:R-:W3:Y:S04]  /*7fda0*/  LDL.LU R23, [R1+0x2084] ;  /* 0x0020840001177983 */ /* 0x000ee80000300800 */
[----:B------:R2:W-:Y:S04]  /*7fdb0*/  @P2 STG.E.U16 desc[UR58][R8.64], R10 ;  /* 0x0000000a08002986 */ /* 0x0005e8000c10153a */
[----:B------:R-:W4:Y:S01]  /*7fdc0*/  LDL.LU R29, [R1+0xcec] ;  /* 0x000cec00011d7983 */ /* 0x000f220000300800 */
[----:B--2---:R-:W-:-:S05]  /*7fdd0*/  IMAD.WIDE R8, R25, 0x2, R6 ;  /* 0x0000000219087825 */ /* 0x004fca00078e0206 */
[----:B------:R0:W-:Y:S02]  /*7fde0*/  @P4 STG.E.U16 desc[UR58][R8.64], R19 ;  /* 0x0000001308004986 */ /* 0x0001e4000c10153a */
[----:B0-----:R-:W-:Y:S02]  /*7fdf0*/  IMAD.WIDE R8, R25, 0x2, R4 ;  /* 0x0000000219087825 */ /* 0x001fe400078e0204 */
[----:B------:R-:W2:Y:S04]  /*7fe00*/  LDL.LU R25, [R1+0x378] ;  /* 0x0003780001197983 */ /* 0x000ea80000300800 */
[----:B------:R-:W3:Y:S04]  /*7fe10*/  LDL.LU R13, [R1+0xcf0] ;  /* 0x000cf000010d7983 */ /* 0x000ee80000300800 */
[----:B------:R-:W3:Y:S04]  /*7fe20*/  LDL.LU R27, [R1+0x38c] ;  /* 0x00038c00011b7983 */ /* 0x000ee80000300800 */
[----:B------:R-:W3:Y:S01]  /*7fe30*/  LDL.LU R15, [R1+0xcf4] ;  /* 0x000cf400010f7983 */ /* 0x000ee20000300800 */
[----:B------:R-:W-:-:S03]  /*7fe40*/  LOP3.LUT P3, RZ, R22, 0x100, RZ, 0xc0, !PT ;  /* 0x0000010016ff7812 */ /* 0x000fc6000786c0ff */
[----:B------:R-:W3:Y:S01]  /*7fe50*/  LDL.LU R14, [R1+0x37c] ;  /* 0x00037c00010e7983 */ /* 0x000ee20000300800 */
[----:B------:R-:W-:Y:S02]  /*7fe60*/  LOP3.LUT P5, RZ, R22, 0x200, RZ, 0xc0, !PT ;  /* 0x0000020016ff7812 */ /* 0x000fe400078ac0ff */
[----:B------:R-:W-:-:S07]  /*7fe70*/  PRMT R10, R19, 0x7632, R10 ;  /* 0x00007632130a7816 */ /* 0x000fce000000000a */
[----:B------:R0:W-:Y:S02]  /*7fe80*/  @P3 STG.E.U16 desc[UR58][R8.64], R10 ;  /* 0x0000000a08003986 */ /* 0x0001e4000c10153a */
[----:B0-----:R-:W-:-:S05]  /*7fe90*/  IMAD.WIDE R8, R24, 0x2, R6 ;  /* 0x0000000218087825 */ /* 0x001fca00078e0206 */
[----:B------:R0:W-:Y:S02]  /*7fea0*/  @P5 STG.E.U16 desc[UR58][R8.64], R16 ;  /* 0x0000001008005986 */ /* 0x0001e4000c10153a */
[----:B0-----:R-:W-:Y:S02]  /*7feb0*/  IMAD.WIDE R8, R24, 0x2, R4 ;  /* 0x0000000218087825 */ /* 0x001fe400078e0204 */
[----:B------:R-:W3:Y:S04]  /*7fec0*/  LDL.LU R24, [R1+0xcf8] ;  /* 0x000cf80001187983 */ /* 0x000ee80000300800 */
[----:B------:R-:W3:Y:S01]  /*7fed0*/  LDL.LU R21, [R1+0x3a0] ;  /* 0x0003a00001157983 */ /* 0x000ee20000300800 */
[C---:B------:R-:W-:Y:S02]  /*7fee0*/  LOP3.LUT P6, RZ, R22.reuse, 0x400, RZ, 0xc0, !PT ;  /* 0x0000040016ff7812 */ /* 0x040fe400078cc0ff */
[----:B------:R-:W-:Y:S01]  /*7fef0*/  LOP3.LUT P1, RZ, R22, 0x800, RZ, 0xc0, !PT ;  /* 0x0000080016ff7812 */ /* 0x000fe2000782c0ff */
[----:B------:R-:W3:Y:S01]  /*7ff00*/  LDL.LU R12, [R1+0xcfc] ;  /* 0x000cfc00010c7983 */ /* 0x000ee20000300800 */
[----:B------:R-:W-:-:S03]  /*7ff10*/  PRMT R10, R16, 0x7632, R10 ;  /* 0x00007632100a7816 */ /* 0x000fc6000000000a */
[----:B------:R-:W3:Y:S01]  /*7ff20*/  LDL.LU R19, [R1+0x390] ;  /* 0x0003900001137983 */ /* 0x000ee20000300800 */
[----:B------:R-:W-:-:S05]  /*7ff30*/  LOP3.LUT P4, RZ, R22, 0x1000, RZ, 0xc0, !PT ;  /* 0x0000100016ff7812 */ /* 0x000fca000788c0ff */
[----:B------:R4:W-:Y:S01]  /*7ff40*/  @P6 STG.E.U16 desc[UR58][R8.64], R10 ;  /* 0x0000000a08006986 */ /* 0x0009e2000c10153a */
        /* <DEDUP_REMOVED lines=9> */
[----:B------:R-:W4:Y:S01]  /*7ffe0*/  LDL.LU R25, [R1+0x2080] ;  /* 0x0020800001197983 */ /* 0x000f220000300800 */
[----:B---3--:R-:W-:Y:S01]  /*7fff0*/  IMAD.WIDE R8, R13, 0x2, R6 ;  /* 0x000000020d087825 */ /* 0x008fe200078e0206 */
[----:B------:R-:W-:-:S04]  /*80000*/  PRMT R10, R27, 0x7632, R10 ;  /* 0x000076321b0a7816 */ /* 0x000fc8000000000a */
[----:B------:R0:W-:Y:S04]  /*80010*/  @P2 STG.E.U16 desc[UR58][R8.64], R27 ;  /* 0x0000001b08002986 */ /* 0x0001e8000c10153a */
[----:B0-----:R-:W3:Y:S01]  /*80020*/  LDL.LU R27, [R1+0xd04] ;  /* 0x000d0400011b7983 */ /* 0x001ee20000300800 */
[----:B------:R-:W-:-:S03]  /*80030*/  IMAD.WIDE R8, R13, 0x2, R4 ;  /* 0x000000020d087825 */ /* 0x000fc600078e0204 */
[----:B------:R-:W3:Y:S01]  /*80040*/  LDL.LU R13, [R1+0x394] ;  /* 0x00039400010d7983 */ /* 0x000ee20000300800 */
[----:B------:R-:W-:-:S13]  /*80050*/  LOP3.LUT P0, RZ, R23, 0x20, RZ, 0xc0, !PT ;  /* 0x0000002017ff7812 */ /* 0x000fda000780c0ff */
        /* <DEDUP_REMOVED lines=28> */
[----:B0-----:R-:W-:Y:S01]  /*80220*/  IMAD.WIDE R8, R24, 0x2, R4 ;  /* 0x0000000218087825 */ /* 0x001fe200078e0204 */
[----:B------:R-:W-:Y:S01]  /*80230*/  LOP3.LUT P1, RZ, R22, 0x40000, RZ, 0xc0, !PT ;  /* 0x0004000016ff7812 */ /* 0x000fe2000782c0ff */
[----:B------:R-:W3:Y:S08]  /*80240*/  LDL.LU R24, [R1+0x207c] ;  /* 0x00207c0001187983 */ /* 0x000ef00000300800 */
        /* <DEDUP_REMOVED lines=8> */
[----:B--2---:R-:W-:-:S05]  /*802d0*/  IMAD.WIDE R8, R29, 0x2, R6 ;  /* 0x000000021d087825 */ /* 0x004fca00078e0206 */
[----:B----4-:R0:W-:Y:S01]  /*802e0*/  @P6 STG.E.U16 desc[UR58][R8.64], R16 ;  /* 0x0000001008006986 */ /* 0x0101e2000c10153a */
[----:B------:R-:W-:Y:S01]  /*802f0*/  PRMT R10, R16, 0x7632, R10 ;  /* 0x00007632100a7816 */ /* 0x000fe2000000000a */
[----:B0-----:R-:W-:Y:S02]  /*80300*/  IMAD.WIDE R8, R29, 0x2, R4 ;  /* 0x000000021d087825 */ /* 0x001fe400078e0204 */
[----:B------:R-:W2:Y:S04]  /*80310*/  LDL.LU R29, [R1+0xd0c] ;  /* 0x000d0c00011d7983 */ /* 0x000ea80000300800 */
[----:B------:R-:W4:Y:S04]  /*80320*/  LDL.LU R12, [R1+0x398] ;  /* 0x00039800010c7983 */ /* 0x000f280000300800 */
[----:B------:R3:W-:Y:S04]  /*80330*/  @P1 STG.E.U16 desc[UR58][R8.64], R10 ;  /* 0x0000000a08001986 */ /* 0x0007e8000c10153a */
[----:B------:R-:W4:Y:S01]  /*80340*/  LDL.LU R19, [R1+0xd10] ;  /* 0x000d100001137983 */ /* 0x000f220000300800 */
[----:B---3--:R-:W-:-:S05]  /*80350*/  IMAD.WIDE R8, R27, 0x2, R6 ;  /* 0x000000021b087825 */ /* 0x008fca00078e0206 */
[----:B------:R0:W-:Y:S02]  /*80360*/  @P4 STG.E.U16 desc[UR58][R8.64], R13 ;  /* 0x0000000d08004986 */ /* 0x0001e4000c10153a */
[----:B0-----:R-:W-:Y:S02]  /*80370*/  IMAD.WIDE R8, R27, 0x2, R4 ;  /* 0x000000021b087825 */ /* 0x001fe400078e0204 */
[----:B------:R-:W3:Y:S04]  /*80380*/  LDL.LU R27, [R1+0x3ac] ;  /* 0x0003ac00011b7983 */ /* 0x000ee80000300800 */
[----:B------:R-:W3:Y:S01]  /*80390*/  LDL.LU R16, [R1+0xd14] ;  /* 0x000d140001107983 */ /* 0x000ee20000300800 */
[----:B------:R-:W-:Y:S02]  /*803a0*/  LOP3.LUT P0, RZ, R23, 0x2000, RZ, 0xc0, !PT ;  /* 0x0000200017ff7812 */ /* 0x000fe4000780c0ff */
[----:B------:R-:W-:Y:S01]  /*803b0*/  LOP3.LUT R11, R11, 0xffffffdf, RZ, 0xc0, !PT ;  /* 0xffffffdf0b0b7812 */ /* 0x000fe200078ec0ff */
[----:B------:R-:W3:Y:S01]  /*803c0*/  LDL.LU R21, [R1+0xd18] ;  /* 0x000d180001157983 */ /* 0x000ee20000300800 */
[----:B------:R-:W-:-:S02]  /*803d0*/  LOP3.LUT P2, RZ, R23, 0x100, RZ, 0xc0, !PT ;  /* 0x0000010017ff7812 */ /* 0x000fc4000784c0ff */
[----:B------:R-:W-:-:S07]  /*803e0*/  LOP3.LUT P5, RZ, R22, 0x80000, RZ, 0xc0, !PT ;  /* 0x0008000016ff7812 */ /* 0x000fce00078ac0ff */
[----:B------:R-:W-:Y:S02]  /*803f0*/  @P0 LOP3.LUT R11, R11, 0x20, RZ, 0xfc, !PT ;  /* 0x000000200b0b0812 */ /* 0x000fe400078efcff */
[C---:B------:R-:W-:Y:S02]  /*80400*/  LOP3.LUT P0, RZ, R22.reuse, 0x1000000, RZ, 0xc0, !PT ;  /* 0x0100000016ff7812 */ /* 0x040fe4000780c0ff */
[----:B------:R-:W-:Y:S02]  /*80410*/  PRMT R10, R13, 0x7632, R10 ;  /* 0x000076320d0a7816 */ /* 0x000fe4000000000a */
[----:B------:R-:W-:Y:S01]  /*80420*/  LOP3.LUT R11, R11, 0xffffffbf, RZ, 0xc0, !PT ;  /* 0xffffffbf0b0b7812 */ /* 0x000fe200078ec0ff */
[----:B------:R-:W3:Y:S01]  /*80430*/  LDL.LU R13, [R1+0x3d0] ;  /* 0x0003d000010d7983 */ /* 0x000ee20000300800 */
[----:B------:R-:W-:-:S03]  /*80440*/  LOP3.LUT P6, RZ, R22, 0x100000, RZ, 0xc0, !PT ;  /* 0x0010000016ff7812 */ /* 0x000fc600078cc0ff */
[----:B------:R0:W-:Y:S04]  /*80450*/  @P2 STG.E.U16 desc[UR58][R8.64], R10 ;  /* 0x0000000a08002986 */ /* 0x0001e8000c10153a */
[----:B------:R-:W-:Y:S02]  /*80460*/  @P0 LOP3.LUT R11, R11, 0x40, RZ, 0xfc, !PT ;  /* 0x000000400b0b0812 */ /* 0x000fe400078efcff */
[----:B------:R-:W-:Y:S02]  /*80470*/  LOP3.LUT P0, RZ, R22, 0x800000, RZ, 0xc0, !PT ;  /* 0x0080000016ff7812 */ /* 0x000fe4000780c0ff */
[----:B------:R-:W-:Y:S02]  /*80480*/  LOP3.LUT P3, RZ, R23, 0x200, RZ, 0xc0, !PT ;  /* 0x0000020017ff7812 */ /* 0x000fe4000786c0ff */
[----:B------:R-:W-:-:S02]  /*80490*/  LOP3.LUT R11, R11, 0xffffff7f, RZ, 0xc0, !PT ;  /* 0xffffff7f0b0b7812 */ /* 0x000fc400078ec0ff */
[----:B------:R-:W-:Y:S02]  /*804a0*/  LOP3.LUT P4, RZ, R23, 0x400, RZ, 0xc0, !PT ;  /* 0x0000040017ff7812 */ /* 0x000fe4000788c0ff */
[----:B------:R-:W-:-:S05]  /*804b0*/  LOP3.LUT P1, RZ, R22, 0x200000, RZ, 0xc0, !PT ;  /* 0x0020000016ff7812 */ /* 0x000fca000782c0ff */
[----:B------:R-:W-:Y:S02]  /*804c0*/  @P0 LOP3.LUT R11, R11, 0x80, RZ, 0xfc, !PT ;  /* 0x000000800b0b0812 */ /* 0x000fe400078efcff */
[----:B------:R-:W-:Y:S01]  /*804d0*/  LOP3.LUT P0, RZ, R23, 0x1000, RZ, 0xc0, !PT ;  /* 0x0000100017ff7812 */ /* 0x000fe2000780c0ff */
[----:B0-----:R-:W-:-:S05]  /*804e0*/  IMAD.WIDE R8, R15, 0x2, R6 ;  /* 0x000000020f087825 */ /* 0x001fca00078e0206 */
[----:B------:R0:W-:Y:S01]  /*804f0*/  @P5 STG.E.U16 desc[UR58][R8.64], R14 ;  /* 0x0000000e08005986 */ /* 0x0001e2000c10153a */
[----:B------:R-:W-:Y:S01]  /*80500*/  PRMT R10, R14, 0x7632, R10 ;  /* 0x000076320e0a7816 */ /* 0x000fe2000000000a */
[----:B0-----:R-:W-:Y:S01]  /*80510*/  IMAD.WIDE R8, R15, 0x2, R4 ;  /* 0x000000020f087825 */ /* 0x001fe200078e0204 */
[----:B------:R-:W-:Y:S01]  /*80520*/  LOP3.LUT P5, RZ, R22, 0x400000, RZ, 0xc0, !PT ;  /* 0x0040000016ff7812 */ /* 0x000fe200078ac0ff */
[----:B------:R-:W3:Y:S04]  /*80530*/  LDL.LU R15, [R1+0xd1c] ;  /* 0x000d1c00010f7983 */ /* 0x000ee80000300800 */
[----:B------:R2:W-:Y:S01]  /*80540*/  @P6 STG.E.U16 desc[UR58][R8.64], R10 ;  /* 0x0000000a08006986 */ /* 0x0005e2000c10153a */
[----:B------:R-:W-:-:S03]  /*80550*/  LOP3.LUT R11, R11, 0xfffffeff, RZ, 0xc0, !PT ;  /* 0xfffffeff0b0b7812 */ /* 0x000fc600078ec0ff */
[----:B------:R-:W3:Y:S01]  /*80560*/  LDL.LU R14, [R1+0x3c0] ;  /* 0x0003c000010e7983 */ /* 0x000ee20000300800 */
[----:B------:R-:W-:Y:S02]  /*80570*/  @P0 LOP3.LUT R11, R11, 0x100, RZ, 0xfc, !PT ;  /* 0x000001000b0b0812 */ /* 0x000fe400078efcff */
[----:B------:R-:W-:Y:S01]  /*80580*/  LOP3.LUT P0, RZ, R23, 0x800, RZ, 0xc0, !PT ;  /* 0x0000080017ff7812 */ /* 0x000fe2000780c0ff */
[----:B--2---:R-:W-:Y:S01]  /*80590*/  IMAD.WIDE R8, R29, 0x2, R6 ;  /* 0x000000021d087825 */ /* 0x004fe200078e0206 */
[----:B----4-:R-:W-:-:S04]  /*805a0*/  PRMT R10, R12, 0x7632, R10 ;  /* 0x000076320c0a7816 */ /* 0x010fc8000000000a */
[----:B------:R0:W-:Y:S02]  /*805b0*/  @P3 STG.E.U16 desc[UR58][R8.64], R12 ;  /* 0x0000000c08003986 */ /* 0x0001e4000c10153a */
[----:B0-----:R-:W-:Y:S02]  /*805c0*/  IMAD.WIDE R8, R29, 0x2, R4 ;  /* 0x000000021d087825 */ /* 0x001fe400078e0204 */
[----:B------:R-:W2:Y:S04]  /*805d0*/  LDL.LU R29, [R1+0xd20] ;  /* 0x000d2000011d7983 */ /* 0x000ea80000300800 */
[----:B------:R0:W-:Y:S02]  /*805e0*/  @P4 STG.E.U16 desc[UR58][R8.64], R10 ;  /* 0x0000000a08004986 */ /* 0x0001e4000c10153a */
[----:B0-----:R-:W-:Y:S01]  /*805f0*/  IMAD.WIDE R8, R19, 0x2, R6 ;  /* 0x0000000213087825 */ /* 0x001fe200078e0206 */
[----:B---3--:R-:W-:-:S04]  /*80600*/  PRMT R10, R27, 0x7632, R10 ;  /* 0x000076321b0a7816 */ /* 0x008fc8000000000a */
[----:B------:R0:W-:Y:S02]  /*80610*/  @P1 STG.E.U16 desc[UR58][R8.64], R27 ;  /* 0x0000001b08001986 */ /* 0x0001e4000c10153a */
[----:B0-----:R-:W-:Y:S02]  /*80620*/  IMAD.WIDE R8, R19, 0x2, R4 ;  /* 0x0000000213087825 */ /* 0x001fe400078e0204 */
[----:B------:R-:W3:Y:S04]  /*80630*/  LDL.LU R27, [R1+0xd24] ;  /* 0x000d2400011b7983 */ /* 0x000ee80000300800 */
[----:B------:R0:W-:Y:S04]  /*80640*/  @P5 STG.E.U16 desc[UR58][R8.64], R10 ;  /* 0x0000000a08005986 */ /* 0x0001e8000c10153a */
[----:B------:R-:W4:Y:S01]  /*80650*/  LDL.LU R12, [R1+0x3c4] ;  /* 0x0003c400010c7983 */ /* 0x000f220000300800 */
[----:B0-----:R-:W-:Y:S01]  /*80660*/  IMAD.WIDE R8, R16, 0x2, R6 ;  /* 0x0000000210087825 */ /* 0x001fe200078e0206 */
[----:B------:R-:W-:-:S04]  /*80670*/  PRMT R10, R24, 0x7632, R10 ;  /* 0x00007632180a7816 */ /* 0x000fc8000000000a */
[----:B------:R0:W-:Y:S04]  /*80680*/  @P0 STG.E.U16 desc[UR58][R8.64], R24 ;  /* 0x0000001808000986 */ /* 0x0001e8000c10153a */
[----:B0-----:R-:W3:Y:S01]  /*80690*/  LDL.LU R24, [R1+0x2078] ;  /* 0x0020780001187983 */ /* 0x001ee20000300800 */
[----:B------:R-:W-:Y:S01]  /*806a0*/  LOP3.LUT P0, RZ, R11, 0x100, RZ, 0xc0, !PT ;  /* 0x000001000bff7812 */ /* 0x000fe2000780c0ff */
[----:B------:R-:W-:Y:S01]  /*806b0*/  IMAD.WIDE R8, R16, 0x2, R4 ;  /* 0x0000000210087825 */ /* 0x000fe200078e0204 */
[----:B------:R-:W-:Y:S01]  /*806c0*/  LOP3.LUT P2, RZ, R23, 0x4000, RZ, 0xc0, !PT ;  /* 0x0000400017ff7812 */ /* 0x000fe2000784c0ff */
[----:B------:R-:W4:Y:S01]  /*806d0*/  LDL.LU R19, [R1+0xd28] ;  /* 0x000d280001137983 */ /* 0x000f220000300800 */
[----:B------:R-:W-:-:S03]  /*806e0*/  LOP3.LUT P6, RZ, R22, 0x2000000, RZ, 0xc0, !PT ;  /* 0x0200000016ff7812 */ /* 0x000fc600078cc0ff */
[----:B------:R-:W4:Y:S06]  /*806f0*/  LDL.LU R16, [R1+0x3d8] ;  /* 0x0003d80001107983 */ /* 0x000f2c0000300800 */
        /* <DEDUP_REMOVED lines=14> */
[----:B--2---:R-:W-:-:S05]  /*807e0*/  IMAD.WIDE R8, R29, 0x2, R6 ;  /* 0x000000021d087825 */ /* 0x004fca00078e0206 */
[----:B---3--:R0:W-:Y:S01]  /*807f0*/  @P6 STG.E.U16 desc[UR58][R8.64], R24 ;  /* 0x0000001808006986 */ /* 0x0081e2000c10153a */
[----:B------:R-:W-:-:S03]  /*80800*/  PRMT R10, R24, 0x7632, R10 ;  /* 0x00007632180a7816 */ /* 0x000fc6000000000a */
[----:B0-----:R-:W2:Y:S01]  /*80810*/  LDL.LU R24, [R1+0x2074] ;  /* 0x0020740001187983 */ /* 0x001ea20000300800 */
[C---:B------:R-:W-:Y:S02]  /*80820*/  LOP3.LUT P3, RZ, R22.reuse, 0x4000000, RZ, 0xc0, !PT ;  /* 0x0400000016ff7812 */ /* 0x040fe4000786c0ff */
[C---:B------:R-:W-:Y:S02]  /*80830*/  LOP3.LUT P0, RZ, R23.reuse, 0x200000, RZ, 0xc0, !PT ;  /* 0x0020000017ff7812 */ /* 0x040fe4000780c0ff */
[----:B------:R-:W-:Y:S01]  /*80840*/  LOP3.LUT P4, RZ, R23, 0x8000, RZ, 0xc0, !PT ;  /* 0x0000800017ff7812 */ /* 0x000fe2000788c0ff */
[----:B------:R-:W-:Y:S01]  /*80850*/  IMAD.WIDE R8, R29, 0x2, R4 ;  /* 0x000000021d087825 */ /* 0x000fe200078e0204 */
[----:B------:R-:W-:Y:S01]  /*80860*/  LOP3.LUT P1, RZ, R23, 0x10000, RZ, 0xc0, !PT ;  /* 0x0001000017ff7812 */ /* 0x000fe2000782c0ff */
[----:B------:R-:W3:Y:S01]  /*80870*/  LDL.LU R29, [R1+0xd2c] ;  /* 0x000d2c00011d7983 */ /* 0x000ee20000300800 */
[----:B------:R-:W-:Y:S02]  /*80880*/  LOP3.LUT R11, R11, 0xfffffffd, RZ, 0xc0, !PT ;  /* 0xfffffffd0b0b7812 */ /* 0x000fe400078ec0ff */
[----:B------:R-:W-:Y:S01]  /*80890*/  LOP3.LUT P5, RZ, R22, 0x8000000, RZ, 0xc0, !PT ;  /* 0x0800000016ff7812 */ /* 0x000fe200078ac0ff */
[----:B------:R-:W3:Y:S04]  /*808a0*/  LDL.LU R13, [R1+0xd30] ;  /* 0x000d3000010d7983 */ /* 0x000ee80000300800 */
[----:B------:R0:W-:Y:S01]  /*808b0*/  @P3 STG.E.U16 desc[UR58][R8.64], R10 ;  /* 0x0000000a08003986 */ /* 0x0001e2000c10153a */
[----:B------:R-:W-:Y:S01]  /*808c0*/  @P0 LOP3.LUT R11, R11, 0x2, RZ, 0xfc, !PT ;  /* 0x000000020b0b0812 */ /* 0x000fe200078efcff */
[----:B0-----:R-:W-:Y:S01]  /*808d0*/  IMAD.WIDE R8, R27, 0x2, R6 ;  /* 0x000000021b087825 */ /* 0x001fe200078e0206 */
[----:B----4-:R-:W-:-:S04]  /*808e0*/  PRMT R10, R12, 0x7632, R10 ;  /* 0x000076320c0a7816 */ /* 0x010fc8000000000a */
[----:B------:R0:W-:Y:S01]  /*808f0*/  @P4 STG.E.U16 desc[UR58][R8.64], R12 ;  /* 0x0000000c08004986 */ /* 0x0001e2000c10153a */
[----:B------:R-:W-:Y:S01]  /*80900*/  LOP3.LUT R11, R11, 0xfffffffb, RZ, 0xc0, !PT ;  /* 0xfffffffb0b0b7812 */ /* 0x000fe200078ec0ff */
[----:B0-----:R-:W-:Y:S02]  /*80910*/  IMAD.WIDE R8, R27, 0x2, R4 ;  /* 0x000000021b087825 */ /* 0x001fe400078e0204 */
[----:B------:R-:W4:Y:S04]  /*80920*/  LDL.LU R27, [R1+0x3dc] ;  /* 0x0003dc00011b7983 */ /* 0x000f280000300800 */
[----:B------:R0:W-:Y:S01]  /*80930*/  @P1 STG.E.U16 desc[UR58][R8.64], R10 ;  /* 0x0000000a08001986 */ /* 0x0001e2000c10153a */
[----:B------:R-:W-:-:S03]  /*80940*/  LOP3.LUT P6, RZ, R22, 0x10000000, RZ, 0xc0, !PT ;  /* 0x1000000016ff7812 */ /* 0x000fc600078cc0ff */
[----:B------:R-:W4:Y:S01]  /*80950*/  LDL.LU R15, [R1+0xd34] ;  /* 0x000d3400010f7983 */ /* 0x000f220000300800 */
[----:B------:R-:W-:-:S03]  /*80960*/  LOP3.LUT P3, RZ, R22, 0x20000000, RZ, 0xc0, !PT ;  /* 0x2000000016ff7812 */ /* 0x000fc6000786c0ff */
[----:B------:R-:W4:Y:S01]  /*80970*/  LDL.LU R14, [R1+0x3cc] ;  /* 0x0003cc00010e7983 */ /* 0x000f220000300800 */
[----:B0-----:R-:W-:-:S03]  /*80980*/  IMAD.WIDE R8, R19, 0x2, R6 ;  /* 0x0000000213087825 */ /* 0x001fc600078e0206 */
[----:B------:R0:W-:Y:S04]  /*80990*/  STL [R1+0x2054], R22 ;  /* 0x0020541601007387 */ /* 0x0001e80000100800 */
[----:B------:R1:W-:Y:S01]  /*809a0*/  @P5 STG.E.U16 desc[UR58][R8.64], R16 ;  /* 0x0000001008005986 */ /* 0x0003e2000c10153a */
[----:B------:R-:W-:Y:S02]  /*809b0*/  LOP3.LUT P5, RZ, R22, 0x40000000, RZ, 0xc0, !PT ;  /* 0x4000000016ff7812 */ /* 0x000fe400078ac0ff */
[----:B--2---:R-:W-:-:S13]  /*809c0*/  LOP3.LUT P0, RZ, R24, 0x1, RZ, 0xc0, !PT ;  /* 0x0000000118ff7812 */ /* 0x004fda000780c0ff */
[----:B------:R-:W-:Y:S02]  /*809d0*/  @P0 LOP3.LUT R11, R11, 0x4, RZ, 0xfc, !PT ;  /* 0x000000040b0b0812 */ /* 0x000fe400078efcff */
[----:B------:R-:W-:Y:S02]  /*809e0*/  LOP3.LUT P0, RZ, R22, 0x80000000, RZ, 0xc0, !PT ;  /* 0x8000000016ff7812 */ /* 0x000fe4000780c0ff */
[----:B0-----:R-:W2:Y:S04]  /*809f0*/  LDL.LU R22, [R1+0x3c8] ;  /* 0x0003c80001167983 */ /* 0x001ea80000300800 */
[----:B------:R-:W4:Y:S04]  /*80a00*/  LDL.LU R21, [R1+0xd38] ;  /* 0x000d380001157983 */ /* 0x000f280000300800 */
[----:B------:R-:W4:Y:S01]  /*80a10*/  LDL.LU R12, [R1+0x3f0] ;  /* 0x0003f000010c7983 */ /* 0x000f220000300800 */
[----:B------:R-:W-:Y:S01]  /*80a20*/  LOP3.LUT P2, RZ, R23, 0x20000, RZ, 0xc0, !PT ;  /* 0x0002000017ff7812 */ /* 0x000fe2000784c0ff */
[----:B-1----:R-:W-:Y:S01]  /*80a30*/  IMAD.WIDE R8, R19, 0x2, R4 ;  /* 0x0000000213087825 */ /* 0x002fe200078e0204 */
[----:B------:R-:W-:Y:S01]  /*80a40*/  PRMT R10, R16, 0x7632, R10 ;  /* 0x00007632100a7816 */ /* 0x000fe2000000000a */
[----:B------:R-:W4:Y:S04]  /*80a50*/  LDL.LU R19, [R1+0xd3c] ;  /* 0x000d3c0001137983 */ /* 0x000f280000300800 */
[----:B------:R3:W-:Y:S04]  /*80a60*/  @P6 STG.E.U16 desc[UR58][R8.64], R10 ;  /* 0x0000000a08006986 */ /* 0x0007e8000c10153a */
[----:B------:R-:W4:Y:S01]  /*80a70*/  LDL.LU R16, [R1+0x3e0] ;  /* 0x0003e00001107983 */ /* 0x000f220000300800 */
[----:B------:R-:W-:Y:S01]  /*80a80*/  LOP3.LUT P4, RZ, R23, 0x40000, RZ, 0xc0, !PT ;  /* 0x0004000017ff7812 */ /* 0x000fe2000788c0ff */
[----:B---3--:R-:W-:Y:S01]  /*80a90*/  IMAD.WIDE R8, R29, 0x2, R6 ;  /* 0x000000021d087825 */ /* 0x008fe200078e0206 */
[----:B------:R-:W-:-:S04]  /*80aa0*/  LOP3.LUT R11, R11, 0xfffffff7, RZ, 0xc0, !PT ;  /* 0xfffffff70b0b7812 */ /* 0x000fc800078ec0ff */
[----:B------:R-:W-:Y:S02]  /*80ab0*/  @P0 LOP3.LUT R11, R11, 0x8, RZ, 0xfc, !PT ;  /* 0x000000080b0b0812 */ /* 0x000fe400078efcff */
[----:B------:R-:W-:Y:S02]  /*80ac0*/  LOP3.LUT P0, RZ, R23, 0x100000, RZ, 0xc0, !PT ;  /* 0x0010000017ff7812 */ /* 0x000fe4000780c0ff */
[----:B------:R-:W-:-:S11]  /*80ad0*/  LOP3.LUT R11, R11, 0xffffffef, RZ, 0xc0, !PT ;  /* 0xffffffef0b0b7812 */ /* 0x000fd600078ec0ff */
[----:B------:R-:W-:Y:S02]  /*80ae0*/  @P0 LOP3.LUT R11, R11, 0x10, RZ, 0xfc, !PT ;  /* 0x000000100b0b0812 */ /* 0x000fe400078efcff */
[----:B------:R-:W-:Y:S01]  /*80af0*/  LOP3.LUT P0, RZ, R23, 0x80000, RZ, 0xc0, !PT ;  /* 0x0008000017ff7812 */ /* 0x000fe2000780c0ff */
[----:B--2---:R0:W-:Y:S01]  /*80b00*/  @P2 STG.E.U16 desc[UR58][R8.64], R22 ;  /* 0x0000001608002986 */ /* 0x0041e2000c10153a */
        /* <DEDUP_REMOVED lines=42> */
[----:B------:R-:W2:Y:S04]  /*80db0*/  LDL.LU R25, [R1+0x2070] ;  /* 0x0020700001197983 */ /* 0x000ea80000300800 */
        /* <DEDUP_REMOVED lines=8> */
[----:B------:R-:W-:-:S03]  /*80e40*/  LOP3.LUT P3, RZ, R23, 0x1000000, RZ, 0xc0, !PT ;  /* 0x0100000017ff7812 */ /* 0x000fc6000786c0ff */
[----:B------:R-:W4:Y:S01]  /*80e50*/  LDL.LU R12, [R1+0x410] ;  /* 0x00041000010c7983 */ /* 0x000f220000300800 */
[C---:B------:R-:W-:Y:S02]  /*80e60*/  LOP3.LUT P5, RZ, R24.reuse, 0x8, RZ, 0xc0, !PT ;  /* 0x0000000818ff7812 */ /* 0x040fe400078ac0ff */
[----:B------:R-:W-:Y:S02]  /*80e70*/  PRMT R10, R13, 0x7632, R10 ;  /* 0x000076320d0a7816 */ /* 0x000fe4000000000a */
[----:B------:R-:W-:Y:S01]  /*80e80*/  LOP3.LUT P6, RZ, R24, 0x10, RZ, 0xc0, !PT ;  /* 0x0000001018ff7812 */ /* 0x000fe200078cc0ff */
[----:B------:R-:W4:Y:S04]  /*80e90*/  LDL.LU R13, [R1+0xd5c] ;  /* 0x000d5c00010d7983 */ /* 0x000f280000300800 */
[----:B------:R0:W-:Y:S01]  /*80ea0*/  @P3 STG.E.U16 desc[UR58][R8.64], R10 ;  /* 0x0000000a08003986 */ /* 0x0001e2000c10153a */
[----:B------:R-:W-:Y:S01]  /*80eb0*/  LOP3.LUT P1, RZ, R23, 0x2000000, RZ, 0xc0, !PT ;  /* 0x0200000017ff7812 */ /* 0x000fe2000782c0ff */
[----:B0-----:R-:W-:Y:S01]  /*80ec0*/  IMAD.WIDE R8, R15, 0x2, R6 ;  /* 0x000000020f087825 */ /* 0x001fe200078e0206 */
[----:B------:R-:W-:-:S04]  /*80ed0*/  PRMT R10, R14, 0x7632, R10 ;  /* 0x000076320e0a7816 */ /* 0x000fc8000000000a */
[----:B------:R0:W-:Y:S01]  /*80ee0*/  @P5 STG.E.U16 desc[UR58][R8.64], R14 ;  /* 0x0000000e08005986 */ /* 0x0001e2000c10153a */
[----:B------:R-:W-:Y:S01]  /*80ef0*/  LOP3.LUT P4, RZ, R23, 0x4000000, RZ, 0xc0, !PT ;  /* 0x0400000017ff7812 */ /* 0x000fe2000788c0ff */
[----:B0-----:R-:W-:Y:S02]  /*80f00*/  IMAD.WIDE R8, R15, 0x2, R4 ;  /* 0x000000020f087825 */ /* 0x001fe400078e0204 */
[----:B------:R-:W4:Y:S04]  /*80f10*/  LDL.LU R15, [R1+0x400] ;  /* 0x00040000010f7983 */ /* 0x000f280000300800 */
[----:B------:R0:W-:Y:S01]  /*80f20*/  @P6 STG.E.U16 desc[UR58][R8.64], R10 ;  /* 0x0000000a08006986 */ /* 0x0001e2000c10153a */
[----:B------:R-:W-:-:S03]  /*80f30*/  LOP3.LUT P2, RZ, R24, 0x20, RZ, 0xc0, !PT ;  /* 0x0000002018ff7812 */ /* 0x000fc6000784c0ff */
[----:B------:R-:W4:Y:S01]  /*80f40*/  LDL.LU R14, [R1+0xd60] ;  /* 0x000d6000010e7983 */ /* 0x000f220000300800 */
[----:B0-----:R-:W-:Y:S02]  /*80f50*/  PRMT R10, R26, 0x7632, R10 ;  /* 0x000076321a0a7816 */ /* 0x001fe4000000000a */
[----:B------:R-:W-:Y:S01]  /*80f60*/  LOP3.LUT P0, RZ, R23, 0x20000000, RZ, 0xc0, !PT ;  /* 0x2000000017ff7812 */ /* 0x000fe2000780c0ff */
[----:B--2---:R-:W-:-:S05]  /*80f70*/  IMAD.WIDE R8, R29, 0x2, R6 ;  /* 0x000000021d087825 */ /* 0x004fca00078e0206 */
[----:B------:R0:W-:Y:S02]  /*80f80*/  @P1 STG.E.U16 desc[UR58][R8.64], R26 ;  /* 0x0000001a08001986 */ /* 0x0001e4000c10153a */
[----:B0-----:R-:W-:Y:S02]  /*80f90*/  IMAD.WIDE R8, R29, 0x2, R4 ;  /* 0x000000021d087825 */ /* 0x001fe400078e0204 */
        /* <DEDUP_REMOVED lines=50> */
[----:B------:R-:W-:Y:S01]  /*812c0*/  PRMT R10, R29, 0x7632, R10 ;  /* 0x000076321d0a7816 */ /* 0x000fe2000000000a */
        /* <DEDUP_REMOVED lines=12> */
[----:B------:R-:W-:-:S03]  /*81390*/  LOP3.LUT P2, RZ, R26, 0x1, RZ, 0xc0, !PT ;  /* 0x000000011aff7812 */ /* 0x000fc6000784c0ff */
[----:B------:R-:W3:Y:S01]  /*813a0*/  LDL.LU R22, [R1+0x430] ;  /* 0x0004300001167983 */ /* 0x000ee20000300800 */
[C---:B------:R-:W-:Y:S02]  /*813b0*/  LOP3.LUT P5, RZ, R24.reuse, 0x800, RZ, 0xc0, !PT ;  /* 0x0000080018ff7812 */ /* 0x040fe400078ac0ff */
[----:B------:R-:W-:Y:S02]  /*813c0*/  PRMT R10, R21, 0x7632, R10 ;  /* 0x00007632150a7816 */ /* 0x000fe4000000000a */
[----:B------:R-:W-:Y:S01]  /*813d0*/  LOP3.LUT P6, RZ, R24, 0x1000, RZ, 0xc0, !PT ;  /* 0x0000100018ff7812 */ /* 0x000fe200078cc0ff */
[----:B------:R-:W3:Y:S04]  /*813e0*/  LDL.LU R21, [R1+0xd7c] ;  /* 0x000d7c0001157983 */ /* 0x000ee80000300800 */
[----:B------:R4:W-:Y:S01]  /*813f0*/  @P2 STG.E.U16 desc[UR58][R8.64], R10 ;  /* 0x0000000a08002986 */ /* 0x0009e2000c10153a */
[----:B------:R-:W-:-:S02]  /*81400*/  LOP3.LUT P3, RZ, R26, 0x2, RZ, 0xc0, !PT ;  /* 0x000000021aff7812 */ /* 0x000fc4000786c0ff */
[----:B------:R-:W-:Y:S02]  /*81410*/  LOP3.LUT P4, RZ, R26, 0x4, RZ, 0xc0, !PT ;  /* 0x000000041aff7812 */ /* 0x000fe4000788c0ff */
[----:B------:R-:W-:Y:S01]  /*81420*/  LOP3.LUT P1, RZ, R24, 0x2000, RZ, 0xc0, !PT ;  /* 0x0000200018ff7812 */ /* 0x000fe2000782c0ff */
[----:B----4-:R-:W-:-:S05]  /*81430*/  IMAD.WIDE R8, R19, 0x2, R6 ;  /* 0x0000000213087825 */ /* 0x010fca00078e0206 */
[----:B------:R0:W-:Y:S01]  /*81440*/  @P5 STG.E.U16 desc[UR58][R8.64], R16 ;  /* 0x0000001008005986 */ /* 0x0001e2000c10153a */
[----:B------:R-:W-:Y:S01]  /*81450*/  PRMT R10, R16, 0x7632, R10 ;  /* 0x00007632100a7816 */ /* 0x000fe2000000000a */
[----:B0-----:R-:W-:Y:S02]  /*81460*/  IMAD.WIDE R8, R19, 0x2, R4 ;  /* 0x0000000213087825 */ /* 0x001fe400078e0204 */
[----:B------:R-:W4:Y:S04]  /*81470*/  LDL.LU R19, [R1+0x420] ;  /* 0x0004200001137983 */ /* 0x000f280000300800 */
[----:B------:R2:W-:Y:S02]  /*81480*/  @P6 STG.E.U16 desc[UR58][R8.64], R10 ;  /* 0x0000000a08006986 */ /* 0x0005e4000c10153a */
[----:B--2---:R-:W-:-:S05]  /*81490*/  IMAD.WIDE R8, R14, 0x2, R6 ;  /* 0x000000020e087825 */ /* 0x004fca00078e0206 */
[----:B---3--:R0:W-:Y:S01]  /*814a0*/  @P3 STG.E.U16 desc[UR58][R8.64], R27 ;  /* 0x0000001b08003986 */ /* 0x0081e2000c10153a */
[----:B------:R-:W-:Y:S01]  /*814b0*/  PRMT R10, R27, 0x7632, R10 ;  /* 0x000076321b0a7816 */ /* 0x000fe2000000000a */
[----:B0-----:R-:W-:Y:S02]  /*814c0*/  IMAD.WIDE R8, R14, 0x2, R4 ;  /* 0x000000020e087825 */ /* 0x001fe400078e0204 */
[----:B------:R-:W2:Y:S04]  /*814d0*/  LDL.LU R14, [R1+0xd80] ;  /* 0x000d8000010e7983 */ /* 0x000ea80000300800 */
[----:B------:R-:W3:Y:S04]  /*814e0*/  LDL.LU R16, [R1+0x434] ;  /* 0x0004340001107983 */ /* 0x000ee80000300800 */
[----:B------:R0:W-:Y:S04]  /*814f0*/  @P4 STG.E.U16 desc[UR58][R8.64], R10 ;  /* 0x0000000a08004986 */ /* 0x0001e8000c10153a */
[----:B------:R-:W3:Y:S01]  /*81500*/  LDL.LU R27, [R1+0x2068] ;  /* 0x00206800011b7983 */ /* 0x000ee20000300800 */
        /* <DEDUP_REMOVED lines=41> */
[----:B------:R0:W-:Y:S01]  /*817a0*/  @P0 STG.E.U16 desc[UR58][R8.64], R19 ;  /* 0x0000001308000986 */ /* 0x0001e2000c10153a */
[----:B------:R-:W-:Y:S01]  /*817b0*/  LOP3.LUT P3, RZ, R24, 0x40000, RZ, 0xc0, !PT ;  /* 0x0004000018ff7812 */ /* 0x000fe2000786c0ff */
[----:B0-----:R-:W-:-:S05]  /*817c0*/  IMAD.WIDE R8, R21, 0x2, R4 ;  /* 0x0000000215087825 */ /* 0x001fca00078e0204 */
[----:B------:R2:W-:Y:S01]  /*817d0*/  @P2 STG.E.U16 desc[UR58][R8.64], R10 ;  /* 0x0000000a08002986 */ /* 0x0005e2000c10153a */
        /* <DEDUP_REMOVED lines=8> */
[----:B------:R-:W4:Y:S01]  /*81860*/  LDL.LU R19, [R1+0xd90] ;  /* 0x000d900001137983 */ /* 0x000f220000300800 */
[----:B0-----:R-:W-:-:S05]  /*81870*/  IMAD.WIDE R8, R29, 0x2, R6 ;  /* 0x000000021d087825 */ /* 0x001fca00078e0206 */
[----:B------:R0:W-:Y:S02]  /*81880*/  @P4 STG.E.U16 desc[UR58][R8.64], R12 ;  /* 0x0000000c08004986 */ /* 0x0001e4000c10153a */
[----:B0-----:R-:W-:Y:S02]  /*81890*/  IMAD.WIDE R8, R29, 0x2, R4 ;  /* 0x000000021d087825 */ /* 0x001fe400078e0204 */
[----:B------:R-:W4:Y:S04]  /*818a0*/  LDL.LU R29, [R1+0x43c] ;  /* 0x00043c00011d7983 */ /* 0x000f280000300800 */
[----:B------:R-:W4:Y:S01]  /*818b0*/  LDL.LU R16, [R1+0xd94] ;  /* 0x000d940001107983 */ /* 0x000f220000300800 */
[C---:B------:R-:W-:Y:S02]  /*818c0*/  LOP3.LUT P0, RZ, R26.reuse, 0x2000, RZ, 0xc0, !PT ;  /* 0x000020001aff7812 */ /* 0x040fe4000780c0ff */
[----:B------:R-:W-:Y:S01]  /*818d0*/  LOP3.LUT R25, R25, 0xffdfffff, RZ, 0xc0, !PT ;  /* 0xffdfffff19197812 */ /* 0x000fe200078ec0ff */
[----:B------:R-:W4:Y:S01]  /*818e0*/  LDL.LU R21, [R1+0xd98] ;  /* 0x000d980001157983 */ /* 0x000f220000300800 */
[----:B------:R-:W-:-:S02]  /*818f0*/  LOP3.LUT P1, RZ, R26, 0x100, RZ, 0xc0, !PT ;  /* 0x000001001aff7812 */ /* 0x000fc4000782c0ff */
[----:B------:R-:W-:-:S07]  /*81900*/  LOP3.LUT P5, RZ, R24, 0x80000, RZ, 0xc0, !PT ;  /* 0x0008000018ff7812 */ /* 0x000fce00078ac0ff */
[----:B------:R-:W-:Y:S02]  /*81910*/  @P0 LOP3.LUT R25, R25, 0x200000, RZ, 0xfc, !PT ;  /* 0x0020000019190812 */ /* 0x000fe400078efcff */
[----:B------:R-:W-:Y:S02]  /*81920*/  LOP3.LUT P0, RZ, R24, 0x1000000, RZ, 0xc0, !PT ;  /* 0x0100000018ff7812 */ /* 0x000fe4000780c0ff */
[----:B------:R-:W-:Y:S02]  /*81930*/  PRMT R10, R12, 0x7632, R10 ;  /* 0x000076320c0a7816 */ /* 0x000fe4000000000a */
[----:B------:R-:W-:Y:S01]  /*81940*/  LOP3.LUT R25, R25, 0xffbfffff, RZ, 0xc0, !PT ;  /* 0xffbfffff19197812 */ /* 0x000fe200078ec0ff */
[----:B------:R-:W4:Y:S01]  /*81950*/  LDL.LU R12, [R1+0x450] ;  /* 0x00045000010c7983 */ /* 0x000f220000300800 */
        /* <DEDUP_REMOVED lines=15> */
[----:B------:R-:W4:Y:S04]  /*81a50*/  LDL.LU R13, [R1+0xd9c] ;  /* 0x000d9c00010d7983 */ /* 0x000f280000300800 */
[----:B------:R2:W-:Y:S01]  /*81a60*/  @P6 STG.E.U16 desc[UR58][R8.64], R10 ;  /* 0x0000000a08006986 */ /* 0x0005e2000c10153a */
[----:B------:R-:W-:-:S03]  /*81a70*/  LOP3.LUT R25, R25, 0xfeffffff, RZ, 0xc0, !PT ;  /* 0xfeffffff19197812 */ /* 0x000fc600078ec0ff */
[----:B------:R-:W4:Y:S01]  /*81a80*/  LDL.LU R15, [R1+0x440] ;  /* 0x00044000010f7983 */ /* 0x000f220000300800 */
[----:B------:R-:W-:Y:S02]  /*81a90*/  @P0 LOP3.LUT R25, R25, 0x1000000, RZ, 0xfc, !PT ;  /* 0x0100000019190812 */ /* 0x000fe400078efcff */
[----:B------:R-:W-:Y:S01]  /*81aa0*/  LOP3.LUT P0, RZ, R26, 0x800, RZ, 0xc0, !PT ;  /* 0x000008001aff7812 */ /* 0x000fe2000780c0ff */
[----:B--2---:R-:W-:Y:S01]  /*81ab0*/  IMAD.WIDE R8, R14, 0x2, R6 ;  /* 0x000000020e087825 */ /* 0x004fe200078e0206 */
[----:B---3--:R-:W-:-:S04]  /*81ac0*/  PRMT R10, R22, 0x7632, R10 ;  /* 0x00007632160a7816 */ /* 0x008fc8000000000a */
[----:B------:R0:W-:Y:S02]  /*81ad0*/  @P2 STG.E.U16 desc[UR58][R8.64], R22 ;  /* 0x0000001608002986 */ /* 0x0001e4000c10153a */
[----:B0-----:R-:W-:Y:S02]  /*81ae0*/  IMAD.WIDE R8, R14, 0x2, R4 ;  /* 0x000000020e087825 */ /* 0x001fe400078e0204 */
[----:B------:R-:W2:Y:S04]  /*81af0*/  LDL.LU R14, [R1+0xda0] ;  /* 0x000da000010e7983 */ /* 0x000ea80000300800 */
[----:B------:R4:W-:Y:S02]  /*81b00*/  @P3 STG.E.U16 desc[UR58][R8.64], R10 ;  /* 0x0000000a08003986 */ /* 0x0009e4000c10153a */
[----:B----4-:R-:W-:Y:S01]  /*81b10*/  IMAD.WIDE R8, R19, 0x2, R6 ;  /* 0x0000000213087825 */ /* 0x010fe200078e0206 */
[----:B------:R-:W-:-:S04]  /*81b20*/  PRMT R10, R29, 0x7632, R10 ;  /* 0x000076321d0a7816 */ /* 0x000fc8000000000a */
        /* <DEDUP_REMOVED lines=29> */
[----:B------:R-:W-:Y:S02]  /*81d00*/  LOP3.LUT P2, RZ, R24, 0x4000000, RZ, 0xc0, !PT ;  /* 0x0400000018ff7812 */ /* 0x000fe4000784c0ff */
[----:B------:R-:W-:Y:S01]  /*81d10*/  LOP3.LUT P3, RZ, R26, 0x8000, RZ, 0xc0, !PT ;  /* 0x000080001aff7812 */ /* 0x000fe2000786c0ff */
[----:B--2---:R-:W-:-:S05]  /*81d20*/  IMAD.WIDE R8, R14, 0x2, R6 ;  /* 0x000000020e087825 */ /* 0x004fca00078e0206 */
[----:B---3--:R0:W-:Y:S01]  /*81d30*/  @P6 STG.E.U16 desc[UR58][R8.64], R27 ;  /* 0x0000001b08006986 */ /* 0x0081e2000c10153a */
[----:B------:R-:W-:-:S03]  /*81d40*/  PRMT R10, R27, 0x7632, R10 ;  /* 0x000076321b0a7816 */ /* 0x000fc6000000000a */
[----:B0-----:R-:W2:Y:S01]  /*81d50*/  LDL.LU R27, [R1+0x2060] ;  /* 0x00206000011b7983 */ /* 0x001ea20000300800 */
[----:B------:R-:W-:-:S03]  /*81d60*/  IMAD.WIDE R8, R14, 0x2, R4 ;  /* 0x000000020e087825 */ /* 0x000fc600078e0204 */
[----:B------:R-:W3:Y:S04]  /*81d70*/  LDL.LU R14, [R1+0xdac] ;  /* 0x000dac00010e7983 */ /* 0x000ee80000300800 */
[----:B------:R0:W-:Y:S02]  /*81d80*/  @P2 STG.E.U16 desc[UR58][R8.64], R10 ;  /* 0x0000000a08002986 */ /* 0x0001e4000c10153a */
[----:B0-----:R-:W-:-:S05]  /*81d90*/  IMAD.WIDE R8, R29, 0x2, R6 ;  /* 0x000000021d087825 */ /* 0x001fca00078e0206 */
[----:B----4-:R0:W-:Y:S02]  /*81da0*/  @P3 STG.E.U16 desc[UR58][R8.64], R22 ;  /* 0x0000001608003986 */ /* 0x0101e4000c10153a */
[----:B0-----:R-:W-:Y:S02]  /*81db0*/  IMAD.WIDE R8, R29, 0x2, R4 ;  /* 0x000000021d087825 */ /* 0x001fe400078e0204 */
[----:B------:R-:W4:Y:S04]  /*81dc0*/  LDL.LU R29, [R1+0x448] ;  /* 0x00044800011d7983 */ /* 0x000f280000300800 */
[----:B------:R-:W4:Y:S04]  /*81dd0*/  LDL.LU R21, [R1+0xdb0] ;  /* 0x000db00001157983 */ /* 0x000f280000300800 */
[----:B------:R-:W4:Y:S01]  /*81de0*/  LDL.LU R15, [R1+0x45c] ;  /* 0x00045c00010f7983 */ /* 0x000f220000300800 */
[----:B------:R-:W-:-:S03]  /*81df0*/  LOP3.LUT P0, RZ, R26, 0x200000, RZ, 0xc0, !PT ;  /* 0x002000001aff7812 */ /* 0x000fc6000780c0ff */
[----:B------:R-:W4:Y:S01]  /*81e00*/  LDL.LU R12, [R1+0xdb4] ;  /* 0x000db400010c7983 */ /* 0x000f220000300800 */
[----:B------:R-:W-:-:S03]  /*81e10*/  LOP3.LUT R25, R25, 0xfffdffff, RZ, 0xc0, !PT ;  /* 0xfffdffff19197812 */ /* 0x000fc600078ec0ff */
[----:B------:R-:W4:Y:S01]  /*81e20*/  LDL.LU R13, [R1+0x44c] ;  /* 0x00044c00010d7983 */ /* 0x000f220000300800 */
[----:B------:R-:W-:-:S05]  /*81e30*/  LOP3.LUT P4, RZ, R26, 0x10000, RZ, 0xc0, !PT ;  /* 0x000100001aff7812 */ /* 0x000fca000788c0ff */
[----:B------:R-:W-:Y:S02]  /*81e40*/  @P0 LOP3.LUT R25, R25, 0x20000, RZ, 0xfc, !PT ;  /* 0x0002000019190812 */ /* 0x000fe400078efcff */
[----:B------:R-:W-:Y:S02]  /*81e50*/  PRMT R10, R22, 0x7632, R10 ;  /* 0x00007632160a7816 */ /* 0x000fe4000000000a */
[----:B------:R-:W-:Y:S02]  /*81e60*/  LOP3.LUT R25, R25, 0xfffbffff, RZ, 0xc0, !PT ;  /* 0xfffbffff19197812 */ /* 0x000fe400078ec0ff */
[C---:B------:R-:W-:Y:S02]  /*81e70*/  LOP3.LUT P5, RZ, R24.reuse, 0x8000000, RZ, 0xc0, !PT ;  /* 0x0800000018ff7812 */ /* 0x040fe400078ac0ff */
[----:B------:R0:W-:Y:S01]  /*81e80*/  @P4 STG.E.U16 desc[UR58][R8.64], R10 ;  /* 0x0000000a08004986 */ /* 0x0001e2000c10153a */
[C---:B------:R-:W-:Y:S02]  /*81e90*/  LOP3.LUT P6, RZ, R24.reuse, 0x10000000, RZ, 0xc0, !PT ;  /* 0x1000000018ff7812 */ /* 0x040fe400078cc0ff */
[----:B------:R-:W-:-:S02]  /*81ea0*/  LOP3.LUT P3, RZ, R24, 0x20000000, RZ, 0xc0, !PT ;  /* 0x2000000018ff7812 */ /* 0x000fc4000786c0ff */
[----:B------:R-:W-:Y:S02]  /*81eb0*/  LOP3.LUT P4, RZ, R24, 0x40000000, RZ, 0xc0, !PT ;  /* 0x4000000018ff7812 */ /* 0x000fe4000788c0ff */
[----:B------:R-:W-:Y:S01]  /*81ec0*/  LOP3.LUT P1, RZ, R26, 0x20000, RZ, 0xc0, !PT ;  /* 0x000200001aff7812 */ /* 0x000fe2000782c0ff */
[----:B0-----:R-:W-:Y:S01]  /*81ed0*/  IMAD.WIDE R8, R19, 0x2, R6 ;  /* 0x0000000213087825 */ /* 0x001fe200078e0206 */
[----:B------:R-:W-:-:S04]  /*81ee0*/  PRMT R10, R16, 0x7632, R10 ;  /* 0x00007632100a7816 */ /* 0x000fc8000000000a */
[----:B------:R0:W-:Y:S02]  /*81ef0*/  @P5 STG.E.U16 desc[UR58][R8.64], R16 ;  /* 0x0000001008005986 */ /* 0x0001e4000c10153a */
[----:B0-----:R-:W-:-:S05]  /*81f00*/  IMAD.WIDE R8, R19, 0x2, R4 ;  /* 0x0000000213087825 */ /* 0x001fca00078e0204 */
[----:B------:R3:W-:Y:S01]  /*81f10*/  @P6 STG.E.U16 desc[UR58][R8.64], R10 ;  /* 0x0000000a08006986 */ /* 0x0007e2000c10153a */
[----:B--2---:R-:W-:-:S13]  /*81f20*/  LOP3.LUT P0, RZ, R27, 0x1, RZ, 0xc0, !PT ;  /* 0x000000011bff7812 */ /* 0x004fda000780c0ff */
[----:B------:R-:W-:Y:S02]  /*81f30*/  @P0 LOP3.LUT R25, R25, 0x40000, RZ, 0xfc, !PT ;  /* 0x0004000019190812 */ /* 0x000fe400078efcff */
[----:B------:R-:W-:Y:S02]  /*81f40*/  LOP3.LUT P0, RZ, R24, 0x80000000, RZ, 0xc0, !PT ;  /* 0x8000000018ff7812 */ /* 0x000fe4000780c0ff */
[----:B------:R-:W2:Y:S04]  /*81f50*/  LDL.LU R24, [R1+0xdb8] ;  /* 0x000db80001187983 */ /* 0x000ea80000300800 */
[----:B------:R-:W2:Y:S04]  /*81f60*/  LDL.LU R11, [R1+0x480] ;  /* 0x00048000010b7983 */ /* 0x000ea80000300800 */
[----:B------:R-:W2:Y:S01]  /*81f70*/  LDL.LU R22, [R1+0xdbc] ;  /* 0x000dbc0001167983 */ /* 0x000ea20000300800 */
[----:B---3--:R-:W-:-:S03]  /*81f80*/  IMAD.WIDE R8, R14, 0x2, R6 ;  /* 0x000000020e087825 */ /* 0x008fc600078e0206 */
[----:B------:R-:W3:Y:S04]  /*81f90*/  LDL.LU R19, [R1+0x470] ;  /* 0x0004700001137983 */ /* 0x000ee80000300800 */
[----:B----4-:R0:W-:Y:S02]  /*81fa0*/  @P1 STG.E.U16 desc[UR58][R8.64], R29 ;  /* 0x0000001d08001986 */ /* 0x0101e4000c10153a */
[----:B0-----:R-:W-:Y:S02]  /*81fb0*/  IMAD.WIDE R8, R14, 0x2, R4 ;  /* 0x000000020e087825 */ /* 0x001fe400078e0204 */
[----:B------:R-:W4:Y:S04]  /*81fc0*/  LDL.LU R14, [R1+0xdc0] ;  /* 0x000dc000010e7983 */ /* 0x000f280000300800 */
[----:B------:R-:W4:Y:S01]  /*81fd0*/  LDL.LU R16, [R1+0x484] ;  /* 0x0004840001107983 */ /* 0x000f220000300800 */
[----:B------:R-:W-:-:S02]  /*81fe0*/  LOP3.LUT R25, R25, 0xfff7ffff, RZ, 0xc0, !PT ;  /* 0xfff7ffff19197812 */ /* 0x000fc400078ec0ff */
[C---:B------:R-:W-:Y:S02]  /*81ff0*/  LOP3.LUT P2, RZ, R26.reuse, 0x40000, RZ, 0xc0, !PT ;  /* 0x000400001aff7812 */ /* 0x040fe4000784c0ff */
[----:B------:R-:W-:Y:S02]  /*82000*/  @P0 LOP3.LUT R25, R25, 0x80000, RZ, 0xfc, !PT ;  /* 0x0008000019190812 */ /* 0x000fe400078efcff */
[----:B------:R-:W-:Y:S02]  /*82010*/  LOP3.LUT P0, RZ, R26, 0x100000, RZ, 0xc0, !PT ;  /* 0x001000001aff7812 */ /* 0x000fe4000780c0ff */
[----:B------:R-:W-:Y:S02]  /*82020*/  PRMT R10, R29, 0x7632, R10 ;  /* 0x000076321d0a7816 */ /* 0x000fe4000000000a */
[----:B------:R-:W-:Y:S01]  /*82030*/  LOP3.LUT R25, R25, 0xffefffff, RZ, 0xc0, !PT ;  /* 0xffefffff19197812 */ /* 0x000fe200078ec0ff */
[----:B------:R-:W4:Y:S04]  /*82040*/  LDL.LU R29, [R1+0x205c] ;  /* 0x00205c00011d7983 */ /* 0x000f280000300800 */
[----:B------:R0:W-:Y:S04]  /*82050*/  @P2 STG.E.U16 desc[UR58][R8.64], R10 ;  /* 0x0000000a08002986 */ /* 0x0001e8000c10153a */
[----:B------:R-:W-:-:S02]  /*82060*/  @P0 LOP3.LUT R25, R25, 0x100000, RZ, 0xfc, !PT ;  /* 0x0010000019190812 */ /* 0x000fc400078efcff */
[----:B------:R-:W-:Y:S01]  /*82070*/  LOP3.LUT P0, RZ, R26, 0x80000, RZ, 0xc0, !PT ;  /* 0x000800001aff7812 */ /* 0x000fe2000780c0ff */
[----:B0-----:R-:W-:Y:S01]  /*82080*/  IMAD.WIDE R8, R21, 0x2, R6 ;  /* 0x0000000215087825 */ /* 0x001fe200078e0206 */
[----:B------:R-:W-:-:S04]  /*82090*/  PRMT R10, R15, 0x7632, R10 ;  /* 0x000076320f0a7816 */ /* 0x000fc8000000000a */
[----:B------:R0:W-:Y:S02]  /*820a0*/  @P3 STG.E.U16 desc[UR58][R8.64], R15 ;  /* 0x0000000f08003986 */ /* 0x0001e4000c10153a */
[----:B0-----:R-:W-:Y:S02]  /*820b0*/  IMAD.WIDE R8, R21, 0x2, R4 ;  /* 0x0000000215087825 */ /* 0x001fe400078e0204 */
[----:B------:R-:W4:Y:S04]  /*820c0*/  LDL.LU R15, [R1+0xdc4] ;  /* 0x000dc400010f7983 */ /* 0x000f280000300800 */
[----:B------:R0:W-:Y:S04]  /*820d0*/  @P4 STG.E.U16 desc[UR58][R8.64], R10 ;  /* 0x0000000a08004986 */ /* 0x0001e8000c10153a */
[----:B------:R-:W4:Y:S01]  /*820e0*/  LDL.LU R21, [R1+0x474] ;  /* 0x0004740001157983 */ /* 0x000f220000300800 */
        /* <DEDUP_REMOVED lines=11> */
[----:B--2---:R-:W-:-:S09]  /*821a0*/  IMAD.WIDE R8, R24, 0x2, R6 ;  /* 0x0000000218087825 */ /* 0x004fd200078e0206 */
[----:B------:R0:W-:Y:S01]  /*821b0*/  @P0 STG.E.U16 desc[UR58][R8.64], R11 ;  /* 0x0000000b08000986 */ /* 0x0001e2000c10153a */
[----:B------:R-:W-:Y:S02]  /*821c0*/  LOP3.LUT P0, RZ, R25, 0x40000, RZ, 0xc0, !PT ;  /* 0x0004000019ff7812 */ /* 0x000fe4000780c0ff */
[----:B------:R-:W-:Y:S01]  /*821d0*/  PRMT R10, R11, 0x7632, R10 ;  /* 0x000076320b0a7816 */ /* 0x000fe2000000000a */
[----:B0-----:R-:W-:-:S10]  /*821e0*/  IMAD.WIDE R8, R24, 0x2, R4 ;  /* 0x0000000218087825 */ /* 0x001fd400078e0204 */
[----:B------:R0:W-:Y:S01]  /*821f0*/  @P0 STG.E.U16 desc[UR58][R8.64], R10 ;  /* 0x0000000a08000986 */ /* 0x0001e2000c10153a */
[----:B------:R-:W-:Y:S01]  /*82200*/  LOP3.LUT P0, RZ, R25, 0x20000, RZ, 0xc0, !PT ;  /* 0x0002000019ff7812 */ /* 0x000fe2000780c0ff */
[----:B0-----:R-:W-:Y:S01]  /*82210*/  IMAD.WIDE R8, R22, 0x2, R6 ;  /* 0x0000000216087825 */ /* 0x001fe200078e0206 */
[----:B---3--:R-:W-:-:S11]  /*82220*/  PRMT R10, R19, 0x7632, R10 ;  /* 0x00007632130a7816 */ /* 0x008fd6000000000a */
[----:B------:R0:W-:Y:S02]  /*82230*/  @P0 STG.E.U16 desc[UR58][R8.64], R19 ;  /* 0x0000001308000986 */ /* 0x0001e4000c10153a */
[----:B0-----:R-:W-:-:S05]  /*82240*/  IMAD.WIDE R8, R22, 0x2, R4 ;  /* 0x0000000216087825 */ /* 0x001fca00078e0204 */
[----:B------:R4:W-:Y:S02]  /*82250*/  @P5 STG.E.U16 desc[UR58][R8.64], R10 ;  /* 0x0000000a08005986 */ /* 0x0009e4000c10153a */
[----:B----4-:R-:W-:-:S05]  /*82260*/  IMAD.WIDE R8, R14, 0x2, R6 ;  /* 0x000000020e087825 */ /* 0x010fca00078e0206 */
[----:B------:R0:W-:Y:S02]  /*82270*/  @P6 STG.E.U16 desc[UR58][R8.64], R16 ;  /* 0x0000001008006986 */ /* 0x0001e4000c10153a */
[----:B0-----:R-:W-:Y:S02]  /*82280*/  IMAD.WIDE R8, R14, 0x2, R4 ;  /* 0x000000020e087825 */ /* 0x001fe400078e0204 */
[----:B------:R-:W2:Y:S01]  /*82290*/  LDL.LU R14, [R1+0xdcc] ;  /* 0x000dcc00010e7983 */ /* 0x000ea20000300800 */
[----:B------:R-:W-:Y:S02]  /*822a0*/  LOP3.LUT P1, RZ, R27, 0x4, RZ, 0xc0, !PT ;  /* 0x000000041bff7812 */ /* 0x000fe4000782c0ff */
[----:B------:R-:W-:Y:S01]  /*822b0*/  LOP3.LUT P2, RZ, R26, 0x800000, RZ, 0xc0, !PT ;  /* 0x008000001aff7812 */ /* 0x000fe2000784c0ff */
[----:B------:R-:W3:Y:S01]  /*822c0*/  LDL.LU R22, [R1+0xdd0] ;  /* 0x000dd00001167983 */ /* 0x000ee20000300800 */
[----:B------:R-:W-:-:S09]  /*822d0*/  PRMT R10, R16, 0x7632, R10 ;  /* 0x00007632100a7816 */ /* 0x000fd2000000000a */
        /* <DEDUP_REMOVED lines=8> */
[----:B------:R-:W-:-:S03]  /*82360*/  LOP3.LUT P3, RZ, R26, 0x1000000, RZ, 0xc0, !PT ;  /* 0x010000001aff7812 */ /* 0x000fc6000786c0ff */
[----:B------:R-:W4:Y:S01]  /*82370*/  LDL.LU R11, [R1+0x4b0] ;  /* 0x0004b000010b7983 */ /* 0x000f220000300800 */
[----:B------:R-:W-:Y:S02]  /*82380*/  LOP3.LUT P4, RZ, R27, 0x8, RZ, 0xc0, !PT ;  /* 0x000000081bff7812 */ /* 0x000fe4000788c0ff */
[----:B------:R-:W-:Y:S02]  /*82390*/  PRMT R10, R21, 0x7632, R10 ;  /* 0x00007632150a7816 */ /* 0x000fe4000000000a */
[----:B------:R-:W-:Y:S01]  /*823a0*/  LOP3.LUT P5, RZ, R27, 0x10, RZ, 0xc0, !PT ;  /* 0x000000101bff7812 */ /* 0x000fe200078ac0ff */
[----:B------:R-:W4:Y:S04]  /*823b0*/  LDL.LU R21, [R1+0xddc] ;  /* 0x000ddc0001157983 */ /* 0x000f280000300800 */
[----:B------:R0:W-:Y:S01]  /*823c0*/  @P3 STG.E.U16 desc[UR58][R8.64], R10 ;  /* 0x0000000a08003986 */ /* 0x0001e2000c10153a */
[----:B------:R-:W-:Y:S01]  /*823d0*/  LOP3.LUT P6, RZ, R26, 0x2000000, RZ, 0xc0, !PT ;  /* 0x020000001aff7812 */ /* 0x000fe200078cc0ff */
[----:B0-----:R-:W-:Y:S01]  /*823e0*/  IMAD.WIDE R8, R12, 0x2, R6 ;  /* 0x000000020c087825 */ /* 0x001fe200078e0206 */
[----:B------:R-:W-:-:S04]  /*823f0*/  PRMT R10, R13, 0x7632, R10 ;  /* 0x000076320d0a7816 */ /* 0x000fc8000000000a */
[----:B------:R0:W-:Y:S02]  /*82400*/  @P4 STG.E.U16 desc[UR58][R8.64], R13 ;  /* 0x0000000d08004986 */ /* 0x0001e4000c10153a */
[----:B0-----:R-:W-:Y:S02]  /*82410*/  IMAD.WIDE R8, R12, 0x2, R4 ;  /* 0x000000020c087825 */ /* 0x001fe400078e0204 */
[----:B------:R-:W4:Y:S04]  /*82420*/  LDL.LU R12, [R1+0x4a0] ;  /* 0x0004a000010c7983 */ /* 0x000f280000300800 */
[----:B------:R2:W-:Y:S01]  /*82430*/  @P5 STG.E.U16 desc[UR58][R8.64], R10 ;  /* 0x0000000a08005986 */ /* 0x0005e2000c10153a */
[----:B------:R-:W-:Y:S02]  /*82440*/  LOP3.LUT P0, RZ, R26, 0x20000000, RZ, 0xc0, !PT ;  /* 0x200000001aff7812 */ /* 0x000fe4000780c0ff */
[----:B------:R-:W-:Y:S01]  /*82450*/  LOP3.LUT R25, R25, 0xffffdfff, RZ, 0xc0, !PT ;  /* 0xffffdfff19197812 */ /* 0x000fe200078ec0ff */
[----:B--2---:R-:W-:-:S05]  /*82460*/  IMAD.WIDE R8, R14, 0x2, R6 ;  /* 0x000000020e087825 */ /* 0x004fca00078e0206 */
[----:B------:R0:W-:Y:S02]  /*82470*/  @P6 STG.E.U16 desc[UR58][R8.64], R29 ;  /* 0x0000001d08006986 */ /* 0x0001e4000c10153a */
[----:B0-----:R-:W-:Y:S02]  /*82480*/  IMAD.WIDE R8, R14, 0x2, R4 ;  /* 0x000000020e087825 */ /* 0x001fe400078e0204 */
[----:B------:R-:W2:Y:S04]  /*82490*/  LDL.LU R14, [R1+0xde0] ;  /* 0x000de000010e7983 */ /* 0x000ea80000300800 */
[----:B------:R-:W2:Y:S01]  /*824a0*/  LDL.LU R13, [R1+0x4b4] ;  /* 0x0004b400010d7983 */ /* 0x000ea20000300800 */
[----:B------:R-:W-:Y:S02]  /*824b0*/  @P0 LOP3.LUT R25, R25, 0x2000, RZ, 0xfc, !PT ;  /* 0x0000200019190812 */ /* 0x000fe400078efcff */
[----:B------:R-:W-:-:S02]  /*824c0*/  LOP3.LUT P0, RZ, R27, 0x100, RZ, 0xc0, !PT ;  /* 0x000001001bff7812 */ /* 0x000fc4000780c0ff */
[----:B------:R-:W-:-:S11]  /*824d0*/  LOP3.LUT R25, R25, 0xffffbfff, RZ, 0xc0, !PT ;  /* 0xffffbfff19197812 */ /* 0x000fd600078ec0ff */
[----:B------:R-:W-:Y:S02]  /*824e0*/  @P0 LOP3.LUT R25, R25, 0x4000, RZ, 0xfc, !PT ;  /* 0x0000400019190812 */ /* 0x000fe400078efcff */
[----:B------:R-:W-:Y:S02]  /*824f0*/  LOP3.LUT P0, RZ, R27, 0x80, RZ, 0xc0, !PT ;  /* 0x000000801bff7812 */ /* 0x000fe4000780c0ff */
[----:B------:R-:W-:Y:S02]  /*82500*/  LOP3.LUT R25, R25, 0xffff7fff, RZ, 0xc0, !PT ;  /* 0xffff7fff19197812 */ /* 0x000fe400078ec0ff */
[----:B------:R-:W-:Y:S02]  /*82510*/  LOP3.LUT P1, RZ, R26, 0x4000000, RZ, 0xc0, !PT ;  /* 0x040000001aff7812 */ /* 0x000fe4000782c0ff */
[----:B------:R-:W-:Y:S02]  /*82520*/  LOP3.LUT P2, RZ, R27, 0x20, RZ, 0xc0, !PT ;  /* 0x000000201bff7812 */ /* 0x000fe4000784c0ff */
[----:B------:R-:W-:-:S02]  /*82530*/  PRMT R10, R29, 0x7632, R10 ;  /* 0x000076321d0a7816 */ /* 0x000fc4000000000a */
[----:B------:R-:W-:Y:S01]  /*82540*/  LOP3.LUT P3, RZ, R27, 0x40, RZ, 0xc0, !PT ;  /* 0x000000401bff7812 */ /* 0x000fe2000786c0ff */
[----:B------:R-:W2:Y:S02]  /*82550*/  LDL.LU R29, [R1+0x2058] ;  /* 0x00205800011d7983 */ /* 0x000ea40000300800 */
[----:B------:R-:W-:Y:S02]  /*82560*/  @P0 LOP3.LUT R25, R25, 0x8000, RZ, 0xfc, !PT ;  /* 0x0000800019190812 */ /* 0x000fe400078efcff */
[----:B------:R-:W-:Y:S02]  /*82570*/  LOP3.LUT P0, RZ, R26, 0x10000000, RZ, 0xc0, !PT ;  /* 0x100000001aff7812 */ /* 0x000fe4000780c0ff */
[----:B------:R-:W-:Y:S01]  /*82580*/  LOP3.LUT R25, R25, 0xfffeffff, RZ, 0xc0, !PT ;  /* 0xfffeffff19197812 */ /* 0x000fe200078ec0ff */
[----:B------:R3:W-:Y:S02]  /*82590*/  @P1 STG.E.U16 desc[UR58][R8.64], R10 ;  /* 0x0000000a08001986 */ /* 0x0007e4000c10153a */
[----:B---3--:R-:W-:-:S08]  /*825a0*/  IMAD.WIDE R8, R22, 0x2, R6 ;  /* 0x0000000216087825 */ /* 0x008fd000078e0206 */
[----:B------:R-:W-:Y:S02]  /*825b0*/  @P0 LOP3.LUT R25, R25, 0x10000, RZ, 0xfc, !PT ;  /* 0x0001000019190812 */ /* 0x000fe400078efcff */
[----:B------:R-:W-:Y:S01]  /*825c0*/  LOP3.LUT P0, RZ, R26, 0x8000000, RZ, 0xc0, !PT ;  /* 0x080000001aff7812 */ /* 0x000fe2000780c0ff */
[----:B----4-:R0:W-:Y:S01]  /*825d0*/  @P2 STG.E.U16 desc[UR58][R8.64], R15 ;  /* 0x0000000f08002986 */ /* 0x0101e2000c10153a */
[----:B------:R-:W-:Y:S01]  /*825e0*/  PRMT R10, R15, 0x7632, R10 ;  /* 0x000076320f0a7816 */ /* 0x000fe2000000000a */
[----:B0-----:R-:W-:Y:S02]  /*825f0*/  IMAD.WIDE R8, R22, 0x2, R4 ;  /* 0x0000000216087825 */ /* 0x001fe400078e0204 */
[----:B------:R-:W3:Y:S04]  /*82600*/  LDL.LU R15, [R1+0xde4] ;  /* 0x000de400010f7983 */ /* 0x000ee80000300800 */
        /* <DEDUP_REMOVED lines=27> */
[----:B------:R0:W-:Y:S02]  /*827c0*/  @P5 STG.E.U16 desc[UR58][R8.64], R13 ;  /* 0x0000000d08005986 */ /* 0x0001e4000c10153a */
[----:B0-----:R-:W-:Y:S02]  /*827d0*/  IMAD.WIDE R8, R14, 0x2, R4 ;  /* 0x000000020e087825 */ /* 0x001fe400078e0204 */
[----:B------:R-:W2:Y:S04]  /*827e0*/  LDL.LU R14, [R1+0xdec] ;  /* 0x000dec00010e7983 */ /* 0x000ea80000300800 */
[----:B------:R-:W2:Y:S04]  /*827f0*/  LDL.LU R26, [R1+0x4a8] ;  /* 0x0004a800011a7983 */ /* 0x000ea80000300800 */
[----:B------:R-:W2:Y:S01]  /*82800*/  LDL.LU R21, [R1+0xdf0] ;  /* 0x000df00001157983 */ /* 0x000ea20000300800 */
[----:B------:R-:W-:-:S03]  /*82810*/  PRMT R10, R13, 0x7632, R10 ;  /* 0x000076320d0a7816 */ /* 0x000fc6000000000a */
[----:B------:R-:W2:Y:S01]  /*82820*/  LDL.LU R13, [R1+0x4bc] ;  /* 0x0004bc00010d7983 */ /* 0x000ea20000300800 */
[----:B------:R-:W-:-:S03]  /*82830*/  LOP3.LUT P6, RZ, R27, 0x400, RZ, 0xc0, !PT ;  /* 0x000004001bff7812 */ /* 0x000fc600078cc0ff */
[----:B------:R-:W2:Y:S10]  /*82840*/  LDL.LU R12, [R1+0xdf4] ;  /* 0x000df400010c7983 */ /* 0x000eb40000300800 */
[----:B------:R3:W-:Y:S02]  /*82850*/  @P6 STG.E.U16 desc[UR58][R8.64], R10 ;  /* 0x0000000a08006986 */ /* 0x0007e4000c10153a */
[----:B---3--:R-:W-:-:S05]  /*82860*/  IMAD.WIDE R8, R15, 0x2, R6 ;  /* 0x000000020f087825 */ /* 0x008fca00078e0206 */
[----:B----4-:R0:W-:Y:S02]  /*82870*/  @P1 STG.E.U16 desc[UR58][R8.64], R22 ;  /* 0x0000001608001986 */ /* 0x0101e4000c10153a */
[----:B0-----:R-:W-:Y:S02]  /*82880*/  IMAD.WIDE R8, R15, 0x2, R4 ;  /* 0x000000020f087825 */ /* 0x001fe400078e0204 */
[----:B------:R-:W3:Y:S04]  /*82890*/  LDL.LU R15, [R1+0x4ac] ;  /* 0x0004ac00010f7983 */ /* 0x000ee80000300800 */
        /* <DEDUP_REMOVED lines=16> */
[----:B------:R-:W-:Y:S01]  /*829a0*/  LOP3.LUT P1, RZ, R27, 0x2000, RZ, 0xc0, !PT ;  /* 0x000020001bff7812 */ /* 0x000fe2000782c0ff */
[----:B--2---:R-:W-:-:S05]  /*829b0*/  IMAD.WIDE R8, R14, 0x2, R6 ;  /* 0x000000020e087825 */ /* 0x004fca00078e0206 */
[----:B------:R0:W-:Y:S02]  /*829c0*/  @P5 STG.E.U16 desc[UR58][R8.64], R26 ;  /* 0x0000001a08005986 */ /* 0x0001e4000c10153a */
[----:B0-----:R-:W-:Y:S02]  /*829d0*/  IMAD.WIDE R8, R14, 0x2, R4 ;  /* 0x000000020e087825 */ /* 0x001fe400078e0204 */
[----:B------:R-:W2:Y:S04]  /*829e0*/  LDL.LU R14, [R1+0xe00] ;  /* 0x000e0000010e7983 */ /* 0x000ea80000300800 */
[----:B------:R-:W2:Y:S01]  /*829f0*/  LDL.LU R16, [R1+0x4d4] ;  /* 0x0004d40001107983 */ /* 0x000ea20000300800 */
[----:B------:R-:W-:-:S05]  /*82a00*/  PRMT R10, R26, 0x7632, R10 ;  /* 0x000076321a0a7816 */ /* 0x000fca000000000a */
[----:B------:R0:W-:Y:S02]  /*82a10*/  @P6 STG.E.U16 desc[UR58][R8.64], R10 ;  /* 0x0000000a08006986 */ /* 0x0001e4000c10153a */
[----:B0-----:R-:W-:Y:S01]  /*82a20*/  IMAD.WIDE R8, R21, 0x2, R6 ;  /* 0x0000000215087825 */ /* 0x001fe200078e0206 */
[----:B------:R-:W-:-:S04]  /*82a30*/  PRMT R10, R13, 0x7632, R10 ;  /* 0x000076320d0a7816 */ /* 0x000fc8000000000a */
[----:B------:R0:W-:Y:S04]  /*82a40*/  @P1 STG.E.U16 desc[UR58][R8.64], R13 ;  /* 0x0000000d08001986 */ /* 0x0001e8000c10153a */
[----:B0-----:R-:W2:Y:S01]  /*82a50*/  LDL.LU R13, [R1+0xe04] ;  /* 0x000e0400010d7983 */ /* 0x001ea20000300800 */
[----:B------:R-:W-:-:S03]  /*82a60*/  IMAD.WIDE R8, R21, 0x2, R4 ;  /* 0x0000000215087825 */ /* 0x000fc600078e0204 */
[----:B------:R-:W2:Y:S01]  /*82a70*/  LDL.LU R21, [R1+0x4c4] ;  /* 0x0004c40001157983 */ /* 0x000ea20000300800 */
        /* <DEDUP_REMOVED lines=16> */
[----:B---3--:R-:W-:-:S11]  /*82b80*/  PRMT R10, R15, 0x7632, R10 ;  /* 0x000076320f0a7816 */ /* 0x008fd6000000000a */
[----:B------:R0:W-:Y:S01]  /*82b90*/  @P3 STG.E.U16 desc[UR58][R8.64], R15 ;  /* 0x0000000f08003986 */ /* 0x0001e2000c10153a */
[C---:B------:R-:W-:Y:S01]  /*82ba0*/  LOP3.LUT P3, RZ, R25.reuse, 0x1000, RZ, 0xc0, !PT ;  /* 0x0000100019ff7812 */ /* 0x040fe2000786c0ff */
[----:B0-----:R-:W-:Y:S02]  /*82bb0*/  IMAD.WIDE R8, R12, 0x2, R4 ;  /* 0x000000020c087825 */ /* 0x001fe400078e0204 */
[----:B------:R-:W3:Y:S10]  /*82bc0*/  LDL.LU R15, [R1+0xe08] ;  /* 0x000e0800010f7983 */ /* 0x000ef40000300800 */
[----:B------:R4:W-:Y:S01]  /*82bd0*/  @P3 STG.E.U16 desc[UR58][R8.64], R10 ;  /* 0x0000000a08003986 */ /* 0x0009e2000c10153a */
[----:B------:R-:W-:-:S03]  /*82be0*/  LOP3.LUT P3, RZ, R25, 0x800, RZ, 0xc0, !PT ;  /* 0x0000080019ff7812 */ /* 0x000fc6000786c0ff */
[----:B------:R-:W3:Y:S01]  /*82bf0*/  LDL.LU R12, [R1+0x4d8] ;  /* 0x0004d800010c7983 */ /* 0x000ee20000300800 */
[----:B----4-:R-:W-:-:S09]  /*82c00*/  IMAD.WIDE R8, R24, 0x2, R6 ;  /* 0x0000000218087825 */ /* 0x010fd200078e0206 */
[----:B------:R0:W-:Y:S01]  /*82c10*/  @P3 STG.E.U16 desc[UR58][R8.64], R11 ;  /* 0x0000000b08003986 */ /* 0x0001e2000c10153a */
[----:B------:R-:W-:Y:S02]  /*82c20*/  LOP3.LUT P3, RZ, R25, 0x400, RZ, 0xc0, !PT ;  /* 0x0000040019ff7812 */ /* 0x000fe4000786c0ff */
[----:B------:R-:W-:Y:S01]  /*82c30*/  PRMT R10, R11, 0x7632, R10 ;  /* 0x000076320b0a7816 */ /* 0x000fe2000000000a */
[----:B0-----:R-:W-:-:S10]  /*82c40*/  IMAD.WIDE R8, R24, 0x2, R4 ;  /* 0x0000000218087825 */ /* 0x001fd400078e0204 */
[----:B------:R0:W-:Y:S01]  /*82c50*/  @P3 STG.E.U16 desc[UR58][R8.64], R10 ;  /* 0x0000000a08003986 */ /* 0x0001e2000c10153a */
[----:B------:R-:W-:Y:S02]  /*82c60*/  LOP3.LUT P3, RZ, R25, 0x200, RZ, 0xc0, !PT ;  /* 0x0000020019ff7812 */ /* 0x000fe4000786c0ff */
[----:B------:R-:W-:Y:S02]  /*82c70*/  LOP3.LUT P4, RZ, R29, 0x40, RZ, 0xc0, !PT ;  /* 0x000000401dff7812 */ /* 0x000fe4000788c0ff */
[----:B------:R-:W-:Y:S01]  /*82c80*/  LOP3.LUT P5, RZ, R27, 0x20000, RZ, 0xc0, !PT ;  /* 0x000200001bff7812 */ /* 0x000fe200078ac0ff */
[----:B0-----:R-:W-:Y:S01]  /*82c90*/  IMAD.WIDE R8, R22, 0x2, R6 ;  /* 0x0000000216087825 */ /* 0x001fe200078e0206 */
[----:B------:R-:W-:-:S07]  /*82ca0*/  PRMT R10, R19, 0x7632, R10 ;  /* 0x00007632130a7816 */ /* 0x000fce000000000a */
[----:B------:R0:W-:Y:S02]  /*82cb0*/  @P3 STG.E.U16 desc[UR58][R8.64], R19 ;  /* 0x0000001308003986 */ /* 0x0001e4000c10153a */
[----:B0-----:R-:W-:-:S05]  /*82cc0*/  IMAD.WIDE R8, R22, 0x2, R4 ;  /* 0x0000000216087825 */ /* 0x001fca00078e0204 */
[----:B------:R2:W-:Y:S01]  /*82cd0*/  @P4 STG.E.U16 desc[UR58][R8.64], R10 ;  /* 0x0000000a08004986 */ /* 0x0005e2000c10153a */
[----:B------:R-:W-:Y:S02]  /*82ce0*/  LOP3.LUT P0, RZ, R27, 0x40000, RZ, 0xc0, !PT ;  /* 0x000400001bff7812 */ /* 0x000fe4000780c0ff */
[----:B------:R-:W-:Y:S01]  /*82cf0*/  LOP3.LUT P6, RZ, R29, 0x80, RZ, 0xc0, !PT ;  /* 0x000000801dff7812 */ /* 0x000fe200078cc0ff */
[----:B--2---:R-:W-:-:S05]  /*82d00*/  IMAD.WIDE R8, R14, 0x2, R6 ;  /* 0x000000020e087825 */ /* 0x004fca00078e0206 */
[----:B------:R0:W-:Y:S02]  /*82d10*/  @P5 STG.E.U16 desc[UR58][R8.64], R16 ;  /* 0x0000001008005986 */ /* 0x0001e4000c10153a */
[----:B0-----:R-:W-:Y:S02]  /*82d20*/  IMAD.WIDE R8, R14, 0x2, R4 ;  /* 0x000000020e087825 */ /* 0x001fe400078e0204 */
[----:B------:R-:W2:Y:S04]  /*82d30*/  LDL.LU R14, [R1+0xe0c] ;  /* 0x000e0c00010e7983 */ /* 0x000ea80000300800 */
[----:B------:R-:W4:Y:S01]  /*82d40*/  LDL.LU R19, [R1+0x4c8] ;  /* 0x0004c80001137983 */ /* 0x000f220000300800 */
[----:B------:R-:W-:-:S03]  /*82d50*/  PRMT R10, R16, 0x7632, R10 ;  /* 0x00007632100a7816 */ /* 0x000fc6000000000a */
[----:B------:R-:W4:Y:S04]  /*82d60*/  LDL.LU R16, [R1+0xe10] ;  /* 0x000e100001107983 */ /* 0x000f280000300800 */
[----:B------:R0:W-:Y:S02]  /*82d70*/  @P0 STG.E.U16 desc[UR58][R8.64], R10 ;  /* 0x0000000a08000986 */ /* 0x0001e4000c10153a */
[----:B0-----:R-:W-:-:S05]  /*82d80*/  IMAD.WIDE R8, R13, 0x2, R6 ;  /* 0x000000020d087825 */ /* 0x001fca00078e0206 */
[----:B------:R0:W-:Y:S02]  /*82d90*/  @P6 STG.E.U16 desc[UR58][R8.64], R21 ;  /* 0x0000001508006986 */ /* 0x0001e4000c10153a */
[----:B0-----:R-:W-:Y:S02]  /*82da0*/  IMAD.WIDE R8, R13, 0x2, R4 ;  /* 0x000000020d087825 */ /* 0x001fe400078e0204 */
[----:B------:R-:W4:Y:S01]  /*82db0*/  LDL.LU R13, [R1+0x4dc] ;  /* 0x0004dc00010d7983 */ /* 0x000f220000300800 */
[----:B------:R-:W-:Y:S02]  /*82dc0*/  LOP3.LUT P1, RZ, R29, 0x100, RZ, 0xc0, !PT ;  /* 0x000001001dff7812 */ /* 0x000fe4000782c0ff */
[----:B------:R-:W-:Y:S02]  /*82dd0*/  LOP3.LUT P2, RZ, R27, 0x80000, RZ, 0xc0, !PT ;  /* 0x000800001bff7812 */ /* 0x000fe4000784c0ff */
[----:B------:R-:W-:Y:S02]  /*82de0*/  PRMT R10, R21, 0x7632, R10 ;  /* 0x00007632150a7816 */ /* 0x000fe4000000000a */
[----:B------:R-:W4:Y:S07]  /*82df0*/  LDL.LU R21, [R1+0xe14] ;  /* 0x000e140001157983 */ /* 0x000f2e0000300800 */
[----:B------:R3:W-:Y:S01]  /*82e00*/  @P1 STG.E.U16 desc[UR58][R8.64], R10 ;  /* 0x0000000a08001986 */ /* 0x0007e2000c10153a */
[----:B------:R-:W-:-:S02]  /*82e10*/  LOP3.LUT P3, RZ, R27, 0x100000, RZ, 0xc0, !PT ;  /* 0x001000001bff7812 */ /* 0x000fc4000786c0ff */
[----:B------:R-:W-:Y:S01]  /*82e20*/  LOP3.LUT P4, RZ, R29, 0x200, RZ, 0xc0, !PT ;  /* 0x000002001dff7812 */ /* 0x000fe2000788c0ff */
[----:B---3--:R-:W-:-:S05]  /*82e30*/  IMAD.WIDE R8, R15, 0x2, R6 ;  /* 0x000000020f087825 */ /* 0x008fca00078e0206 */
[----:B------:R0:W-:Y:S02]  /*82e40*/  @P2 STG.E.U16 desc[UR58][R8.64], R12 ;  /* 0x0000000c08002986 */ /* 0x0001e4000c10153a */
[----:B0-----:R-:W-:Y:S02]  /*82e50*/  IMAD.WIDE R8, R15, 0x2, R4 ;  /* 0x000000020f087825 */ /* 0x001fe400078e0204 */
[----:B------:R-:W3:Y:S04]  /*82e60*/  LDL.LU R15, [R1+0x4cc] ;  /* 0x0004cc00010f7983 */ /* 0x000ee80000300800 */
[----:B------:R-:W3:Y:S01]  /*82e70*/  LDL.LU R24, [R1+0xe18] ;  /* 0x000e180001187983 */ /* 0x000ee20000300800 */
[----:B------:R-:W-:-:S03]  /*82e80*/  PRMT R10, R12, 0x7632, R10 ;  /* 0x000076320c0a7816 */ /* 0x000fc6000000000a */
[----:B------:R-:W3:Y:S04]  /*82e90*/  LDL.LU R12, [R1+0x4f0] ;  /* 0x0004f000010c7983 */ /* 0x000ee80000300800 */
[----:B------:R2:W-:Y:S01]  /*82ea0*/  @P3 STG.E.U16 desc[UR58][R8.64], R10 ;  /* 0x0000000a08003986 */ /* 0x0005e2000c10153a */
[----:B------:R-:W-:Y:S02]  /*82eb0*/  LOP3.LUT P5, RZ, R29, 0x400, RZ, 0xc0, !PT ;  /* 0x000004001dff7812 */ /* 0x000fe400078ac0ff */
[----:B------:R-:W-:Y:S01]  /*82ec0*/  LOP3.LUT P6, RZ, R27, 0x200000, RZ, 0xc0, !PT ;  /* 0x002000001bff7812 */ /* 0x000fe200078cc0ff */
[----:B--2---:R-:W-:-:S05]  /*82ed0*/  IMAD.WIDE R8, R14, 0x2, R6 ;  /* 0x000000020e087825 */ /* 0x004fca00078e0206 */
[----:B----4-:R0:W-:Y:S02]  /*82ee0*/  @P4 STG.E.U16 desc[UR58][R8.64], R19 ;  /* 0x0000001308004986 */ /* 0x0101e4000c10153a */
[----:B0-----:R-:W-:Y:S02]  /*82ef0*/  IMAD.WIDE R8, R14, 0x2, R4 ;  /* 0x000000020e087825 */ /* 0x001fe400078e0204 */
[----:B------:R-:W2:Y:S04]  /*82f00*/  LDL.LU R14, [R1+0xe1c] ;  /* 0x000e1c00010e7983 */ /* 0x000ea80000300800 */
[----:B------:R-:W4:Y:S04]  /*82f10*/  LDL.LU R11, [R1+0x4e0] ;  /* 0x0004e000010b7983 */ /* 0x000f280000300800 */
[----:B------:R-:W4:Y:S01]  /*82f20*/  LDL.LU R22, [R1+0xe70] ;  /* 0x000e700001167983 */ /* 0x000f220000300800 */
[----:B------:R-:W-:-:S03]  /*82f30*/  PRMT R10, R19, 0x7632, R10 ;  /* 0x00007632130a7816 */ /* 0x000fc6000000000a */
[----:B------:R-:W4:Y:S04]  /*82f40*/  LDL.LU R19, [R1+0x4f4] ;  /* 0x0004f40001137983 */ /* 0x000f280000300800 */
[----:B------:R0:W-:Y:S02]  /*82f50*/  @P5 STG.E.U16 desc[UR58][R8.64], R10 ;  /* 0x0000000a08005986 */ /* 0x0001e4000c10153a */
[----:B0-----:R-:W-:-:S05]  /*82f60*/  IMAD.WIDE R8, R16, 0x2, R6 ;  /* 0x0000000210087825 */ /* 0x001fca00078e0206 */
[----:B------:R0:W-:Y:S01]  /*82f70*/  @P6 STG.E.U16 desc[UR58][R8.64], R13 ;  /* 0x0000000d08006986 */ /* 0x0001e2000c10153a */
[----:B------:R-:W-:Y:S01]  /*82f80*/  PRMT R10, R13, 0x7632, R10 ;  /* 0x000076320d0a7816 */ /* 0x000fe2000000000a */
[----:B0-----:R-:W-:Y:S02]  /*82f90*/  IMAD.WIDE R8, R16, 0x2, R4 ;  /* 0x0000000210087825 */ /* 0x001fe400078e0204 */
[----:B------:R-:W4:Y:S04]  /*82fa0*/  LDL.LU R16, [R1+0xe74] ;  /* 0x000e740001107983 */ /* 0x000f280000300800 */
[----:B------:R-:W4:Y:S01]  /*82fb0*/  LDL.LU R13, [R1+0x4e4] ;  /* 0x0004e400010d7983 */ /* 0x000f220000300800 */
        /* <DEDUP_REMOVED lines=8> */
[----:B------:R-:W-:Y:S02]  /*83040*/  LOP3.LUT R25, R25, 0xfffffeff, RZ, 0xc0, !PT ;  /* 0xfffffeff19197812 */ /* 0x000fe400078ec0ff */
[----:B------:R-:W-:Y:S01]  /*83050*/  LOP3.LUT P0, RZ, R27, 0x4000000, RZ, 0xc0, !PT ;  /* 0x040000001bff7812 */ /* 0x000fe2000780c0ff */
[----:B------:R0:W-:Y:S08]  /*83060*/  @P1 STG.E.U16 desc[UR58][R8.64], R10 ;  /* 0x0000000a08001986 */ /* 0x0001f0000c10153a */
[----:B------:R-:W-:-:S02]  /*83070*/  @P2 LOP3.LUT R25, R25, 0x100, RZ, 0xfc, !PT ;  /* 0x0000010019192812 */ /* 0x000fc400078efcff */
[----:B------:R-:W-:Y:S02]  /*83080*/  LOP3.LUT P2, RZ, R29, 0x800, RZ, 0xc0, !PT ;  /* 0x000008001dff7812 */ /* 0x000fe4000784c0ff */
[----:B------:R-:W-:Y:S01]  /*83090*/  LOP3.LUT R25, R25, 0xffffffdf, RZ, 0xc0, !PT ;  /* 0xffffffdf19197812 */ /* 0x000fe200078ec0ff */
[----:B0-----:R-:W-:-:S03]  /*830a0*/  IMAD.WIDE R8, R21, 0x2, R6 ;  /* 0x0000000215087825 */ /* 0x001fc600078e0206 */
[----:B------:R-:W-:-:S07]  /*830b0*/  @P0 LOP3.LUT R25, R25, 0x20, RZ, 0xfc, !PT ;  /* 0x0000002019190812 */ /* 0x000fce00078efcff */
[----:B---3--:R0:W-:Y:S01]  /*830c0*/  @P2 STG.E.U16 desc[UR58][R8.64], R15 ;  /* 0x0000000f08002986 */ /* 0x0081e2000c10153a */
[----:B------:R-:W-:Y:S02]  /*830d0*/  LOP3.LUT P2, RZ, R25, 0x100, RZ, 0xc0, !PT ;  /* 0x0000010019ff7812 */ /* 0x000fe4000784c0ff */
[----:B------:R-:W-:Y:S01]  /*830e0*/  PRMT R10, R15, 0x7632, R10 ;  /* 0x000076320f0a7816 */ /* 0x000fe2000000000a */
[----:B0-----:R-:W-:Y:S01]  /*830f0*/  IMAD.WIDE R8, R21, 0x2, R4 ;  /* 0x0000000215087825 */ /* 0x001fe200078e0204 */
[----:B------:R-:W3:Y:S09]  /*83100*/  LDL.LU R15, [R1+0xe78] ;  /* 0x000e7800010f7983 */ /* 0x000ef20000300800 */
[----:B------:R0:W-:Y:S01]  /*83110*/  @P2 STG.E.U16 desc[UR58][R8.64], R10 ;  /* 0x0000000a08002986 */ /* 0x0001e2000c10153a */
[----:B------:R-:W-:-:S03]  /*83120*/  LOP3.LUT P2, RZ, R25, 0x80, RZ, 0xc0, !PT ;  /* 0x0000008019ff7812 */ /* 0x000fc6000784c0ff */
[----:B------:R-:W3:Y:S01]  /*83130*/  LDL.LU R21, [R1+0x4f8] ;  /* 0x0004f80001157983 */ /* 0x000ee20000300800 */
[----:B0-----:R-:W-:-:S09]  /*83140*/  IMAD.WIDE R8, R24, 0x2, R6 ;  /* 0x0000000218087825 */ /* 0x001fd200078e0206 */
[----:B------:R0:W-:Y:S01]  /*83150*/  @P2 STG.E.U16 desc[UR58][R8.64], R12 ;  /* 0x0000000c08002986 */ /* 0x0001e2000c10153a */
[----:B------:R-:W-:Y:S02]  /*83160*/  LOP3.LUT P2, RZ, R25, 0x40, RZ, 0xc0, !PT ;  /* 0x0000004019ff7812 */ /* 0x000fe4000784c0ff */
[----:B------:R-:W-:Y:S02]  /*83170*/  LOP3.LUT P3, RZ, R29, 0x2000, RZ, 0xc0, !PT ;  /* 0x000020001dff7812 */ /* 0x000fe4000786c0ff */
[----:B------:R-:W-:Y:S01]  /*83180*/  PRMT R10, R12, 0x7632, R10 ;  /* 0x000076320c0a7816 */ /* 0x000fe2000000000a */
[----:B0-----:R-:W-:-:S08]  /*83190*/  IMAD.WIDE R8, R24, 0x2, R4 ;  /* 0x0000000218087825 */ /* 0x001fd000078e0204 */
[----:B------:R2:W-:Y:S01]  /*831a0*/  @P2 STG.E.U16 desc[UR58][R8.64], R10 ;  /* 0x0000000a08002986 */ /* 0x0005e2000c10153a */
[----:B------:R-:W-:Y:S02]  /*831b0*/  LOP3.LUT P4, RZ, R29, 0x4000, RZ, 0xc0, !PT ;  /* 0x000040001dff7812 */ /* 0x000fe4000788c0ff */
[----:B------:R-:W-:Y:S02]  /*831c0*/  LOP3.LUT P0, RZ, R27, 0x2000000, RZ, 0xc0, !PT ;  /* 0x020000001bff7812 */ /* 0x000fe4000780c0ff */
[----:B------:R-:W-:Y:S01]  /*831d0*/  LOP3.LUT P5, RZ, R29, 0x8000, RZ, 0xc0, !PT ;  /* 0x000080001dff7812 */ /* 0x000fe200078ac0ff */
[----:B--2---:R-:W-:-:S05]  /*831e0*/  IMAD.WIDE R8, R14, 0x2, R6 ;  /* 0x000000020e087825 */ /* 0x004fca00078e0206 */
[----:B----4-:R0:W-:Y:S02]  /*831f0*/  @P3 STG.E.U16 desc[UR58][R8.64], R11 ;  /* 0x0000000b08003986 */ /* 0x0101e4000c10153a */
[----:B0-----:R-:W-:Y:S02]  /*83200*/  IMAD.WIDE R8, R14, 0x2, R4 ;  /* 0x000000020e087825 */ /* 0x001fe400078e0204 */
[----:B------:R-:W2:Y:S04]  /*83210*/  LDL.LU R14, [R1+0xe7c] ;  /* 0x000e7c00010e7983 */ /* 0x000ea80000300800 */
[----:B------:R-:W4:Y:S01]  /*83220*/  LDL.LU R12, [R1+0x4e8] ;  /* 0x0004e800010c7983 */ /* 0x000f220000300800 */
[----:B------:R-:W-:-:S05]  /*83230*/  PRMT R10, R11, 0x7632, R10 ;  /* 0x000076320b0a7816 */ /* 0x000fca000000000a */
[----:B------:R0:W-:Y:S02]  /*83240*/  @P4 STG.E.U16 desc[UR58][R8.64], R10 ;  /* 0x0000000a08004986 */ /* 0x0001e4000c10153a */
[----:B0-----:R-:W-:-:S05]  /*83250*/  IMAD.WIDE R8, R22, 0x2, R6 ;  /* 0x0000000216087825 */ /* 0x001fca00078e0206 */
[----:B------:R0:W-:Y:S01]  /*83260*/  @P0 STG.E.U16 desc[UR58][R8.64], R19 ;  /* 0x0000001308000986 */ /* 0x0001e2000c10153a */
[----:B------:R-:W-:Y:S02]  /*83270*/  LOP3.LUT P0, RZ, R25, 0x20, RZ, 0xc0, !PT ;  /* 0x0000002019ff7812 */ /* 0x000fe4000780c0ff */
[----:B------:R-:W-:Y:S01]  /*83280*/  PRMT R10, R19, 0x7632, R10 ;  /* 0x00007632130a7816 */ /* 0x000fe2000000000a */
[----:B0-----:R-:W-:Y:S01]  /*83290*/  IMAD.WIDE R8, R22, 0x2, R4 ;  /* 0x0000000216087825 */ /* 0x001fe200078e0204 */
[----:B------:R-:W4:Y:S09]  /*832a0*/  LDL.LU R19, [R1+0xe80] ;  /* 0x000e800001137983 */ /* 0x000f320000300800 */
        /* <DEDUP_REMOVED lines=13> */
[----:B------:R0:W-:Y:S01]  /*83380*/  @P1 STG.E.U16 desc[UR58][R8.64], R21 ;  /* 0x0000001508001986 */ /* 0x0001e2000c10153a */
[----:B------:R-:W-:Y:S01]  /*83390*/  PRMT R10, R21, 0x7632, R10 ;  /* 0x00007632150a7816 */ /* 0x000fe2000000000a */
[----:B0-----:R-:W-:Y:S02]  /*833a0*/  IMAD.WIDE R8, R15, 0x2, R4 ;  /* 0x000000020f087825 */ /* 0x001fe400078e0204 */
        /* <DEDUP_REMOVED lines=9> */
[----:B------:R-:W4:Y:S04]  /*83440*/  LDL.LU R11, [R1+0xe8c] ;  /* 0x000e8c00010b7983 */ /* 0x000f280000300800 */
        /* <DEDUP_REMOVED lines=12> */
[----:B------:R-:W-:-:S02]  /*83510*/  LOP3.LUT R25, R25, 0xfffffff7, RZ, 0xc0, !PT ;  /* 0xfffffff719197812 */ /* 0x000fc400078ec0ff */
[----:B------:R-:W-:-:S09]  /*83520*/  LOP3.LUT P3, RZ, R23, 0x8, RZ, 0xc0, !PT ;  /* 0x0000000817ff7812 */ /* 0x000fd2000786c0ff */
[----:B------:R-:W-:Y:S02]  /*83530*/  @P0 LOP3.LUT R25, R25, 0x8, RZ, 0xfc, !PT ;  /* 0x0000000819190812 */ /* 0x000fe400078efcff */
[----:B------:R-:W-:Y:S02]  /*83540*/  LOP3.LUT P0, RZ, R29, 0x100000, RZ, 0xc0, !PT ;  /* 0x001000001dff7812 */ /* 0x000fe4000780c0ff */
[----:B------:R-:W-:Y:S02]  /*83550*/  LOP3.LUT R25, R25, 0xffffffef, RZ, 0xc0, !PT ;  /* 0xffffffef19197812 */ /* 0x000fe400078ec0ff */
[----:B------:R-:W-:-:S09]  /*83560*/  LOP3.LUT P6, RZ, R27, 0x40000000, RZ, 0xc0, !PT ;  /* 0x400000001bff7812 */ /* 0x000fd200078cc0ff */
[----:B------:R-:W-:-:S04]  /*83570*/  @P0 LOP3.LUT R25, R25, 0x10, RZ, 0xfc, !PT ;  /* 0x0000001019190812 */ /* 0x000fc800078efcff */
[----:B------:R-:W-:-:S04]  /*83580*/  LOP3.LUT R25, R25, 0xfffffffd, RZ, 0xc0, !PT ;  /* 0xfffffffd19197812 */ /* 0x000fc800078ec0ff */
[----:B------:R-:W-:Y:S02]  /*83590*/  @P3 LOP3.LUT R25, R25, 0x2, RZ, 0xfc, !PT ;  /* 0x0000000219193812 */ /* 0x000fe400078efcff */
[----:B------:R-:W-:Y:S02]  /*835a0*/  LOP3.LUT P3, RZ, R23, 0x2, RZ, 0xc0, !PT ;  /* 0x0000000217ff7812 */ /* 0x000fe4000786c0ff */
[----:B------:R-:W-:Y:S01]  /*835b0*/  LOP3.LUT P0, RZ, R29, 0x80000, RZ, 0xc0, !PT ;  /* 0x000800001dff7812 */ /* 0x000fe2000780c0ff */
[----:B------:R0:W-:Y:S01]  /*835c0*/  @P6 STG.E.U16 desc[UR58][R8.64], R10 ;  /* 0x0000000a08006986 */ /* 0x0001e2000c10153a */
[----:B------:R-:W-:-:S09]  /*835d0*/  LOP3.LUT R25, R25, 0xfffffffb, RZ, 0xc0, !PT ;  /* 0xfffffffb19197812 */ /* 0x000fd200078ec0ff */
[----:B------:R-:W-:Y:S01]  /*835e0*/  @P3 LOP3.LUT R25, R25, 0x4, RZ, 0xfc, !PT ;  /* 0x0000000419193812 */ /* 0x000fe200078efcff */
[----:B0-----:R-:W-:-:S05]  /*835f0*/  IMAD.WIDE R8, R13, 0x2, R6 ;  /* 0x000000020d087825 */ /* 0x001fca00078e0206 */
[----:B---3--:R0:W-:Y:S01]  /*83600*/  @P0 STG.E.U16 desc[UR58][R8.64], R15 ;  /* 0x0000000f08000986 */ /* 0x0081e2000c10153a */
[----:B------:R-:W-:Y:S02]  /*83610*/  LOP3.LUT P0, RZ, R25, 0x10, RZ, 0xc0, !PT ;  /* 0x0000001019ff7812 */ /* 0x000fe4000780c0ff */
[----:B------:R-:W-:Y:S01]  /*83620*/  PRMT R10, R15, 0x7632, R10 ;  /* 0x000076320f0a7816 */ /* 0x000fe2000000000a */
[----:B0-----:R-:W-:Y:S01]  /*83630*/  IMAD.WIDE R8, R13, 0x2, R4 ;  /* 0x000000020d087825 */ /* 0x001fe200078e0204 */
[----:B------:R-:W-:Y:S01]  /*83640*/  LOP3.LUT P1, RZ, R23, 0x1, RZ, 0xc0, !PT ;  /* 0x0000000117ff7812 */ /* 0x000fe2000782c0ff */
[----:B------:R-:W3:Y:S08]  /*83650*/  LDL.LU R13, [R1+0x518] ;  /* 0x00051800010d7983 */ /* 0x000ef00000300800 */
[----:B------:R2:W-:Y:S01]  /*83660*/  @P0 STG.E.U16 desc[UR58][R8.64], R10 ;  /* 0x0000000a08000986 */ /* 0x0005e2000c10153a */
[----:B------:R-:W-:-:S02]  /*83670*/  LOP3.LUT P0, RZ, R25, 0x8, RZ, 0xc0, !PT ;  /* 0x0000000819ff7812 */ /* 0x000fc4000780c0ff */
[C---:B------:R-:W-:Y:S01]  /*83680*/  LOP3.LUT P2, RZ, R29.reuse, 0x200000, RZ, 0xc0, !PT ;  /* 0x002000001dff7812 */ /* 0x040fe2000784c0ff */
[----:B------:R-:W3:Y:S01]  /*83690*/  LDL.LU R15, [R1+0xe98] ;  /* 0x000e9800010f7983 */ /* 0x000ee20000300800 */
[C---:B------:R-:W-:Y:S02]  /*836a0*/  LOP3.LUT P3, RZ, R29.reuse, 0x400000, RZ, 0xc0, !PT ;  /* 0x004000001dff7812 */ /* 0x040fe4000786c0ff */
[----:B------:R-:W-:Y:S01]  /*836b0*/  LOP3.LUT P4, RZ, R29, 0x800000, RZ, 0xc0, !PT ;  /* 0x008000001dff7812 */ /* 0x000fe2000788c0ff */
[----:B--2---:R-:W-:Y:S01]  /*836c0*/  IMAD.WIDE R8, R14, 0x2, R6 ;  /* 0x000000020e087825 */ /* 0x004fe200078e0206 */
[----:B----4-:R-:W-:-:S05]  /*836d0*/  PRMT R10, R24, 0x7632, R10 ;  /* 0x00007632180a7816 */ /* 0x010fca000000000a */
[----:B------:R0:W-:Y:S02]  /*836e0*/  @P0 STG.E.U16 desc[UR58][R8.64], R24 ;  /* 0x0000001808000986 */ /* 0x0001e4000c10153a */
[----:B0-----:R-:W-:Y:S02]  /*836f0*/  IMAD.WIDE R8, R14, 0x2, R4 ;  /* 0x000000020e087825 */ /* 0x001fe400078e0204 */
[----:B------:R-:W2:Y:S04]  /*83700*/  LDL.LU R14, [R1+0xe9c] ;  /* 0x000e9c00010e7983 */ /* 0x000ea80000300800 */
[----:B------:R0:W-:Y:S04]  /*83710*/  @P1 STG.E.U16 desc[UR58][R8.64], R10 ;  /* 0x0000000a08001986 */ /* 0x0001e8000c10153a */
[----:B------:R-:W4:Y:S01]  /*83720*/  LDL.LU R27, [R1+0x508] ;  /* 0x00050800011b7983 */ /* 0x000f220000300800 */
[----:B0-----:R-:W-:Y:S01]  /*83730*/  IMAD.WIDE R8, R11, 0x2, R6 ;  /* 0x000000020b087825 */ /* 0x001fe200078e0206 */
[----:B------:R-:W-:-:S04]  /*83740*/  PRMT R10, R22, 0x7632, R10 ;  /* 0x00007632160a7816 */ /* 0x000fc8000000000a */
[----:B------:R0:W-:Y:S02]  /*83750*/  @P2 STG.E.U16 desc[UR58][R8.64], R22 ;  /* 0x0000001608002986 */ /* 0x0001e4000c10153a */
[----:B0-----:R-:W-:Y:S02]  /*83760*/  IMAD.WIDE R8, R11, 0x2, R4 ;  /* 0x000000020b087825 */ /* 0x001fe400078e0204 */
[----:B------:R-:W4:Y:S04]  /*83770*/  LDL.LU R22, [R1+0xea0] ;  /* 0x000ea00001167983 */ /* 0x000f280000300800 */
        /* <DEDUP_REMOVED lines=8> */
[----:B------:R0:W-:Y:S02]  /*83800*/  @P3 STG.E.U16 desc[UR58][R8.64], R10 ;  /* 0x0000000a08003986 */ /* 0x0001e4000c10153a */
[----:B0-----:R-:W-:-:S05]  /*83810*/  IMAD.WIDE R8, R19, 0x2, R6 ;  /* 0x0000000213087825 */ /* 0x001fca00078e0206 */
[----:B------:R0:W-:Y:S02]  /*83820*/  @P4 STG.E.U16 desc[UR58][R8.64], R16 ;  /* 0x0000001008004986 */ /* 0x0001e4000c10153a */
[----:B0-----:R-:W-:Y:S02]  /*83830*/  IMAD.WIDE R8, R19, 0x2, R4 ;  /* 0x0000000213087825 */ /* 0x001fe400078e0204 */
[----:B------:R-:W4:Y:S04]  /*83840*/  LDL.LU R19, [R1+0xea4] ;  /* 0x000ea40001137983 */ /* 0x000f280000300800 */
[----:B------:R-:W4:Y:S04]  /*83850*/  LDL.LU R24, [R1+0x50c] ;  /* 0x00050c0001187983 */ /* 0x000f280000300800 */
[----:B------:R-:W4:Y:S01]  /*83860*/  LDL.LU R21, [R1+0xea8] ;  /* 0x000ea80001157983 */ /* 0x000f220000300800 */
[----:B------:R-:W-:-:S02]  /*83870*/  LOP3.LUT P5, RZ, R29, 0x1000000, RZ, 0xc0, !PT ;  /* 0x010000001dff7812 */ /* 0x000fc400078ac0ff */
[C---:B------:R-:W-:Y:S01]  /*83880*/  LOP3.LUT P6, RZ, R29.reuse, 0x2000000, RZ, 0xc0, !PT ;  /* 0x020000001dff7812 */ /* 0x040fe200078cc0ff */
[----:B------:R-:W4:Y:S01]  /*83890*/  LDL.LU R23, [R1+0x530] ;  /* 0x0005300001177983 */ /* 0x000f220000300800 */
[----:B------:R-:W-:Y:S02]  /*838a0*/  PRMT R10, R16, 0x7632, R10 ;  /* 0x00007632100a7816 */ /* 0x000fe4000000000a */
[C---:B------:R-:W-:Y:S02]  /*838b0*/  LOP3.LUT P0, RZ, R29.reuse, 0x4000000, RZ, 0xc0, !PT ;  /* 0x040000001dff7812 */ /* 0x040fe4000780c0ff */
[C---:B------:R-:W-:Y:S02]  /*838c0*/  LOP3.LUT P1, RZ, R29.reuse, 0x8000000, RZ, 0xc0, !PT ;  /* 0x080000001dff7812 */ /* 0x040fe4000782c0ff */
[----:B------:R-:W-:-:S03]  /*838d0*/  LOP3.LUT P2, RZ, R29, 0x10000000, RZ, 0xc0, !PT ;  /* 0x100000001dff7812 */ /* 0x000fc6000784c0ff */
[----:B------:R3:W-:Y:S01]  /*838e0*/  @P5 STG.E.U16 desc[UR58][R8.64], R10 ;  /* 0x0000000a08005986 */ /* 0x0007e2000c10153a */
[C---:B------:R-:W-:Y:S02]  /*838f0*/  LOP3.LUT P3, RZ, R29.reuse, 0x20000000, RZ, 0xc0, !PT ;  /* 0x200000001dff7812 */ /* 0x040fe4000786c0ff */
[----:B------:R-:W-:Y:S01]  /*83900*/  LOP3.LUT P4, RZ, R29, 0x40000000, RZ, 0xc0, !PT ;  /* 0x400000001dff7812 */ /* 0x000fe2000788c0ff */
[----:B---3--:R-:W-:-:S04]  /*83910*/  IMAD.WIDE R8, R15, 0x2, R6 ;  /* 0x000000020f087825 */ /* 0x008fc800078e0206 */
[----:B------:R-:W-:Y:S01]  /*83920*/  IMAD.WIDE R10, R15, 0x2, R4 ;  /* 0x000000020f0a7825 */ /* 0x000fe200078e0204 */
[----:B------:R0:W-:Y:S02]  /*83930*/  @P6 STG.E.U16 desc[UR58][R8.64], R13 ;  /* 0x0000000d08006986 */ /* 0x0001e4000c10153a */
[----:B0-----:R-:W-:Y:S01]  /*83940*/  PRMT R9, R13, 0x7632, R9 ;  /* 0x000076320d097816 */ /* 0x001fe20000000009 */
[----:B------:R-:W-:-:S04]  /*83950*/  VIADD R8, R2, 0x1dc ;  /* 0x000001dc02087836 */ /* 0x000fc80000000000 */
[----:B------:R0:W-:Y:S01]  /*83960*/  @P0 STG.E.U16 desc[UR58][R10.64], R9 ;  /* 0x000000090a000986 */ /* 0x0001e2000c10153a */
[----:B------:R-:W-:Y:S02]  /*83970*/  LOP3.LUT P5, RZ, R29, 0x80000000, RZ, 0xc0, !PT ;  /* 0x800000001dff7812 */ /* 0x000fe400078ac0ff */
[----:B------:R-:W-:Y:S01]  /*83980*/  LOP3.LUT P6, RZ, R25, 0x1, RZ, 0xc0, !PT ;  /* 0x0000000119ff7812 */ /* 0x000fe200078cc0ff */
[----:B--2---:R-:W-:-:S04]  /*83990*/  IMAD.WIDE R12, R14, 0x2, R6 ;  /* 0x000000020e0c7825 */ /* 0x004fc800078e0206 */
[----:B------:R-:W-:Y:S01]  /*839a0*/  IMAD.WIDE R14, R14, 0x2, R4 ;  /* 0x000000020e0e7825 */ /* 0x000fe200078e0204 */
[----:B----4-:R-:W-:Y:S01]  /*839b0*/  PRMT R17, R27, 0x7632, R17 ;  /* 0x000076321b117816 */ /* 0x010fe20000000011 */
[----:B------:R-:W-:Y:S01]  /*839c0*/  @P1 STG.E.U16 desc[UR58][R12.64], R27 ;  /* 0x0000001b0c001986 */ /* 0x000fe2000c10153a */
[----:B------:R-:W-:-:S03]  /*839d0*/  ISETP.GE.AND P1, PT, R8, UR5, PT ;  /* 0x0000000508007c0c */ /* 0x000fc6000bf26270 */
[----:B------:R1:W-:Y:S01]  /*839e0*/  @P2 STG.E.U16 desc[UR58][R14.64], R17 ;  /* 0x000000110e002986 */ /* 0x0003e2000c10153a */
[----:B0-----:R-:W-:-:S04]  /*839f0*/  IMAD.WIDE R8, R22, 0x2, R6 ;  /* 0x0000000216087825 */ /* 0x001fc800078e0206 */
[----:B------:R-:W-:Y:S02]  /*83a00*/  IMAD.WIDE R10, R22, 0x2, R4 ;  /* 0x00000002160a7825 */ /* 0x000fe400078e0204 */
[----:B------:R-:W2:Y:S01]  /*83a10*/  LDL.LU R22, [R1+0xeac] ;  /* 0x000eac0001167983 */ /* 0x000ea20000300800 */
[----:B-1----:R-:W-:-:S03]  /*83a20*/  PRMT R14, R26, 0x7632, R14 ;  /* 0x000076321a0e7816 */ /* 0x002fc6000000000e */
[----:B------:R-:W3:Y:S04]  /*83a30*/  LDL.LU R27, [R1+0x520] ;  /* 0x00052000011b7983 */ /* 0x000ee80000300800 */
[----:B------:R0:W-:Y:S04]  /*83a40*/  @P3 STG.E.U16 desc[UR58][R8.64], R26 ;  /* 0x0000001a08003986 */ /* 0x0001e8000c10153a */
[----:B------:R1:W-:Y:S01]  /*83a50*/  @P4 STG.E.U16 desc[UR58][R10.64], R14 ;  /* 0x0000000e0a004986 */ /* 0x0003e2000c10153a */
[----:B------:R-:W-:-:S05]  /*83a60*/  VIADD R13, R2, 0x138 ;  /* 0x00000138020d7836 */ /* 0x000fca0000000000 */
[----:B------:R-:W-:Y:S01]  /*83a70*/  ISETP.GE.AND P2, PT, R13, UR6, PT ;  /* 0x000000060d007c0c */ /* 0x000fe2000bf46270 */
[----:B------:R-:W-:Y:S01]  /*83a80*/  VIADD R12, R2, 0x139 ;  /* 0x00000139020c7836 */ /* 0x000fe20000000000 */
[----:B------:R-:W-:Y:S01]  /*83a90*/  ULDC UR6, c[0x0][0x22c] ;  /* 0x00008b0000067ab9 */ /* 0x000fe20000000800 */
[----:B0-----:R-:W-:-:S04]  /*83aa0*/  IMAD.WIDE R8, R19, 0x2, R6 ;  /* 0x0000000213087825 */ /* 0x001fc800078e0206 */
[----:B-1----:R-:W-:Y:S02]  /*83ab0*/  IMAD.WIDE R10, R19, 0x2, R4 ;  /* 0x00000002130a7825 */ /* 0x002fe400078e0204 */
[----:B------:R-:W4:Y:S01]  /*83ac0*/  LDL.LU R19, [R1+0xeb0] ;  /* 0x000eb00001137983 */ /* 0x000f220000300800 */
[----:B------:R-:W-:-:S03]  /*83ad0*/  PRMT R13, R24, 0x7632, R13 ;  /* 0x00007632180d7816 */ /* 0x000fc6000000000d */
[----:B------:R-:W4:Y:S04]  /*83ae0*/  LDL.LU R26, [R1+0x534] ;  /* 0x00053400011a7983 */ /* 0x000f280000300800 */
[----:B------:R0:W-:Y:S04]  /*83af0*/  @P5 STG.E.U16 desc[UR58][R8.64], R24 ;  /* 0x0000001808005986 */ /* 0x0001e8000c10153a */
[----:B------:R1:W-:Y:S01]  /*83b00*/  @P6 STG.E.U16 desc[UR58][R10.64], R13 ;  /* 0x0000000d0a006986 */ /* 0x0003e2000c10153a */
[----:B0-----:R-:W-:-:S04]  /*83b10*/  IMAD.WIDE R8, R21, 0x2, R6 ;  /* 0x0000000215087825 */ /* 0x001fc800078e0206 */
[----:B-1----:R-:W-:Y:S02]  /*83b20*/  IMAD.WIDE R10, R21, 0x2, R4 ;  /* 0x00000002150a7825 */ /* 0x002fe400078e0204 */
[----:B------:R-:W4:Y:S01]  /*83b30*/  LDL.LU R21, [R1+0xeb4] ;  /* 0x000eb40001157983 */ /* 0x000f220000300800 */
[----:B------:R-:W-:Y:S02]  /*83b40*/  ISETP.LT.AND P4, PT, R3, UR4, !P2 ;  /* 0x0000000403007c0c */ /* 0x000fe4000d781270 */
[----:B------:R-:W-:Y:S01]  /*83b50*/  ISETP.LT.AND P2, PT, R28, UR4, !P2 ;  /* 0x000000041c007c0c */ /* 0x000fe2000d741270 */
[----:B------:R-:W4:Y:S01]  /*83b60*/  LDL.LU R24, [R1+0x524] ;  /* 0x0005240001187983 */ /* 0x000f220000300800 */
[----:B------:R-:W-:Y:S02]  /*83b70*/  ISETP.GE.AND P3, PT, R12, UR6, PT ;  /* 0x000000060c007c0c */ /* 0x000fe4000bf66270 */
[----:B------:R-:W-:-:S07]  /*83b80*/  PRMT R13, R23, 0x7632, R13 ;  /* 0x00007632170d7816 */ /* 0x000fce000000000d */
[----:B------:R2:W-:Y:S01]  /*83b90*/  @P4 STG.E.U16 desc[UR58][R8.64], R23 ;  /* 0x0000001708004986 */ /* 0x0005e2000c10153a */
[----:B------:R-:W-:Y:S01]  /*83ba0*/  ISETP.LT.AND P6, PT, R3, UR4, !P3 ;  /* 0x0000000403007c0c */ /* 0x000fe2000dfc1270 */
[----:B------:R-:W-:Y:S01]  /*83bb0*/  VIADD R12, R2, 0x13a ;  /* 0x0000013a020c7836 */ /* 0x000fe20000000000 */
[----:B------:R-:W-:Y:S01]  /*83bc0*/  ISETP.LT.AND P3, PT, R28, UR4, !P3 ;  /* 0x000000041c007c0c */ /* 0x000fe2000df61270 */
[----:B------:R0:W-:Y:S01]  /*83bd0*/  @P2 STG.E.U16 desc[UR58][R10.64], R13 ;  /* 0x0000000d0a002986 */ /* 0x0001e2000c10153a */
[----:B------:R-:W-:Y:S02]  /*83be0*/  ULDC UR6, c[0x0][0x22c] ;  /* 0x00008b0000067ab9 */ /* 0x000fe40000000800 */
[----:B------:R-:W-:Y:S01]  /*83bf0*/  ISETP.GE.AND P5, PT, R12, UR6, PT ;  /* 0x000000060c007c0c */ /* 0x000fe2000bfa6270 */
[----:B--2---:R-:W-:Y:S01]  /*83c00*/  IMAD.WIDE R8, R22, 0x2, R6 ;  /* 0x0000000216087825 */ /* 0x004fe200078e0206 */
[----:B------:R-:W-:-:S03]  /*83c10*/  ULDC UR6, c[0x0][0x22c] ;  /* 0x00008b0000067ab9 */ /* 0x000fc60000000800 */
[----:B0-----:R-:W-:Y:S01]  /*83c20*/  IMAD.WIDE R10, R22, 0x2, R4 ;  /* 0x00000002160a7825 */ /* 0x001fe200078e0204 */
[----:B---3--:R-:W-:Y:S01]  /*83c30*/  PRMT R13, R27, 0x7632, R13 ;  /* 0x000076321b0d7816 */ /* 0x008fe2000000000d */
[----:B------:R-:W2:Y:S04]  /*83c40*/  LDL.LU R22, [R1+0xeb8] ;  /* 0x000eb80001167983 */ /* 0x000ea80000300800 */
[----:B------:R-:W3:Y:S04]  /*83c50*/  LDL.LU R23, [R1+0x538] ;  /* 0x0005380001177983 */ /* 0x000ee80000300800 */
[----:B------:R4:W-:Y:S04]  /*83c60*/  @P6 STG.E.U16 desc[UR58][R8.64], R27 ;  /* 0x0000001b08006986 */ /* 0x0009e8000c10153a */
[----:B------:R0:W-:Y:S01]  /*83c70*/  @P3 STG.E.U16 desc[UR58][R10.64], R13 ;  /* 0x0000000d0a003986 */ /* 0x0001e2000c10153a */
[----:B------:R-:W-:-:S02]  /*83c80*/  ISETP.LT.AND P2, PT, R3, UR4, !P5 ;  /* 0x0000000403007c0c */ /* 0x000fc4000ef41270 */
[----:B------:R-:W-:Y:S01]  /*83c90*/  ISETP.LT.AND P5, PT, R28, UR4, !P5 ;  /* 0x000000041c007c0c */ /* 0x000fe2000efa1270 */
[----:B----4-:R-:W-:-:S04]  /*83ca0*/  IMAD.WIDE R8, R19, 0x2, R6 ;  /* 0x0000000213087825 */ /* 0x010fc800078e0206 */
[----:B0-----:R-:W-:Y:S02]  /*83cb0*/  IMAD.WIDE R10, R19, 0x2, R4 ;  /* 0x00000002130a7825 */ /* 0x001fe400078e0204 */
[----:B------:R-:W4:Y:S01]  /*83cc0*/  LDL.LU R19, [R1+0xebc] ;  /* 0x000ebc0001137983 */ /* 0x000f220000300800 */
[----:B------:R-:W-:-:S03]  /*83cd0*/  PRMT R13, R26, 0x7632, R13 ;  /* 0x000076321a0d7816 */ /* 0x000fc6000000000d */
[----:B------:R-:W4:Y:S04]  /*83ce0*/  LDL.LU R27, [R1+0x528] ;  /* 0x00052800011b7983 */ /* 0x000f280000300800 */
[----:B------:R0:W-:Y:S04]  /*83cf0*/  @P2 STG.E.U16 desc[UR58][R8.64], R26 ;  /* 0x0000001a08002986 */ /* 0x0001e8000c10153a */
[----:B------:R1:W-:Y:S01]  /*83d00*/  @P5 STG.E.U16 desc[UR58][R10.64], R13 ;  /* 0x0000000d0a005986 */ /* 0x0003e2000c10153a */
[----:B0-----:R-:W-:-:S04]  /*83d10*/  IMAD.WIDE R8, R21, 0x2, R6 ;  /* 0x0000000215087825 */ /* 0x001fc800078e0206 */
[----:B-1----:R-:W-:Y:S02]  /*83d20*/  IMAD.WIDE R10, R21, 0x2, R4 ;  /* 0x00000002150a7825 */ /* 0x002fe400078e0204 */
[----:B------:R-:W4:Y:S02]  /*83d30*/  LDL.LU R21, [R1+0xec0] ;  /* 0x000ec00001157983 */ /* 0x000f240000300800 */
[----:B------:R-:W-:Y:S01]  /*83d40*/  VIADD R12, R2, 0x13b ;  /* 0x0000013b020c7836 */ /* 0x000fe20000000000 */
[----:B------:R-:W-:Y:S01]  /*83d50*/  PRMT R13, R24, 0x7632, R13 ;  /* 0x00007632180d7816 */ /* 0x000fe2000000000d */
[----:B------:R-:W4:Y:S03]  /*83d60*/  LDL.LU R26, [R1+0x53c] ;  /* 0x00053c00011a7983 */ /* 0x000f260000300800 */
[----:B------:R-:W-:Y:S01]  /*83d70*/  ISETP.GE.AND P4, PT, R12, UR6, PT ;  /* 0x000000060c007c0c */ /* 0x000fe2000bf86270 */
[----:B------:R-:W-:Y:S01]  /*83d80*/  VIADD R12, R2, 0x13c ;  /* 0x0000013c020c7836 */ /* 0x000fe20000000000 */
[----:B------:R-:W-:-:S02]  /*83d90*/  ULDC UR6, c[0x0][0x22c] ;  /* 0x00008b0000067ab9 */ /* 0x000fc40000000800 */
[----:B------:R-:W-:Y:S02]  /*83da0*/  ISETP.LT.AND P3, PT, R3, UR4, !P4 ;  /* 0x0000000403007c0c */ /* 0x000fe4000e761270 */
[----:B------:R-:W-:Y:S02]  /*83db0*/  ISETP.LT.AND P4, PT, R28, UR4, !P4 ;  /* 0x000000041c007c0c */ /* 0x000fe4000e781270 */
[----:B------:R-:W-:-:S09]  /*83dc0*/  ISETP.GE.AND P6, PT, R12, UR6, PT ;  /* 0x000000060c007c0c */ /* 0x000fd2000bfc6270 */
        /* <DEDUP_REMOVED lines=1733> */
[----:B------:R-:W-:-:S03]  /*8aa20*/  ULDC UR6, c[0x0][0x22c] ;  /* 0x00008b0000067ab9 */ /* 0x000fc60000000800 */
[----:B0-----:R-:W4:Y:S01]  /*8aa30*/  LDL.LU R24, [R1+0x1144] ;  /* 0x0011440001187983 */ /* 0x001f220000300800 */
[----:B------:R-:W-:Y:S01]  /*8aa40*/  ISETP.GE.AND P6, PT, R12, UR6, PT ;  /* 0x000000060c007c0c */ /* 0x000fe2000bfc6270 */
[----:B--2---:R-:W-:Y:S01]  /*8aa50*/  IMAD.WIDE R8, R22, 0x2, R6 ;  /* 0x0000000216087825 */ /* 0x004fe200078e0206 */
[----:B------:R-:W-:-:S03]  /*8aa60*/  ULDC UR6, c[0x0][0x22c] ;  /* 0x00008b0000067ab9 */ /* 0x000fc60000000800 */
[----:B-1----:R-:W-:Y:S01]  /*8aa70*/  IMAD.WIDE R10, R22, 0x2, R4 ;  /* 0x00000002160a7825 */ /* 0x002fe200078e0204 */
[----:B---3--:R-:W-:Y:S01]  /*8aa80*/  PRMT R13, R23, 0x7632, R13 ;  /* 0x00007632170d7816 */ /* 0x008fe2000000000d */
[----:B------:R-:W2:Y:S04]  /*8aa90*/  LDL.LU R22, [R1+0x77c] ;  /* 0x00077c0001167983 */ /* 0x000ea80000300800 */
[----:B------:R4:W-:Y:S04]  /*8aaa0*/  @P3 STG.E.U16 desc[UR58][R8.64], R23 ;  /* 0x0000001708003986 */ /* 0x0009e8000c10153a */
[----:B------:R0:W-:Y:S01]  /*8aab0*/  @P4 STG.E.U16 desc[UR58][R10.64], R13 ;  /* 0x0000000d0a004986 */ /* 0x0001e2000c10153a */
[----:B------:R-:W-:-:S02]  /*8aac0*/  ISETP.LT.AND P5, PT, R3, UR4, !P6 ;  /* 0x0000000403007c0c */ /* 0x000fc4000f7a1270 */
[----:B------:R-:W-:Y:S01]  /*8aad0*/  ISETP.LT.AND P6, PT, R28, UR4, !P6 ;  /* 0x000000041c007c0c */ /* 0x000fe2000f7c1270 */
[----:B----4-:R-:W-:-:S04]  /*8aae0*/  IMAD.WIDE R8, R19, 0x2, R6 ;  /* 0x0000000213087825 */ /* 0x010fc800078e0206 */
[----:B0-----:R-:W-:Y:S02]  /*8aaf0*/  IMAD.WIDE R10, R19, 0x2, R4 ;  /* 0x00000002130a7825 */ /* 0x001fe400078e0204 */
[----:B------:R-:W3:Y:S01]  /*8ab00*/  LDL.LU R19, [R1+0x1148] ;  /* 0x0011480001137983 */ /* 0x000ee20000300800 */
        /* <DEDUP_REMOVED lines=21> */
[----:B------:R-:W-:Y:S01]  /*8ac60*/  ULDC UR6, c[0x0][0x22c] ;  /* 0x00008b0000067ab9 */ /* 0x000fe20000000800 */
[C---:B0-----:R-:W-:Y:S02]  /*8ac70*/  IMAD.WIDE R8, R24.reuse, 0x2, R6 ;  /* 0x0000000218087825 */ /* 0x041fe400078e0206 */
[----:B------:R-:W4:Y:S02]  /*8ac80*/  LDL.LU R26, [R1+0x1150] ;  /* 0x00115000011a7983 */ /* 0x000f240000300800 */
[----:B-1----:R-:W-:-:S02]  /*8ac90*/  IMAD.WIDE R10, R24, 0x2, R4 ;  /* 0x00000002180a7825 */ /* 0x002fc400078e0204 */
[----:B------:R-:W4:Y:S01]  /*8aca0*/  LDL.LU R24, [R1+0x794] ;  /* 0x0007940001187983 */ /* 0x000f220000300800 */
[----:B------:R-:W-:Y:S02]  /*8acb0*/  ISETP.GE.AND P5, PT, R12, UR6, PT ;  /* 0x000000060c007c0c */ /* 0x000fe4000bfa6270 */
[----:B--2---:R-:W-:Y:S01]  /*8acc0*/  PRMT R13, R22, 0x7632, R13 ;  /* 0x00007632160d7816 */ /* 0x004fe2000000000d */
[----:B------:R3:W-:Y:S01]  /*8acd0*/  @P6 STG.E.U16 desc[UR58][R8.64], R22 ;  /* 0x0000001608006986 */ /* 0x0007e2000c10153a */
[----:B------:R-:W-:Y:S01]  /*8ace0*/  VIADD R12, R2, 0x1d1 ;  /* 0x000001d1020c7836 */ /* 0x000fe20000000000 */
[----:B------:R-:W-:Y:S02]  /*8acf0*/  ULDC UR6, c[0x0][0x22c] ;  /* 0x00008b0000067ab9 */ /* 0x000fe40000000800 */
[----:B------:R0:W-:Y:S01]  /*8ad00*/  @P3 STG.E.U16 desc[UR58][R10.64], R13 ;  /* 0x0000000d0a003986 */ /* 0x0001e2000c10153a */
[----:B------:R-:W-:Y:S02]  /*8ad10*/  ISETP.LT.AND P2, PT, R3, UR4, !P5 ;  /* 0x0000000403007c0c */ /* 0x000fe4000ef41270 */
[----:B------:R-:W-:Y:S01]  /*8ad20*/  ISETP.LT.AND P5, PT, R28, UR4, !P5 ;  /* 0x000000041c007c0c */ /* 0x000fe2000efa1270 */
[----:B---3--:R-:W-:-:S04]  /*8ad30*/  IMAD.WIDE R8, R19, 0x2, R6 ;  /* 0x0000000213087825 */ /* 0x008fc800078e0206 */
[----:B0-----:R-:W-:Y:S02]  /*8ad40*/  IMAD.WIDE R10, R19, 0x2, R4 ;  /* 0x00000002130a7825 */ /* 0x001fe400078e0204 */
[----:B------:R-:W2:Y:S04]  /*8ad50*/  LDL.LU R19, [R1+0x1154] ;  /* 0x0011540001137983 */ /* 0x000ea80000300800 */
[----:B------:R-:W3:Y:S01]  /*8ad60*/  LDL.LU R22, [R1+0x494] ;  /* 0x0004940001167983 */ /* 0x000ee20000300800 */
[----:B----4-:R-:W-:-:S03]  /*8ad70*/  PRMT R13, R23, 0x7632, R13 ;  /* 0x00007632170d7816 */ /* 0x010fc6000000000d */
[----:B------:R0:W-:Y:S04]  /*8ad80*/  @P2 STG.E.U16 desc[UR58][R8.64], R23 ;  /* 0x0000001708002986 */ /* 0x0001e8000c10153a */
[----:B------:R1:W-:Y:S01]  /*8ad90*/  @P5 STG.E.U16 desc[UR58][R10.64], R13 ;  /* 0x0000000d0a005986 */ /* 0x0003e2000c10153a */
[----:B0-----:R-:W-:-:S04]  /*8ada0*/  IMAD.WIDE R8, R21, 0x2, R6 ;  /* 0x0000000215087825 */ /* 0x001fc800078e0206 */
[----:B-1----:R-:W-:Y:S02]  /*8adb0*/  IMAD.WIDE R10, R21, 0x2, R4 ;  /* 0x00000002150a7825 */ /* 0x002fe400078e0204 */
[----:B------:R-:W4:Y:S01]  /*8adc0*/  LDL.LU R21, [R1+0x1158] ;  /* 0x0011580001157983 */ /* 0x000f220000300800 */
[----:B------:R-:W-:Y:S01]  /*8add0*/  ISETP.GE.AND P4, PT, R12, UR6, PT ;  /* 0x000000060c007c0c */ /* 0x000fe2000bf86270 */
[----:B------:R-:W-:Y:S01]  /*8ade0*/  VIADD R12, R2, 0x1d2 ;  /* 0x000001d2020c7836 */ /* 0x000fe20000000000 */
[----:B------:R-:W-:Y:S01]  /*8adf0*/  ULDC UR6, c[0x0][0x22c] ;  /* 0x00008b0000067ab9 */ /* 0x000fe20000000800 */
[----:B------:R-:W4:Y:S01]  /*8ae00*/  LDL.LU R29, [R1+0x798] ;  /* 0x00079800011d7983 */ /* 0x000f220000300800 */
[----:B------:R-:W-:Y:S02]  /*8ae10*/  ISETP.LT.AND P3, PT, R3, UR4, !P4 ;  /* 0x0000000403007c0c */ /* 0x000fe4000e761270 */
[----:B------:R-:W-:Y:S02]  /*8ae20*/  ISETP.LT.AND P4, PT, R28, UR4, !P4 ;  /* 0x000000041c007c0c */ /* 0x000fe4000e781270 */
[----:B------:R-:W-:-:S02]  /*8ae30*/  ISETP.GE.AND P6, PT, R12, UR6, PT ;  /* 0x000000060c007c0c */ /* 0x000fc4000bfc6270 */
[----:B------:R-:W-:-:S07]  /*8ae40*/  PRMT R13, R27, 0x7632, R13 ;  /* 0x000076321b0d7816 */ /* 0x000fce000000000d */
[----:B------:R0:W-:Y:S01]  /*8ae50*/  @P3 STG.E.U16 desc[UR58][R8.64], R27 ;  /* 0x0000001b08003986 */ /* 0x0001e2000c10153a */
[----:B------:R-:W-:Y:S01]  /*8ae60*/  ISETP.LT.AND P5, PT, R3, UR4, !P6 ;  /* 0x0000000403007c0c */ /* 0x000fe2000f7a1270 */
[----:B------:R-:W-:Y:S01]  /*8ae70*/  VIADD R12, R2, 0x1d3 ;  /* 0x000001d3020c7836 */ /* 0x000fe20000000000 */
[----:B------:R-:W-:Y:S01]  /*8ae80*/  ISETP.LT.AND P6, PT, R28, UR4, !P6 ;  /* 0x000000041c007c0c */ /* 0x000fe2000f7c1270 */
[----:B------:R1:W-:Y:S01]  /*8ae90*/  @P4 STG.E.U16 desc[UR58][R10.64], R13 ;  /* 0x0000000d0a004986 */ /* 0x0003e2000c10153a */
[----:B------:R-:W-:-:S03]  /*8aea0*/  ULDC UR6, c[0x0][0x22c] ;  /* 0x00008b0000067ab9 */ /* 0x000fc60000000800 */
[----:B0-----:R-:W4:Y:S01]  /*8aeb0*/  LDL.LU R27, [R1+0x115c] ;  /* 0x00115c00011b7983 */ /* 0x001f220000300800 */
[----:B------:R-:W-:-:S03]  /*8aec0*/  IMAD.WIDE R8, R26, 0x2, R6 ;  /* 0x000000021a087825 */ /* 0x000fc600078e0206 */
[----:B------:R-:W4:Y:S01]  /*8aed0*/  LDL.LU R23, [R1+0x498] ;  /* 0x0004980001177983 */ /* 0x000f220000300800 */
[----:B-1----:R-:W-:Y:S01]  /*8aee0*/  IMAD.WIDE R10, R26, 0x2, R4 ;  /* 0x000000021a0a7825 */ /* 0x002fe200078e0204 */
[----:B------:R-:W-:Y:S02]  /*8aef0*/  PRMT R13, R24, 0x7632, R13 ;  /* 0x00007632180d7816 */ /* 0x000fe4000000000d */
[----:B------:R-:W4:Y:S04]  /*8af00*/  LDL.LU R26, [R1+0x1160] ;  /* 0x00116000011a7983 */ /* 0x000f280000300800 */
[----:B------:R2:W-:Y:S04]  /*8af10*/  @P5 STG.E.U16 desc[UR58][R8.64], R24 ;  /* 0x0000001808005986 */ /* 0x0005e8000c10153a */
[----:B------:R0:W-:Y:S01]  /*8af20*/  @P6 STG.E.U16 desc[UR58][R10.64], R13 ;  /* 0x0000000d0a006986 */ /* 0x0001e2000c10153a */
[----:B------:R-:W-:Y:S01]  /*8af30*/  ISETP.GE.AND P2, PT, R12, UR6, PT ;  /* 0x000000060c007c0c */ /* 0x000fe2000bf46270 */
[----:B--2---:R-:W-:-:S04]  /*8af40*/  IMAD.WIDE R8, R19, 0x2, R6 ;  /* 0x0000000213087825 */ /* 0x004fc800078e0206 */
[----:B0-----:R-:W-:Y:S01]  /*8af50*/  IMAD.WIDE R10, R19, 0x2, R4 ;  /* 0x00000002130a7825 */ /* 0x001fe200078e0204 */
[----:B---3--:R-:W-:Y:S01]  /*8af60*/  PRMT R13, R22, 0x7632, R13 ;  /* 0x00007632160d7816 */ /* 0x008fe2000000000d */
[----:B------:R-:W2:Y:S01]  /*8af70*/  LDL.LU R19, [R1+0x79c] ;  /* 0x00079c0001137983 */ /* 0x000ea20000300800 */
[----:B------:R-:W-:Y:S01]  /*8af80*/  ISETP.LT.AND P4, PT, R3, UR4, !P2 ;  /* 0x0000000403007c0c */ /* 0x000fe2000d781270 */
[----:B------:R-:W-:Y:S01]  /*8af90*/  VIADD R12, R2, 0x1d4 ;  /* 0x000001d4020c7836 */ /* 0x000fe20000000000 */
[----:B------:R-:W-:Y:S01]  /*8afa0*/  ULDC UR6, c[0x0][0x22c] ;  /* 0x00008b0000067ab9 */ /* 0x000fe20000000800 */
[----:B------:R-:W3:Y:S01]  /*8afb0*/  LDL.LU R24, [R1+0x1164] ;  /* 0x0011640001187983 */ /* 0x000ee20000300800 */
[----:B------:R-:W-:-:S09]  /*8afc0*/  ISETP.LT.AND P2, PT, R28, UR4, !P2 ;  /* 0x000000041c007c0c */ /* 0x000fd2000d741270 */
[----:B------:R0:W-:Y:S04]  /*8afd0*/  @P4 STG.E.U16 desc[UR58][R8.64], R22 ;  /* 0x0000001608004986 */ /* 0x0001e8000c10153a */
[----:B0-----:R-:W3:Y:S01]  /*8afe0*/  LDL.LU R22, [R1+0x49c] ;  /* 0x00049c0001167983 */ /* 0x001ee20000300800 */
[----:B----4-:R-:W-:-:S03]  /*8aff0*/  IMAD.WIDE R8, R21, 0x2, R6 ;  /* 0x0000000215087825 */ /* 0x010fc600078e0206 */
[----:B------:R0:W-:Y:S02]  /*8b000*/  @P2 STG.E.U16 desc[UR58][R10.64], R13 ;  /* 0x0000000d0a002986 */ /* 0x0001e4000c10153a */
[----:B0-----:R-:W-:Y:S02]  /*8b010*/  IMAD.WIDE R10, R21, 0x2, R4 ;  /* 0x00000002150a7825 */ /* 0x001fe400078e0204 */
[----:B------:R-:W4:Y:S01]  /*8b020*/  LDL.LU R21, [R1+0x1168] ;  /* 0x0011680001157983 */ /* 0x000f220000300800 */
[----:B------:R-:W-:Y:S01]  /*8b030*/  ISETP.GE.AND P3, PT, R12, UR6, PT ;  /* 0x000000060c007c0c */ /* 0x000fe2000bf66270 */
[----:B------:R-:W-:Y:S01]  /*8b040*/  VIADD R12, R2, 0x1d5 ;  /* 0x000001d5020c7836 */ /* 0x000fe20000000000 */
[----:B------:R-:W-:Y:S02]  /*8b050*/  ULDC UR6, c[0x0][0x22c] ;  /* 0x00008b0000067ab9 */ /* 0x000fe40000000800 */
[----:B------:R-:W-:Y:S02]  /*8b060*/  ISETP.LT.AND P6, PT, R3, UR4, !P3 ;  /* 0x0000000403007c0c */ /* 0x000fe4000dfc1270 */
[----:B------:R-:W-:-:S02]  /*8b070*/  ISETP.LT.AND P3, PT, R28, UR4, !P3 ;  /* 0x000000041c007c0c */ /* 0x000fc4000df61270 */
[----:B------:R-:W-:Y:S01]  /*8b080*/  ISETP.GE.AND P5, PT, R12, UR6, PT ;  /* 0x000000060c007c0c */ /* 0x000fe2000bfa6270 */
[----:B------:R-:W-:Y:S01]  /*8b090*/  VIADD R12, R2, 0x1d6 ;  /* 0x000001d6020c7836 */ /* 0x000fe20000000000 */
[----:B------:R-:W-:Y:S01]  /*8b0a0*/  ULDC UR6, c[0x0][0x22c] ;  /* 0x00008b0000067ab9 */ /* 0x000fe20000000800 */
[----:B------:R-:W-:Y:S02]  /*8b0b0*/  PRMT R13, R29, 0x7632, R13 ;  /* 0x000076321d0d7816 */ /* 0x000fe4000000000d */
[C---:B------:R-:W-:Y:S02]  /*8b0c0*/  ISETP.LT.AND P2, PT, R3.reuse, UR4, !P5 ;  /* 0x0000000403007c0c */ /* 0x040fe4000ef41270 */
[----:B------:R-:W-:Y:S02]  /*8b0d0*/  ISETP.GE.AND P4, PT, R12, UR6, PT ;  /* 0x000000060c007c0c */ /* 0x000fe4000bf86270 */
[----:B------:R0:W-:Y:S01]  /*8b0e0*/  @P6 STG.E.U16 desc[UR58][R8.64], R29 ;  /* 0x0000001d08006986 */ /* 0x0001e2000c10153a */
[----:B------:R-:W-:Y:S01]  /*8b0f0*/  ISETP.LT.AND P5, PT, R28, UR4, !P5 ;  /* 0x000000041c007c0c */ /* 0x000fe2000efa1270 */
[----:B------:R-:W-:Y:S01]  /*8b100*/  VIADD R12, R2, 0x1d7 ;  /* 0x000001d7020c7836 */ /* 0x000fe20000000000 */
[----:B------:R-:W-:Y:S01]  /*8b110*/  ULDC UR6, c[0x0][0x22c] ;  /* 0x00008b0000067ab9 */ /* 0x000fe20000000800 */
[----:B------:R1:W-:Y:S01]  /*8b120*/  @P3 STG.E.U16 desc[UR58][R10.64], R13 ;  /* 0x0000000d0a003986 */ /* 0x0003e2000c10153a */
[----:B------:R-:W-:-:S02]  /*8b130*/  ISETP.LT.AND P3, PT, R3, UR4, !P4 ;  /* 0x0000000403007c0c */ /* 0x000fc4000e761270 */
[----:B------:R-:W-:Y:S01]  /*8b140*/  ISETP.GE.AND P6, PT, R12, UR6, PT ;  /* 0x000000060c007c0c */ /* 0x000fe2000bfc6270 */
[----:B------:R-:W-:Y:S01]  /*8b150*/  ULDC UR6, c[0x0][0x22c] ;  /* 0x00008b0000067ab9 */ /* 0x000fe20000000800 */
[----:B0-----:R-:W-:Y:S01]  /*8b160*/  IMAD.WIDE R8, R27, 0x2, R6 ;  /* 0x000000021b087825 */ /* 0x001fe200078e0206 */
[----:B------:R-:W-:-:S03]  /*8b170*/  PRMT R12, R23, 0x7632, R12 ;  /* 0x00007632170c7816 */ /* 0x000fc6000000000c */
[----:B-1----:R-:W-:Y:S01]  /*8b180*/  IMAD.WIDE R10, R27, 0x2, R4 ;  /* 0x000000021b0a7825 */ /* 0x002fe200078e0204 */
[----:B------:R0:W-:Y:S04]  /*8b190*/  @P2 STG.E.U16 desc[UR58][R8.64], R23 ;  /* 0x0000001708002986 */ /* 0x0001e8000c10153a */
[----:B------:R-:W4:Y:S04]  /*8b1a0*/  LDL.LU R27, [R1+0x7a0] ;  /* 0x0007a000011b7983 */ /* 0x000f280000300800 */
[----:B------:R-:W-:Y:S01]  /*8b1b0*/  @P5 STG.E.U16 desc[UR58][R10.64], R12 ;  /* 0x0000000c0a005986 */ /* 0x000fe2000c10153a */
[----:B0-----:R-:W-:Y:S01]  /*8b1c0*/  IMAD.WIDE R8, R26, 0x2, R6 ;  /* 0x000000021a087825 */ /* 0x001fe200078e0206 */
[----:B------:R-:W-:-:S02]  /*8b1d0*/  ISETP.LT.AND P4, PT, R28, UR4, !P4 ;  /* 0x000000041c007c0c */ /* 0x000fc4000e781270 */
[----:B------:R-:W-:Y:S01]  /*8b1e0*/  ISETP.LT.AND P5, PT, R3, UR4, !P6 ;  /* 0x0000000403007c0c */ /* 0x000fe2000f7a1270 */
[C---:B------:R-:W-:Y:S02]  /*8b1f0*/  VIADD R13, R2.reuse, 0x1d8 ;  /* 0x000001d8020d7836 */ /* 0x040fe40000000000 */
[----:B------:R-:W-:-:S03]  /*8b200*/  VIADD R16, R2, 0x1db ;  /* 0x000001db02107836 */ /* 0x000fc60000000000 */
[----:B------:R-:W-:Y:S01]  /*8b210*/  ISETP.GE.AND P2, PT, R13, UR6, PT ;  /* 0x000000060d007c0c */ /* 0x000fe2000bf46270 */
[----:B------:R-:W-:Y:S01]  /*8b220*/  VIADD R15, R2, 0x1d9 ;  /* 0x000001d9020f7836 */ /* 0x000fe20000000000 */
[----:B------:R-:W-:Y:S01]  /*8b230*/  ISETP.GE.AND P0, PT, R16, UR5, PT ;  /* 0x0000000510007c0c */ /* 0x000fe2000bf06270 */
[----:B------:R-:W-:Y:S01]  /*8b240*/  ULDC UR6, c[0x0][0x22c] ;  /* 0x00008b0000067ab9 */ /* 0x000fe20000000800 */
[----:B--2---:R-:W-:Y:S01]  /*8b250*/  PRMT R14, R19, 0x7632, R14 ;  /* 0x00007632130e7816 */ /* 0x004fe2000000000e */
[----:B------:R0:W-:Y:S04]  /*8b260*/  @P3 STG.E.U16 desc[UR58][R8.64], R19 ;  /* 0x0000001308003986 */ /* 0x0001e8000c10153a */
[----:B0-----:R-:W2:Y:S01]  /*8b270*/  LDL.LU R19, [R1+0x116c] ;  /* 0x00116c0001137983 */ /* 0x001ea20000300800 */
[----:B------:R-:W-:-:S03]  /*8b280*/  IMAD.WIDE R8, R26, 0x2, R4 ;  /* 0x000000021a087825 */ /* 0x000fc600078e0204 */
[----:B------:R-:W2:Y:S04]  /*8b290*/  LDL.LU R29, [R1+0x7c0] ;  /* 0x0007c000011d7983 */ /* 0x000ea80000300800 */
[----:B------:R-:W2:Y:S04]  /*8b2a0*/  LDL.LU R26, [R1+0x1170] ;  /* 0x00117000011a7983 */ /* 0x000ea80000300800 */
[----:B------:R-:W2:Y:S01]  /*8b2b0*/  LDL.LU R23, [R1+0x7a4] ;  /* 0x0007a40001177983 */ /* 0x000ea20000300800 */
[----:B---3--:R-:W-:-:S04]  /*8b2c0*/  IMAD.WIDE R10, R24, 0x2, R6 ;  /* 0x00000002180a7825 */ /* 0x008fc800078e0206 */
[----:B------:R-:W-:Y:S02]  /*8b2d0*/  IMAD.WIDE R12, R24, 0x2, R4 ;  /* 0x00000002180c7825 */ /* 0x000fe400078e0204 */
[----:B------:R-:W3:Y:S01]  /*8b2e0*/  LDL.LU R24, [R1+0x1174] ;  /* 0x0011740001187983 */ /* 0x000ee20000300800 */
[----:B------:R-:W-:-:S03]  /*8b2f0*/  PRMT R16, R22, 0x7632, R16 ;  /* 0x0000763216107816 */ /* 0x000fc60000000010 */
[----:B------:R-:W-:Y:S04]  /*8b300*/  @P4 STG.E.U16 desc[UR58][R8.64], R14 ;  /* 0x0000000e08004986 */ /* 0x000fe8000c10153a */
[----:B------:R0:W-:Y:S04]  /*8b310*/  @P5 STG.E.U16 desc[UR58][R10.64], R22 ;  /* 0x000000160a005986 */ /* 0x0001e8000c10153a */
[----:B0-----:R-:W3:Y:S01]  /*8b320*/  LDL.LU R22, [R1+0x7c4] ;  /* 0x0007c40001167983 */ /* 0x001ee20000300800 */
[----:B----4-:R-:W-:-:S04]  /*8b330*/  IMAD.WIDE R8, R21, 0x2, R6 ;  /* 0x0000000215087825 */ /* 0x010fc800078e0206 */
[----:B------:R-:W-:Y:S02]  /*8b340*/  IMAD.WIDE R10, R21, 0x2, R4 ;  /* 0x00000002150a7825 */ /* 0x000fe400078e0204 */
[----:B------:R-:W4:Y:S01]  /*8b350*/  LDL.LU R21, [R1+0x1178] ;  /* 0x0011780001157983 */ /* 0x000f220000300800 */
[C---:B------:R-:W-:Y:S02]  /*8b360*/  ISETP.LT.AND P6, PT, R28.reuse, UR4, !P6 ;  /* 0x000000041c007c0c */ /* 0x040fe4000f7c1270 */
[----:B------:R-:W-:Y:S02]  /*8b370*/  ISETP.LT.AND P3, PT, R3, UR4, !P2 ;  /* 0x0000000403007c0c */ /* 0x000fe4000d761270 */
[----:B------:R-:W-:Y:S02]  /*8b380*/  ISETP.LT.AND P2, PT, R28, UR4, !P2 ;  /* 0x000000041c007c0c */ /* 0x000fe4000d741270 */
[----:B------:R-:W-:Y:S01]  /*8b390*/  ISETP.GE.AND P4, PT, R15, UR6, PT ;  /* 0x000000060f007c0c */ /* 0x000fe2000bf86270 */
[----:B------:R-:W-:-:S06]  /*8b3a0*/  ULDC UR6, c[0x0][0x22c] ;  /* 0x00008b0000067ab9 */ /* 0x000fcc0000000800 */
[----:B------:R0:W-:Y:S01]  /*8b3b0*/  @P6 STG.E.U16 desc[UR58][R12.64], R16 ;  /* 0x000000100c006986 */ /* 0x0001e2000c10153a */
[----:B------:R-:W-:Y:S02]  /*8b3c0*/  ISETP.LT.AND P6, PT, R3, UR4, !P4 ;  /* 0x0000000403007c0c */ /* 0x000fe4000e7c1270 */
[----:B------:R-:W-:Y:S01]  /*8b3d0*/  ISETP.LT.AND P4, PT, R28, UR4, !P4 ;  /* 0x000000041c007c0c */ /* 0x000fe2000e781270 */
[----:B0-----:R-:W-:Y:S01]  /*8b3e0*/  VIADD R12, R2, 0x1da ;  /* 0x000001da020c7836 */ /* 0x001fe20000000000 */
[----:B------:R-:W-:Y:S01]  /*8b3f0*/  PRMT R13, R27, 0x7632, R13 ;  /* 0x000076321b0d7816 */ /* 0x000fe2000000000d */
[----:B------:R0:W-:Y:S03]  /*8b400*/  @P3 STG.E.U16 desc[UR58][R8.64], R27 ;  /* 0x0000001b08003986 */ /* 0x0001e6000c10153a */
[----:B------:R-:W-:Y:S01]  /*8b410*/  ISETP.GE.AND P5, PT, R12, UR6, PT ;  /* 0x000000060c007c0c */ /* 0x000fe2000bfa6270 */
[----:B------:R2:W-:Y:S03]  /*8b420*/  @P2 STG.E.U16 desc[UR58][R10.64], R13 ;  /* 0x0000000d0a002986 */ /* 0x0005e6000c10153a */
[----:B------:R-:W-:Y:S01]  /*8b430*/  ISETP.LT.AND P3, PT, R3, UR4, !P5 ;  /* 0x0000000403007c0c */ /* 0x000fe2000ef61270 */
[----:B0-----:R-:W-:Y:S01]  /*8b440*/  VIADD R8, R2, 0x1dd ;  /* 0x000001dd02087836 */ /* 0x001fe20000000000 */
[----:B------:R-:W4:Y:S04]  /*8b450*/  LDL.LU R27, [R1+0x7a8] ;  /* 0x0007a800011b7983 */ /* 0x000f280000300800 */
[----:B------:R-:W-:-:S02]  /*8b460*/  ISETP.GE.AND P2, PT, R8, UR5, PT ;  /* 0x0000000508007c0c */ /* 0x000fc4000bf46270 */
[----:B------:R-:W-:Y:S01]  /*8b470*/  ISETP.LT.AND P5, PT, R28, UR4, !P5 ;  /* 0x000000041c007c0c */ /* 0x000fe2000efa1270 */
[----:B------:R-:W-:Y:S02]  /*8b480*/  VIADD R12, R2, 0x1de ;  /* 0x000001de020c7836 */ /* 0x000fe40000000000 */
[----:B--2---:R-:W-:-:S04]  /*8b490*/  IMAD.WIDE R10, R19, 0x2, R6 ;  /* 0x00000002130a7825 */ /* 0x004fc800078e0206 */
[----:B------:R-:W-:Y:S01]  /*8b4a0*/  IMAD.WIDE R8, R19, 0x2, R4 ;  /* 0x0000000213087825 */ /* 0x000fe200078e0204 */
[----:B------:R-:W-:Y:S01]  /*8b4b0*/  PRMT R13, R29, 0x7632, R13 ;  /* 0x000076321d0d7816 */ /* 0x000fe2000000000d */
[----:B------:R0:W-:Y:S04]  /*8b4c0*/  @P6 STG.E.U16 desc[UR58][R10.64], R29 ;  /* 0x0000001d0a006986 */ /* 0x0001e8000c10153a */
[----:B------:R-:W2:Y:S01]  /*8b4d0*/  LDL.LU R19, [R1+0x117c] ;  /* 0x00117c0001137983 */ /* 0x000ea20000300800 */
[----:B------:R-:W-:-:S03]  /*8b4e0*/  PRMT R14, R23, 0x7632, R14 ;  /* 0x00007632170e7816 */ /* 0x000fc6000000000e */
[----:B------:R1:W-:Y:S01]  /*8b4f0*/  @P4 STG.E.U16 desc[UR58][R8.64], R13 ;  /* 0x0000000d08004986 */ /* 0x0003e2000c10153a */
[----:B0-----:R-:W-:-:S03]  /*8b500*/  IMAD.WIDE R10, R26, 0x2, R6 ;  /* 0x000000021a0a7825 */ /* 0x001fc600078e0206 */
[----:B------:R-:W2:Y:S04]  /*8b510*/  LDL.LU R29, [R1+0x7c8] ;  /* 0x0007c800011d7983 */ /* 0x000ea80000300800 */
[----:B------:R0:W-:Y:S01]  /*8b520*/  @P3 STG.E.U16 desc[UR58][R10.64], R23 ;  /* 0x000000170a003986 */ /* 0x0001e2000c10153a */
[----:B-1----:R-:W-:Y:S01]  /*8b530*/  IMAD.WIDE R8, R26, 0x2, R4 ;  /* 0x000000021a087825 */ /* 0x002fe200078e0204 */
[----:B------:R-:W-:Y:S02]  /*8b540*/  ISETP.LT.AND P4, PT, R3, UR4, !P0 ;  /* 0x0000000403007c0c */ /* 0x000fe4000c781270 */
[----:B0-----:R-:W2:Y:S04]  /*8b550*/  LDL.LU R23, [R1+0x7ac] ;  /* 0x0007ac0001177983 */ /* 0x001ea80000300800 */
[----:B------:R-:W2:Y:S01]  /*8b560*/  LDL.LU R26, [R1+0x1180] ;  /* 0x00118000011a7983 */ /* 0x000ea20000300800 */
[----:B------:R-:W-:Y:S01]  /*8b570*/  ISETP.GE.AND P6, PT, R12, UR5, PT ;  /* 0x000000050c007c0c */ /* 0x000fe2000bfc6270 */
        /* <DEDUP_REMOVED lines=11> */
[C---:B------:R-:W-:Y:S02]  /*8b630*/  ISETP.LT.AND P3, PT, R3.reuse, UR4, !P1 ;  /* 0x0000000403007c0c */ /* 0x040fe4000cf61270 */
[C---:B------:R-:W-:Y:S02]  /*8b640*/  ISETP.LT.AND P1, PT, R28.reuse, UR4, !P1 ;  /* 0x000000041c007c0c */ /* 0x040fe4000cf21270 */
[----:B------:R-:W-:Y:S02]  /*8b650*/  ISETP.LT.AND P4, PT, R3, UR4, !P2 ;  /* 0x0000000403007c0c */ /* 0x000fe4000d781270 */
[----:B------:R-:W-:-:S05]  /*8b660*/  ISETP.LT.AND P2, PT, R28, UR4, !P2 ;  /* 0x000000041c007c0c */ /* 0x000fca000d741270 */
[----:B------:R0:W-:Y:S04]  /*8b670*/  @P0 STG.E.U16 desc[UR58][R12.64], R16 ;  /* 0x000000100c000986 */ /* 0x0001e8000c10153a */
[----:B------:R1:W-:Y:S01]  /*8b680*/  @P3 STG.E.U16 desc[UR58][R8.64], R27 ;  /* 0x0000001b08003986 */ /* 0x0003e2000c10153a */
[----:B------:R-:W-:Y:S02]  /*8b690*/  ISETP.LT.AND P3, PT, R3, UR4, !P6 ;  /* 0x0000000403007c0c */ /* 0x000fe4000f761270 */
[----:B0-----:R-:W-:Y:S01]  /*8b6a0*/  PRMT R13, R27, 0x7632, R13 ;  /* 0x000076321b0d7816 */ /* 0x001fe2000000000d */
[C---:B------:R-:W-:Y:S02]  /*8b6b0*/  VIADD R12, R2.reuse, 0x1e0 ;  /* 0x000001e0020c7836 */ /* 0x040fe40000000000 */
[----:B-1----:R-:W-:-:S02]  /*8b6c0*/  VIADD R8, R2, 0x1e1 ;  /* 0x000001e102087836 */ /* 0x002fc40000000000 */
[----:B------:R0:W-:Y:S01]  /*8b6d0*/  @P1 STG.E.U16 desc[UR58][R10.64], R13 ;  /* 0x0000000d0a001986 */ /* 0x0001e2000c10153a */
[----:B------:R-:W-:Y:S01]  /*8b6e0*/  VIADD R15, R2, 0x1df ;  /* 0x000001df020f7836 */ /* 0x000fe20000000000 */
[----:B------:R-:W-:Y:S02]  /*8b6f0*/  ISETP.GE.AND P0, PT, R12, UR5, PT ;  /* 0x000000050c007c0c */ /* 0x000fe4000bf06270 */
[----:B------:R-:W4:Y:S01]  /*8b700*/  LDL.LU R27, [R1+0x7d0] ;  /* 0x0007d000011b7983 */ /* 0x000f220000300800 */
[----:B------:R-:W-:Y:S02]  /*8b710*/  ISETP.GE.AND P1, PT, R8, UR5, PT ;  /* 0x0000000508007c0c */ /* 0x000fe4000bf26270 */
[----:B------:R-:W-:Y:S02]  /*8b720*/  ISETP.GE.AND P5, PT, R15, UR5, PT ;  /* 0x000000050f007c0c */ /* 0x000fe4000bfa6270 */
[----:B------:R-:W-:Y:S01]  /*8b730*/  ISETP.LT.AND P6, PT, R28, UR4, !P6 ;  /* 0x000000041c007c0c */ /* 0x000fe2000f7c1270 */
[----:B0-----:R-:W-:-:S02]  /*8b740*/  VIADD R13, R2, 0x1e2 ;  /* 0x000001e2020d7836 */ /* 0x001fc40000000000 */
[----:B--2---:R-:W-:-:S04]  /*8b750*/  IMAD.WIDE R10, R19, 0x2, R6 ;  /* 0x00000002130a7825 */ /* 0x004fc800078e0206 */
[----:B------:R-:W-:Y:S02]  /*8b760*/  IMAD.WIDE R8, R19, 0x2, R4 ;  /* 0x0000000213087825 */ /* 0x000fe400078e0204 */
[----:B------:R-:W2:Y:S01]  /*8b770*/  LDL.LU R19, [R1+0x118c] ;  /* 0x00118c0001137983 */ /* 0x000ea20000300800 */
[----:B------:R-:W-:-:S03]  /*8b780*/  PRMT R12, R29, 0x7632, R12 ;  /* 0x000076321d0c7816 */ /* 0x000fc6000000000c */
[----:B------:R0:W-:Y:S04]  /*8b790*/  @P4 STG.E.U16 desc[UR58][R10.64], R29 ;  /* 0x0000001d0a004986 */ /* 0x0001e8000c10153a */
[----:B------:R1:W-:Y:S01]  /*8b7a0*/  @P2 STG.E.U16 desc[UR58][R8.64], R12 ;  /* 0x0000000c08002986 */ /* 0x0003e2000c10153a */
[----:B------:R-:W-:Y:S02]  /*8b7b0*/  ISETP.LT.AND P2, PT, R3, UR4, !P5 ;  /* 0x0000000403007c0c */ /* 0x000fe4000ef41270 */
[----:B------:R-:W-:Y:S01]  /*8b7c0*/  ISETP.GE.AND P4, PT, R13, UR5, PT ;  /* 0x000000050d007c0c */ /* 0x000fe2000bf86270 */
[----:B0-----:R-:W2:Y:S01]  /*8b7d0*/  LDL.LU R29, [R1+0x460] ;  /* 0x00046000011d7983 */ /* 0x001ea20000300800 */
[----:B------:R-:W-:-:S05]  /*8b7e0*/  IMAD.WIDE R10, R26, 0x2, R6 ;  /* 0x000000021a0a7825 */ /* 0x000fca00078e0206 */
[----:B------:R0:W-:Y:S01]  /*8b7f0*/  @P3 STG.E.U16 desc[UR58][R10.64], R23 ;  /* 0x000000170a003986 */ /* 0x0001e2000c10153a */
[----:B-1----:R-:W-:Y:S01]  /*8b800*/  PRMT R8, R23, 0x7632, R8 ;  /* 0x0000763217087816 */ /* 0x002fe20000000008 */
[----:B---3--:R-:W-:-:S04]  /*8b810*/  IMAD.WIDE R12, R24, 0x2, R6 ;  /* 0x00000002180c7825 */ /* 0x008fc800078e0206 */
[----:B0-----:R-:W-:Y:S02]  /*8b820*/  IMAD.WIDE R10, R26, 0x2, R4 ;  /* 0x000000021a0a7825 */ /* 0x001fe400078e0204 */
[----:B------:R-:W3:Y:S04]  /*8b830*/  LDL.LU R26, [R1+0x1190] ;  /* 0x00119000011a7983 */ /* 0x000ee80000300800 */
[----:B------:R-:W3:Y:S04]  /*8b840*/  LDL.LU R23, [R1+0x7d4] ;  /* 0x0007d40001177983 */ /* 0x000ee80000300800 */
[----:B------:R-:W-:Y:S01]  /*8b850*/  @P6 STG.E.U16 desc[UR58][R10.64], R8 ;  /* 0x000000080a006986 */ /* 0x000fe2000c10153a */
[----:B------:R-:W-:-:S03]  /*8b860*/  PRMT R16, R22, 0x7632, R16 ;  /* 0x0000763216107816 */ /* 0x000fc60000000010 */
[----:B------:R0:W-:Y:S01]  /*8b870*/  @P2 STG.E.U16 desc[UR58][R12.64], R22 ;  /* 0x000000160c002986 */ /* 0x0001e2000c10153a */
[----:B------:R-:W-:-:S03]  /*8b880*/  VIADD R9, R2, 0x1e3 ;  /* 0x000001e302097836 */ /* 0x000fc60000000000 */
[----:B0-----:R-:W3:Y:S01]  /*8b890*/  LDL.LU R22, [R1+0x1194] ;  /* 0x0011940001167983 */ /* 0x001ee20000300800 */
[----:B------:R-:W-:Y:S01]  /*8b8a0*/  IMAD.WIDE R14, R24, 0x2, R4 ;  /* 0x00000002180e7825 */ /* 0x000fe200078e0204 */
[----:B------:R-:W-:Y:S02]  /*8b8b0*/  ISETP.GE.AND P6, PT, R9, UR5, PT ;  /* 0x0000000509007c0c */ /* 0x000fe4000bfc6270 */
[----:B------:R-:W3:Y:S01]  /*8b8c0*/  LDL.LU R24, [R1+0x464] ;  /* 0x0004640001187983 */ /* 0x000ee20000300800 */
[----:B----4-:R-:W-:-:S04]  /*8b8d0*/  IMAD.WIDE R8, R21, 0x2, R6 ;  /* 0x0000000215087825 */ /* 0x010fc800078e0206 */
[----:B------:R-:W-:Y:S02]  /*8b8e0*/  IMAD.WIDE R10, R21, 0x2, R4 ;  /* 0x00000002150a7825 */ /* 0x000fe400078e0204 */
[----:B------:R-:W4:Y:S01]  /*8b8f0*/  LDL.LU R21, [R1+0x1198] ;  /* 0x0011980001157983 */ /* 0x000f220000300800 */
[C---:B------:R-:W-:Y:S02]  /*8b900*/  ISETP.LT.AND P5, PT, R28.reuse, UR4, !P5 ;  /* 0x000000041c007c0c */ /* 0x040fe4000efa1270 */
[----:B------:R-:W-:Y:S02]  /*8b910*/  ISETP.LT.AND P3, PT, R3, UR4, !P0 ;  /* 0x0000000403007c0c */ /* 0x000fe4000c761270 */
[----:B------:R-:W-:-:S09]  /*8b920*/  ISETP.LT.AND P0, PT, R28, UR4, !P0 ;  /* 0x000000041c007c0c */ /* 0x000fd2000c701270 */
[----:B------:R-:W-:Y:S01]  /*8b930*/  @P5 STG.E.U16 desc[UR58][R14.64], R16 ;  /* 0x000000100e005986 */ /* 0x000fe2000c10153a */
[----:B------:R-:W-:Y:S02]  /*8b940*/  ISETP.LT.AND P5, PT, R3, UR4, !P1 ;  /* 0x0000000403007c0c */ /* 0x000fe4000cfa1270 */
[----:B------:R-:W-:Y:S01]  /*8b950*/  PRMT R13, R27, 0x7632, R13 ;  /* 0x000076321b0d7816 */ /* 0x000fe2000000000d */
[----:B------:R0:W-:Y:S01]  /*8b960*/  @P3 STG.E.U16 desc[UR58][R8.64], R27 ;  /* 0x0000001b08003986 */ /* 0x0001e2000c10153a */
[----:B------:R-:W-:Y:S02]  /*8b970*/  ISETP.LT.AND P1, PT, R28, UR4, !P1 ;  /* 0x000000041c007c0c */ /* 0x000fe4000cf21270 */
[----:B------:R-:W-:Y:S01]  /*8b980*/  ISETP.LT.AND P3, PT, R3, UR4, !P4 ;  /* 0x0000000403007c0c */ /* 0x000fe2000e761270 */
[----:B------:R2:W-:Y:S01]  /*8b990*/  @P0 STG.E.U16 desc[UR58][R10.64], R13 ;  /* 0x0000000d0a000986 */ /* 0x0005e2000c10153a */
[C---:B------:R-:W-:Y:S02]  /*8b9a0*/  VIADD R12, R2.reuse, 0x1e4 ;  /* 0x000001e4020c7836 */ /* 0x040fe40000000000 */
[----:B0-----:R-:W-:Y:S01]  /*8b9b0*/  VIADD R8, R2, 0x1e5 ;  /* 0x000001e502087836 */ /* 0x001fe20000000000 */
[----:B------:R-:W4:Y:S04]  /*8b9c0*/  LDL.LU R27, [R1+0x7d8] ;  /* 0x0007d800011b7983 */ /* 0x000f280000300800 */
[----:B------:R-:W-:-:S02]  /*8b9d0*/  ISETP.GE.AND P0, PT, R8, UR5, PT ;  /* 0x0000000508007c0c */ /* 0x000fc4000bf06270 */
[----:B------:R-:W-:Y:S01]  /*8b9e0*/  ISETP.GE.AND P2, PT, R12, UR5, PT ;  /* 0x000000050c007c0c */ /* 0x000fe2000bf46270 */
[----:B------:R-:W-:Y:S01]  /*8b9f0*/  VIADD R12, R2, 0x1e6 ;  /* 0x000001e6020c7836 */ /* 0x000fe20000000000 */
[----:B------:R-:W-:Y:S01]  /*8ba00*/  ISETP.LT.AND P4, PT, R28, UR4, !P4 ;  /* 0x000000041c007c0c */ /* 0x000fe2000e781270 */
[----:B--2---:R-:W-:-:S04]  /*8ba10*/  IMAD.WIDE R10, R19, 0x2, R6 ;  /* 0x00000002130a7825 */ /* 0x004fc800078e0206 */
[----:B------:R-:W-:Y:S02]  /*8ba20*/  IMAD.WIDE R8, R19, 0x2, R4 ;  /* 0x0000000213087825 */ /* 0x000fe400078e0204 */
[----:B------:R-:W2:Y:S01]  /*8ba30*/  LDL.LU R19, [R1+0x119c] ;  /* 0x00119c0001137983 */ /* 0x000ea20000300800 */
[----:B------:R-:W-:-:S03]  /*8ba40*/  PRMT R13, R29, 0x7632, R13 ;  /* 0x000076321d0d7816 */ /* 0x000fc6000000000d */
[----:B------:R3:W-:Y:S04]  /*8ba50*/  @P5 STG.E.U16 desc[UR58][R10.64], R29 ;  /* 0x0000001d0a005986 */ /* 0x0007e8000c10153a */
[----:B------:R-:W-:Y:S01]  /*8ba60*/  @P1 STG.E.U16 desc[UR58][R8.64], R13 ;  /* 0x0000000d08001986 */ /* 0x000fe2000c10153a */
[----:B------:R-:W-:Y:S02]  /*8ba70*/  ISETP.GE.AND P5, PT, R12, UR5, PT ;  /* 0x000000050c007c0c */ /* 0x000fe4000bfa6270 */
[----:B------:R-:W-:Y:S01]  /*8ba80*/  ISETP.LT.AND P1, PT, R3, UR4, !P6 ;  /* 0x0000000403007c0c */ /* 0x000fe2000f721270 */
[----:B---3--:R-:W-:Y:S01]  /*8ba90*/  IMAD.WIDE R10, R26, 0x2, R6 ;  /* 0x000000021a0a7825 */ /* 0x008fe200078e0206 */
[----:B------:R-:W-:-:S04]  /*8baa0*/  PRMT R14, R23, 0x7632, R14 ;  /* 0x00007632170e7816 */ /* 0x000fc8000000000e */
[----:B------:R0:W-:Y:S04]  /*8bab0*/  @P3 STG.E.U16 desc[UR58][R10.64], R23 ;  /* 0x000000170a003986 */ /* 0x0001e8000c10153a */
[----:B0-----:R-:W3:Y:S01]  /*8bac0*/  LDL.LU R23, [R1+0x468] ;  /* 0x0004680001177983 */ /* 0x001ee20000300800 */
[----:B------:R-:W-:-:S04]  /*8bad0*/  IMAD.WIDE R10, R22, 0x2, R6 ;  /* 0x00000002160a7825 */ /* 0x000fc800078e0206 */
[--C-:B------:R-:W-:Y:S02]  /*8bae0*/  IMAD.WIDE R12, R22, 0x2, R4.reuse ;  /* 0x00000002160c7825 */ /* 0x100fe400078e0204 */
[----:B------:R-:W3:Y:S04]  /*8baf0*/  LDL.LU R22, [R1+0x7dc] ;  /* 0x0007dc0001167983 */ /* 0x000ee80000300800 */
[----:B------:R-:W3:Y:S01]  /*8bb00*/  LDL.LU R29, [R1+0x11a0] ;  /* 0x0011a000011d7983 */ /* 0x000ee20000300800 */
[----:B------:R-:W-:-:S03]  /*8bb10*/  IMAD.WIDE R8, R26, 0x2, R4 ;  /* 0x000000021a087825 */ /* 0x000fc600078e0204 */
[----:B------:R-:W3:Y:S01]  /*8bb20*/  LDL.LU R26, [R1+0x11a4] ;  /* 0x0011a400011a7983 */ /* 0x000ee20000300800 */
[----:B------:R-:W-:-:S03]  /*8bb30*/  PRMT R16, R24, 0x7632, R16 ;  /* 0x0000763218107816 */ /* 0x000fc60000000010 */
[----:B------:R4:W-:Y:S04]  /*8bb40*/  @P4 STG.E.U16 desc[UR58][R8.64], R14 ;  /* 0x0000000e08004986 */ /* 0x0009e8000c10153a */
[----:B------:R0:W-:Y:S01]  /*8bb50*/  @P1 STG.E.U16 desc[UR58][R10.64], R24 ;  /* 0x000000180a001986 */ /* 0x0001e2000c10153a */
[----:B----4-:R-:W-:-:S04]  /*8bb60*/  IMAD.WIDE R8, R21, 0x2, R6 ;  /* 0x0000000215087825 */ /* 0x010fc800078e0206 */
[----:B0-----:R-:W-:Y:S01]  /*8bb70*/  IMAD.WIDE R10, R21, 0x2, R4 ;  /* 0x00000002150a7825 */ /* 0x001fe200078e0204 */
[----:B------:R-:W4:Y:S04]  /*8bb80*/  LDL.LU R24, [R1+0x46c] ;  /* 0x00046c0001187983 */ /* 0x000f280000300800 */
[----:B------:R-:W4:Y:S01]  /*8bb90*/  LDL.LU R21, [R1+0x11a8] ;  /* 0x0011a80001157983 */ /* 0x000f220000300800 */
[C---:B------:R-:W-:Y:S02]  /*8bba0*/  ISETP.LT.AND P6, PT, R28.reuse, UR4, !P6 ;  /* 0x000000041c007c0c */ /* 0x040fe4000f7c1270 */
[----:B------:R-:W-:Y:S02]  /*8bbb0*/  ISETP.LT.AND P3, PT, R3, UR4, !P2 ;  /* 0x0000000403007c0c */ /* 0x000fe4000d761270 */
[----:B------:R-:W-:-:S09]  /*8bbc0*/  ISETP.LT.AND P4, PT, R28, UR4, !P2 ;  /* 0x000000041c007c0c */ /* 0x000fd2000d781270 */
[----:B------:R0:W-:Y:S01]  /*8bbd0*/  @P6 STG.E.U16 desc[UR58][R12.64], R16 ;  /* 0x000000100c006986 */ /* 0x0001e2000c10153a */
[----:B------:R-:W-:Y:S02]  /*8bbe0*/  ISETP.LT.AND P6, PT, R3, UR4, !P0 ;  /* 0x0000000403007c0c */ /* 0x000fe4000c7c1270 */
[----:B------:R-:W-:Y:S01]  /*8bbf0*/  ISETP.LT.AND P0, PT, R28, UR4, !P0 ;  /* 0x000000041c007c0c */ /* 0x000fe2000c701270 */
[----:B------:R1:W-:Y:S01]  /*8bc00*/  @P3 STG.E.U16 desc[UR58][R8.64], R27 ;  /* 0x0000001b08003986 */ /* 0x0003e2000c10153a */
[----:B0-----:R-:W-:Y:S01]  /*8bc10*/  VIADD R12, R2, 0x1e8 ;  /* 0x000001e8020c7836 */ /* 0x001fe20000000000 */
[----:B------:R-:W-:Y:S02]  /*8bc20*/  PRMT R13, R27, 0x7632, R13 ;  /* 0x000076321b0d7816 */ /* 0x000fe4000000000d */
[----:B-1----:R-:W4:Y:S02]  /*8bc30*/  LDL.LU R27, [R1+0x7e0] ;  /* 0x0007e000011b7983 */ /* 0x002f240000300800 */
[----:B------:R-:W-:Y:S01]  /*8bc40*/  ISETP.GE.AND P1, PT, R12, UR5, PT ;  /* 0x000000050c007c0c */ /* 0x000fe2000bf26270 */
[C---:B------:R-:W-:Y:S01]  /*8bc50*/  VIADD R12, R2.reuse, 0x1e9 ;  /* 0x000001e9020c7836 */ /* 0x040fe20000000000 */
[----:B------:R0:W-:Y:S01]  /*8bc60*/  @P4 STG.E.U16 desc[UR58][R10.64], R13 ;  /* 0x0000000d0a004986 */ /* 0x0001e2000c10153a */
[----:B------:R-:W-:Y:S01]  /*8bc70*/  VIADD R15, R2, 0x1e7 ;  /* 0x000001e7020f7836 */ /* 0x000fe20000000000 */
[----:B------:R-:W-:-:S02]  /*8bc80*/  ISETP.LT.AND P4, PT, R3, UR4, !P5 ;  /* 0x0000000403007c0c */ /* 0x000fc4000ef81270 */
[----:B------:R-:W-:Y:S02]  /*8bc90*/  ISETP.GE.AND P3, PT, R12, UR5, PT ;  /* 0x000000050c007c0c */ /* 0x000fe4000bf66270 */
[----:B------:R-:W-:Y:S02]  /*8bca0*/  ISETP.GE.AND P2, PT, R15, UR5, PT ;  /* 0x000000050f007c0c */ /* 0x000fe4000bf46270 */
[----:B------:R-:W-:Y:S01]  /*8bcb0*/  ISETP.LT.AND P5, PT, R28, UR4, !P5 ;  /* 0x000000041c007c0c */ /* 0x000fe2000efa1270 */
[----:B0-----:R-:W-:Y:S02]  /*8bcc0*/  VIADD R13, R2, 0x1ea ;  /* 0x000001ea020d7836 */ /* 0x001fe40000000000 */
[----:B--2---:R-:W-:-:S04]  /*8bcd0*/  IMAD.WIDE R8, R19, 0x2, R6 ;  /* 0x0000000213087825 */ /* 0x004fc800078e0206 */
[----:B------:R-:W-:Y:S02]  /*8bce0*/  IMAD.WIDE R10, R19, 0x2, R4 ;  /* 0x00000002130a7825 */ /* 0x000fe400078e0204 */
[----:B------:R-:W2:Y:S01]  /*8bcf0*/  LDL.LU R19, [R1+0x11ac] ;  /* 0x0011ac0001137983 */ /* 0x000ea20000300800 */
[----:B---3--:R-:W-:-:S03]  /*8bd00*/  PRMT R12, R23, 0x7632, R12 ;  /* 0x00007632170c7816 */ /* 0x008fc6000000000c */
[----:B------:R0:W-:Y:S04]  /*8bd10*/  @P6 STG.E.U16 desc[UR58][R8.64], R23 ;  /* 0x0000001708006986 */ /* 0x0001e8000c10153a */
[----:B------:R1:W-:Y:S01]  /*8bd20*/  @P0 STG.E.U16 desc[UR58][R10.64], R12 ;  /* 0x0000000c0a000986 */ /* 0x0003e2000c10153a */
[----:B------:R-:W-:Y:S02]  /*8bd30*/  ISETP.LT.AND P0, PT, R3, UR4, !P2 ;  /* 0x0000000403007c0c */ /* 0x000fe4000d701270 */
[----:B------:R-:W-:Y:S01]  /*8bd40*/  ISETP.GE.AND P6, PT, R13, UR5, PT ;  /* 0x000000050d007c0c */ /* 0x000fe2000bfc6270 */
[----:B0-----:R-:W3:Y:S01]  /*8bd50*/  LDL.LU R23, [R1+0x7b0] ;  /* 0x0007b00001177983 */ /* 0x001ee20000300800 */
[----:B------:R-:W-:Y:S01]  /*8bd60*/  IMAD.WIDE R8, R29, 0x2, R6 ;  /* 0x000000021d087825 */ /* 0x000fe200078e0206 */
[----:B------:R-:W-:-:S04]  /*8bd70*/  PRMT R14, R22, 0x7632, R14 ;  /* 0x00007632160e7816 */ /* 0x000fc8000000000e */
[----:B------:R0:W-:Y:S01]  /*8bd80*/  @P4 STG.E.U16 desc[UR58][R8.64], R22 ;  /* 0x0000001608004986 */ /* 0x0001e2000c10153a */
[----:B-1----:R-:W-:-:S04]  /*8bd90*/  IMAD.WIDE R10, R26, 0x2, R6 ;  /* 0x000000021a0a7825 */ /* 0x002fc800078e0206 */
[----:B------:R-:W-:-:S04]  /*8bda0*/  IMAD.WIDE R12, R26, 0x2, R4 ;  /* 0x000000021a0c7825 */ /* 0x000fc800078e0204 */
[----:B0-----:R-:W-:Y:S01]  /*8bdb0*/  IMAD.WIDE R8, R29, 0x2, R4 ;  /* 0x000000021d087825 */ /* 0x001fe200078e0204 */
[----:B------:R-:W3:Y:S04]  /*8bdc0*/  LDL.LU R22, [R1+0x11b0] ;  /* 0x0011b00001167983 */ /* 0x000ee80000300800 */
[----:B------:R-:W3:Y:S04]  /*8bdd0*/  LDL.LU R26, [R1+0x7e4] ;  /* 0x0007e400011a7983 */ /* 0x000ee80000300800 */
[----:B------:R0:W-:Y:S04]  /*8bde0*/  @P5 STG.E.U16 desc[UR58][R8.64], R14 ;  /* 0x0000000e08005986 */ /* 0x0001e8000c10153a */
[----:B----4-:R1:W-:Y:S01]  /*8bdf0*/  @P0 STG.E.U16 desc[UR58][R10.64], R24 ;  /* 0x000000180a000986 */ /* 0x0103e2000c10153a */
[----:B0-----:R-:W-:-:S04]  /*8be00*/  IMAD.WIDE R8, R21, 0x2, R6 ;  /* 0x0000000215087825 */ /* 0x001fc800078e0206 */
[----:B-1----:R-:W-:Y:S02]  /*8be10*/  IMAD.WIDE R10, R21, 0x2, R4 ;  /* 0x00000002150a7825 */ /* 0x002fe400078e0204 */
[----:B------:R-:W4:Y:S01]  /*8be20*/  LDL.LU R21, [R1+0x11b4] ;  /* 0x0011b40001157983 */ /* 0x000f220000300800 */
[C---:B------:R-:W-:Y:S02]  /*8be30*/  ISETP.LT.AND P2, PT, R28.reuse, UR4, !P2 ;  /* 0x000000041c007c0c */ /* 0x040fe4000d741270 */
[----:B------:R-:W-:Y:S01]  /*8be40*/  ISETP.LT.AND P4, PT, R3, UR4, !P1 ;  /* 0x0000000403007c0c */ /* 0x000fe2000cf81270 */
[----:B------:R-:W4:Y:S01]  /*8be50*/  LDL.LU R29, [R1+0x7b4] ;  /* 0x0007b400011d7983 */ /* 0x000f220000300800 */
[----:B------:R-:W-:Y:S02]  /*8be60*/  ISETP.LT.AND P1, PT, R28, UR4, !P1 ;  /* 0x000000041c007c0c */ /* 0x000fe4000cf21270 */
[----:B------:R-:W-:Y:S02]  /*8be70*/  PRMT R16, R24, 0x7632, R16 ;  /* 0x0000763218107816 */ /* 0x000fe40000000010 */
[----:B------:R-:W4:Y:S05]  /*8be80*/  LDL.LU R24, [R1+0x11b8] ;  /* 0x0011b80001187983 */ /* 0x000f2a0000300800 */
[----:B------:R0:W-:Y:S04]  /*8be90*/  @P2 STG.E.U16 desc[UR58][R12.64], R16 ;  /* 0x000000100c002986 */ /* 0x0001e8000c10153a */
[----:B------:R2:W-:Y:S01]  /*8bea0*/  @P4 STG.E.U16 desc[UR58][R8.64], R27 ;  /* 0x0000001b08004986 */ /* 0x0005e2000c10153a */
[----:B0-----:R-:W-:-:S02]  /*8beb0*/  PRMT R13, R27, 0x7632, R13 ;  /* 0x000076321b0d7816 */ /* 0x001fc4000000000d */
[----:B------:R-:W-:-:S03]  /*8bec0*/  ISETP.LT.AND P0, PT, R3, UR4, !P3 ;  /* 0x0000000403007c0c */ /* 0x000fc6000df01270 */
[----:B------:R0:W-:Y:S01]  /*8bed0*/  @P1 STG.E.U16 desc[UR58][R10.64], R13 ;  /* 0x0000000d0a001986 */ /* 0x0001e2000c10153a */
[----:B------:R-:W-:Y:S01]  /*8bee0*/  ISETP.LT.AND P3, PT, R28, UR4, !P3 ;  /* 0x000000041c007c0c */ /* 0x000fe2000df61270 */
[C---:B------:R-:W-:Y:S01]  /*8bef0*/  VIADD R15, R2.reuse, 0x1eb ;  /* 0x000001eb020f7836 */ /* 0x040fe20000000000 */
[----:B------:R-:W-:Y:S01]  /*8bf00*/  ISETP.LT.AND P2, PT, R3, UR4, !P6 ;  /* 0x0000000403007c0c */ /* 0x000fe2000f741270 */
[----:B------:R-:W-:Y:S01]  /*8bf10*/  VIADD R12, R2, 0x1ec ;  /* 0x000001ec020c7836 */ /* 0x000fe20000000000 */
[----:B------:R-:W-:Y:S02]  /*8bf20*/  ISETP.LT.AND P6, PT, R28, UR4, !P6 ;  /* 0x000000041c007c0c */ /* 0x000fe4000f7c1270 */
[----:B------:R-:W-:Y:S02]  /*8bf30*/  ISETP.GE.AND P5, PT, R15, UR5, PT ;  /* 0x000000050f007c0c */ /* 0x000fe4000bfa6270 */
[----:B------:R-:W-:Y:S01]  /*8bf40*/  ISETP.GE.AND P4, PT, R12, UR5, PT ;  /* 0x000000050c007c0c */ /* 0x000fe2000bf86270 */
[----:B--2---:R-:W-:-:S04]  /*8bf50*/  IMAD.WIDE R8, R19, 0x2, R6 ;  /* 0x0000000213087825 */ /* 0x004fc800078e0206 */
[----:B0-----:R-:W-:Y:S02]  /*8bf60*/  IMAD.WIDE R10, R19, 0x2, R4 ;  /* 0x00000002130a7825 */ /* 0x001fe400078e0204 */
[----:B------:R-:W2:Y:S04]  /*8bf70*/  LDL.LU R19, [R1+0x7e8] ;  /* 0x0007e80001137983 */ /* 0x000ea80000300800 */
[----:B------:R-:W2:Y:S01]  /*8bf80*/  LDL.LU R27, [R1+0x11bc] ;  /* 0x0011bc00011b7983 */ /* 0x000ea20000300800 */
[----:B---3--:R-:W-:-:S03]  /*8bf90*/  PRMT R15, R23, 0x7632, R15 ;  /* 0x00007632170f7816 */ /* 0x008fc6000000000f */
[----:B------:R-:W-:Y:S04]  /*8bfa0*/  @P0 STG.E.U16 desc[UR58][R8.64], R23 ;  /* 0x0000001708000986 */ /* 0x000fe8000c10153a */
[----:B------:R0:W-:Y:S02]  /*8bfb0*/  @P3 STG.E.U16 desc[UR58][R10.64], R15 ;  /* 0x0000000f0a003986 */ /* 0x0001e4000c10153a */
[----:B0-----:R-:W-:Y:S02]  /*8bfc0*/  VIADD R11, R2, 0x1ee ;  /* 0x000001ee020b7836 */ /* 0x001fe40000000000 */
[----:B------:R-:W-:Y:S01]  /*8bfd0*/  IMAD.WIDE R12, R22, 0x2, R6 ;  /* 0x00000002160c7825 */ /* 0x000fe200078e0206 */
[----:B------:R-:W-:-:S03]  /*8bfe0*/  PRMT R10, R26, 0x7632, R10 ;  /* 0x000076321a0a7816 */ /* 0x000fc6000000000a */
[----:B------:R-:W-:Y:S02]  /*8bff0*/  IMAD.WIDE R8, R22, 0x2, R4 ;  /* 0x0000000216087825 */ /* 0x000fe400078e0204 */
[----:B------:R-:W3:Y:S01]  /*8c000*/  LDL.LU R22, [R1+0x7b8] ;  /* 0x0007b80001167983 */ /* 0x000ee20000300800 */
[----:B------:R-:W-:-:S03]  /*8c010*/  ISETP.GE.AND P0, PT, R11, UR5, PT ;  /* 0x000000050b007c0c */ /* 0x000fc6000bf06270 */
[----:B------:R-:W3:Y:S04]  /*8c020*/  LDL.LU R23, [R1+0x11c0] ;  /* 0x0011c00001177983 */ /* 0x000ee80000300800 */
[----:B------:R-:W-:Y:S04]  /*8c030*/  @P2 STG.E.U16 desc[UR58][R12.64], R26 ;  /* 0x0000001a0c002986 */ /* 0x000fe8000c10153a */
[----:B------:R4:W-:Y:S02]  /*8c040*/  @P6 STG.E.U16 desc[UR58][R8.64], R10 ;  /* 0x0000000a08006986 */ /* 0x0009e4000c10153a */
[----:B----4-:R-:W-:-:S04]  /*8c050*/  IMAD.WIDE R8, R21, 0x2, R6 ;  /* 0x0000000215087825 */ /* 0x010fc800078e0206 */
[----:B------:R-:W-:Y:S02]  /*8c060*/  IMAD.WIDE R10, R21, 0x2, R4 ;  /* 0x00000002150a7825 */ /* 0x000fe400078e0204 */
[----:B------:R-:W4:Y:S04]  /*8c070*/  LDL.LU R21, [R1+0x7ec] ;  /* 0x0007ec0001157983 */ /* 0x000f280000300800 */
[----:B------:R-:W4:Y:S01]  /*8c080*/  LDL.LU R26, [R1+0x11c4] ;  /* 0x0011c400011a7983 */ /* 0x000f220000300800 */
[C---:B------:R-:W-:Y:S02]  /*8c090*/  ISETP.LT.AND P2, PT, R3.reuse, UR4, !P5 ;  /* 0x0000000403007c0c */ /* 0x040fe4000ef41270 */
[----:B------:R-:W-:Y:S02]  /*8c0a0*/  ISETP.LT.AND P5, PT, R28, UR4, !P5 ;  /* 0x000000041c007c0c */ /* 0x000fe4000efa1270 */
[----:B------:R-:W-:Y:S01]  /*8c0b0*/  ISETP.LT.AND P3, PT, R3, UR4, !P4 ;  /* 0x0000000403007c0c */ /* 0x000fe2000e761270 */
[----:B------:R-:W-:Y:S01]  /*8c0c0*/  VIADD R12, R2, 0x1ef ;  /* 0x000001ef020c7836 */ /* 0x000fe20000000000 */
[----:B------:R-:W-:-:S04]  /*8c0d0*/  PRMT R15, R29, 0x7632, R15 ;  /* 0x000076321d0f7816 */ /* 0x000fc8000000000f */
[----:B------:R-:W-:Y:S01]  /*8c0e0*/  ISETP.GE.AND P6, PT, R12, UR5, PT ;  /* 0x000000050c007c0c */ /* 0x000fe2000bfc6270 */
[----:B------:R-:W-:Y:S02]  /*8c0f0*/  IMAD.WIDE R12, R24, 0x2, R6 ;  /* 0x00000002180c7825 */ /* 0x000fe400078e0206 */
[----:B------:R-:W-:Y:S02]  /*8c100*/  @P2 STG.E.U16 desc[UR58][R8.64], R29 ;  /* 0x0000001d08002986 */ /* 0x000fe4000c10153a */
[----:B------:R-:W-:Y:S02]  /*8c110*/  VIADD R14, R2, 0x1ed ;  /* 0x000001ed020e7836 */ /* 0x000fe40000000000 */
[----:B------:R-:W-:Y:S01]  /*8c120*/  @P5 STG.E.U16 desc[UR58][R10.64], R15 ;  /* 0x0000000f0a005986 */ /* 0x000fe2000c10153a */
[----:B------:R-:W-:Y:S02]  /*8c130*/  ISETP.LT.AND P4, PT, R28, UR4, !P4 ;  /* 0x000000041c007c0c */ /* 0x000fe4000e781270 */
[----:B------:R-:W-:Y:S01]  /*8c140*/  ISETP.GE.AND P1, PT, R14, UR5, PT ;  /* 0x000000050e007c0c */ /* 0x000fe2000bf26270 */
[----:B------:R-:W-:Y:S01]  /*8c150*/  VIADD R14, R2, 0x1f0 ;  /* 0x000001f0020e7836 */ /* 0x000fe20000000000 */
[C---:B------:R-:W-:Y:S01]  /*8c160*/  ISETP.LT.AND P5, PT, R3.reuse, UR4, !P0 ;  /* 0x0000000403007c0c */ /* 0x040fe2000c7a1270 */
[----:B------:R-:W0:Y:S03]  /*8c170*/  LDS.128 R8, [R0] ;  /* 0x0000000000087984 */ /* 0x000e260000000c00 */
[----:B------:R-:W-:Y:S01]  /*8c180*/  ISETP.GE.AND P2, PT, R14, UR5, PT ;  /* 0x000000050e007c0c */ /* 0x000fe2000bf46270 */
[----:B--2---:R1:W-:Y:S01]  /*8c190*/  @P3 STG.E.U16 desc[UR58][R12.64], R19 ;  /* 0x000000130c003986 */ /* 0x0043e2000c10153a */
[----:B------:R-:W-:-:S02]  /*8c1a0*/  ISETP.LT.AND P3, PT, R3, UR4, !P1 ;  /* 0x0000000403007c0c */ /* 0x000fc4000cf61270 */
[----:B------:R-:W-:Y:S01]  /*8c1b0*/  ISETP.LT.AND P1, PT, R28, UR4, !P1 ;  /* 0x000000041c007c0c */ /* 0x000fe2000cf21270 */
[----:B-1----:R-:W-:Y:S02]  /*8c1c0*/  IMAD.WIDE R12, R24, 0x2, R4 ;  /* 0x00000002180c7825 */ /* 0x002fe400078e0204 */
[----:B------:R-:W2:Y:S04]  /*8c1d0*/  LDL.LU R24, [R1+0x7bc] ;  /* 0x0007bc0001187983 */ /* 0x000ea80000300800 */
[----:B------:R-:W2:Y:S01]  /*8c1e0*/  LDL.LU R29, [R1+0x11c8] ;  /* 0x0011c800011d7983 */ /* 0x000ea20000300800 */
[----:B------:R-:W-:-:S03]  /*8c1f0*/  PRMT R18, R19, 0x7632, R18 ;  /* 0x0000763213127816 */ /* 0x000fc60000000012 */
[----:B------:R-:W2:Y:S01]  /*8c200*/  LDL.LU R25, [R1+0x7f0] ;  /* 0x0007f00001197983 */ /* 0x000ea20000300800 */
[----:B------:R-:W-:-:S03]  /*8c210*/  IMAD.WIDE R14, R27, 0x2, R6 ;  /* 0x000000021b0e7825 */ /* 0x000fc600078e0206 */
[----:B------:R1:W-:Y:S01]  /*8c220*/  @P4 STG.E.U16 desc[UR58][R12.64], R18 ;  /* 0x000000120c004986 */ /* 0x0003e2000c10153a */
[----:B------:R-:W-:Y:S01]  /*8c230*/  IMAD.WIDE R16, R27, 0x2, R4 ;  /* 0x000000021b107825 */ /* 0x000fe200078e0204 */
[----:B------:R-:W-:Y:S02]  /*8c240*/  ISETP.LT.AND P4, PT, R28, UR4, !P0 ;  /* 0x000000041c007c0c */ /* 0x000fe4000c781270 */
[----:B------:R-:W2:Y:S01]  /*8c250*/  LDL.LU R27, [R1+0x11cc] ;  /* 0x0011cc00011b7983 */ /* 0x000ea20000300800 */
[----:B---3--:R-:W-:-:S03]  /*8c260*/  PRMT R20, R22, 0x7632, R20 ;  /* 0x0000763216147816 */ /* 0x008fc60000000014 */
[----:B------:R3:W-:Y:S01]  /*8c270*/  @P3 STG.E.U16 desc[UR58][R14.64], R22 ;  /* 0x000000160e003986 */ /* 0x0007e2000c10153a */
[----:B-1----:R-:W-:-:S03]  /*8c280*/  IMAD.WIDE R12, R23, 0x2, R6 ;  /* 0x00000002170c7825 */ /* 0x002fc600078e0206 */
[----:B------:R4:W-:Y:S04]  /*8c290*/  @P1 STG.E.U16 desc[UR58][R16.64], R20 ;  /* 0x0000001410001986 */ /* 0x0009e8000c10153a */
[----:B---3--:R-:W3:Y:S01]  /*8c2a0*/  LDL.LU R22, [R1+0x2054] ;  /* 0x0020540001167983 */ /* 0x008ee20000300800 */
[----:B------:R-:W-:Y:S01]  /*8c2b0*/  IMAD.WIDE R14, R23, 0x2, R4 ;  /* 0x00000002170e7825 */ /* 0x000fe200078e0204 */
[----:B----4-:R-:W-:Y:S02]  /*8c2c0*/  PRMT R17, R21, 0x7632, R17 ;  /* 0x0000763215117816 */ /* 0x010fe40000000011 */
[----:B------:R1:W-:Y:S04]  /*8c2d0*/  @P5 STG.E.U16 desc[UR58][R12.64], R21 ;  /* 0x000000150c005986 */ /* 0x0003e8000c10153a */
[----:B------:R4:W-:Y:S04]  /*8c2e0*/  @P4 STG.E.U16 desc[UR58][R14.64], R17 ;  /* 0x000000110e004986 */ /* 0x0009e8000c10153a */
[----:B-1----:R-:W3:Y:S04]  /*8c2f0*/  LDL.LU R21, [R1+0x11d0] ;  /* 0x0011d00001157983 */ /* 0x002ee80000300800 */
[----:B------:R-:W3:Y:S01]  /*8c300*/  LDL.LU R23, [R1+0x7f4] ;  /* 0x0007f40001177983 */ /* 0x000ee20000300800 */
[----:B------:R-:W-:-:S04]  /*8c310*/  IMAD.WIDE R12, R26, 0x2, R6 ;  /* 0x000000021a0c7825 */ /* 0x000fc800078e0206 */
[----:B----4-:R-:W-:Y:S02]  /*8c320*/  IMAD.WIDE R14, R26, 0x2, R4 ;  /* 0x000000021a0e7825 */ /* 0x010fe400078e0204 */
[----:B------:R-:W4:Y:S01]  /*8c330*/  LDL.LU R26, [R1+0x11d4] ;  /* 0x0011d400011a7983 */ /* 0x000f220000300800 */
[C---:B------:R-:W-:Y:S02]  /*8c340*/  ISETP.LT.AND P3, PT, R3.reuse, UR4, !P6 ;  /* 0x0000000403007c0c */ /* 0x040fe4000f761270 */
[----:B------:R-:W-:Y:S02]  /*8c350*/  ISETP.LT.AND P6, PT, R28, UR4, !P6 ;  /* 0x000000041c007c0c */ /* 0x000fe4000f7c1270 */
[----:B------:R-:W-:Y:S01]  /*8c360*/  ISETP.LT.AND P5, PT, R3, UR4, !P2 ;  /* 0x0000000403007c0c */ /* 0x000fe2000d7a1270 */
[C---:B------:R-:W-:Y:S02]  /*8c370*/  VIADD R19, R2.reuse, 0x1f1 ;  /* 0x000001f102137836 */ /* 0x040fe40000000000 */
[----:B------:R-:W-:Y:S01]  /*8c380*/  VIADD R16, R2, 0x1f2 ;  /* 0x000001f202107836 */ /* 0x000fe20000000000 */
[----:B------:R-:W-:-:S02]  /*8c390*/  ISETP.LT.AND P2, PT, R28, UR4, !P2 ;  /* 0x000000041c007c0c */ /* 0x000fc4000d741270 */
[----:B------:R-:W-:Y:S02]  /*8c3a0*/  ISETP.GE.AND P0, PT, R19, UR5, PT ;  /* 0x0000000513007c0c */ /* 0x000fe4000bf06270 */
[----:B------:R-:W-:Y:S01]  /*8c3b0*/  ISETP.GE.AND P1, PT, R16, UR5, PT ;  /* 0x0000000510007c0c */ /* 0x000fe2000bf26270 */
[----:B------:R-:W-:-:S05]  /*8c3c0*/  VIADD R16, R2, 0x1f3 ;  /* 0x000001f302107836 */ /* 0x000fca0000000000 */
[----:B------:R-:W-:Y:S01]  /*8c3d0*/  ISETP.GE.AND P4, PT, R16, UR5, PT ;  /* 0x0000000510007c0c */ /* 0x000fe2000bf86270 */
[----:B------:R-:W-:Y:S01]  /*8c3e0*/  VIADD R16, R2, 0x1f4 ;  /* 0x000001f402107836 */ /* 0x000fe20000000000 */
[----:B0-----:R-:W-:Y:S02]  /*8c3f0*/  PRMT R20, R8, 0x7632, R20 ;  /* 0x0000763208147816 */ /* 0x001fe40000000014 */
[----:B--2---:R-:W-:Y:S01]  /*8c400*/  PRMT R17, R24, 0x7632, R17 ;  /* 0x0000763218117816 */ /* 0x004fe20000000011 */
[----:B------:R0:W-:Y:S04]  /*8c410*/  @P3 STG.E.U16 desc[UR58][R12.64], R24 ;  /* 0x000000180c003986 */ /* 0x0001e8000c10153a */
[----:B------:R1:W-:Y:S01]  /*8c420*/  @P6 STG.E.U16 desc[UR58][R14.64], R17 ;  /* 0x000000110e006986 */ /* 0x0003e2000c10153a */
[----:B------:R-:W-:Y:S01]  /*8c430*/  ISETP.LT.AND P6, PT, R3, UR4, !P0 ;  /* 0x0000000403007c0c */ /* 0x000fe2000c7c1270 */
[----:B0-----:R-:W-:Y:S01]  /*8c440*/  IMAD.WIDE R12, R29, 0x2, R6 ;  /* 0x000000021d0c7825 */ /* 0x001fe200078e0206 */
[----:B------:R-:W-:Y:S01]  /*8c450*/  ISETP.LT.AND P0, PT, R28, UR4, !P0 ;  /* 0x000000041c007c0c */ /* 0x000fe2000c701270 */
[----:B------:R-:W2:Y:S01]  /*8c460*/  LDL.LU R24, [R1+0x11d8] ;  /* 0x0011d80001187983 */ /* 0x000ea20000300800 */
[----:B------:R-:W-:-:S03]  /*8c470*/  PRMT R18, R25, 0x7632, R18 ;  /* 0x0000763219127816 */ /* 0x000fc60000000012 */
[----:B------:R0:W-:Y:S01]  /*8c480*/  @P5 STG.E.U16 desc[UR58][R12.64], R25 ;  /* 0x000000190c005986 */ /* 0x0001e2000c10153a */
[----:B-1----:R-:W-:Y:S01]  /*8c490*/  IMAD.WIDE R14, R27, 0x2, R6 ;  /* 0x000000021b0e7825 */ /* 0x002fe200078e0206 */
[----:B------:R-:W-:Y:S02]  /*8c4a0*/  ISETP.LT.AND P5, PT, R3, UR4, !P1 ;  /* 0x0000000403007c0c */ /* 0x000fe4000cfa1270 */
[----:B------:R-:W-:Y:S01]  /*8c4b0*/  ISETP.GE.AND P3, PT, R16, UR5, PT ;  /* 0x0000000510007c0c */ /* 0x000fe2000bf66270 */
[----:B0-----:R-:W-:-:S05]  /*8c4c0*/  IMAD.WIDE R12, R29, 0x2, R4 ;  /* 0x000000021d0c7825 */ /* 0x001fca00078e0204 */
[----:B------:R0:W-:Y:S01]  /*8c4d0*/  @P2 STG.E.U16 desc[UR58][R12.64], R18 ;  /* 0x000000120c002986 */ /* 0x0001e2000c10153a */
[C---:B------:R-:W-:Y:S01]  /*8c4e0*/  ISETP.LT.AND P2, PT, R28.reuse, UR4, !P1 ;  /* 0x000000041c007c0c */ /* 0x040fe2000cf41270 */
[----:B------:R-:W-:Y:S02]  /*8c4f0*/  IMAD.WIDE R16, R27, 0x2, R4 ;  /* 0x000000021b107825 */ /* 0x000fe400078e0204 */
[----:B------:R1:W-:Y:S01]  /*8c500*/  @P6 STG.E.U16 desc[UR58][R14.64], R8 ;  /* 0x000000080e006986 */ /* 0x0003e2000c10153a */
[----:B------:R-:W-:Y:S02]  /*8c510*/  ISETP.LT.AND P6, PT, R3, UR4, !P4 ;  /* 0x0000000403007c0c */ /* 0x000fe4000e7c1270 */
[----:B------:R-:W-:Y:S01]  /*8c520*/  ISETP.LT.AND P4, PT, R28, UR4, !P4 ;  /* 0x000000041c007c0c */ /* 0x000fe2000e781270 */
[----:B------:R1:W-:Y:S01]  /*8c530*/  @P0 STG.E.U16 desc[UR58][R16.64], R20 ;  /* 0x0000001410000986 */ /* 0x0003e2000c10153a */
[----:B0-----:R-:W-:-:S03]  /*8c540*/  PRMT R18, R9, 0x7632, R18 ;  /* 0x0000763209127816 */ /* 0x001fc60000000012 */
[----:B------:R-:W2:Y:S01]  /*8c550*/  LDL.LU R27, [R1+0x7f8] ;  /* 0x0007f800011b7983 */ /* 0x000ea20000300800 */
[----:B---3--:R-:W-:-:S04]  /*8c560*/  IMAD.WIDE R12, R21, 0x2, R6 ;  /* 0x00000002150c7825 */ /* 0x008fc800078e0206 */
[----:B-1----:R-:W-:Y:S01]  /*8c570*/  IMAD.WIDE R14, R21, 0x2, R4 ;  /* 0x00000002150e7825 */ /* 0x002fe200078e0204 */
[----:B------:R-:W-:Y:S01]  /*8c580*/  PRMT R16, R23, 0x7632, R16 ;  /* 0x0000763217107816 */ /* 0x000fe20000000010 */
[----:B------:R4:W-:Y:S04]  /*8c590*/  @P5 STG.E.U16 desc[UR58][R12.64], R23 ;  /* 0x000000170c005986 */ /* 0x0009e8000c10153a */
[----:B------:R0:W-:Y:S04]  /*8c5a0*/  @P2 STG.E.U16 desc[UR58][R14.64], R16 ;  /* 0x000000100e002986 */ /* 0x0001e8000c10153a */
[----:B------:R-:W3:Y:S01]  /*8c5b0*/  LDL.LU R21, [R1+0x11dc] ;  /* 0x0011dc0001157983 */ /* 0x000ee20000300800 */
[----:B----4-:R-:W-:-:S03]  /*8c5c0*/  IMAD.WIDE R12, R26, 0x2, R6 ;  /* 0x000000021a0c7825 */ /* 0x010fc600078e0206 */
[----:B------:R-:W4:Y:S01]  /*8c5d0*/  LDL.LU R25, [R1+0x11e4] ;  /* 0x0011e40001197983 */ /* 0x000f220000300800 */
[----:B0-----:R-:W-:-:S03]  /*8c5e0*/  IMAD.WIDE R14, R26, 0x2, R4 ;  /* 0x000000021a0e7825 */ /* 0x001fc600078e0204 */
[----:B------:R-:W-:Y:S04]  /*8c5f0*/  @P6 STG.E.U16 desc[UR58][R12.64], R9 ;  /* 0x000000090c006986 */ /* 0x000fe8000c10153a */
[----:B------:R-:W-:Y:S04]  /*8c600*/  @P4 STG.E.U16 desc[UR58][R14.64], R18 ;  /* 0x000000120e004986 */ /* 0x000fe8000c10153a */
[----:B------:R-:W0:Y:S04]  /*8c610*/  LDS.128 R12, [R0+0x400] ;  /* 0x00040000000c7984 */ /* 0x000e280000000c00 */
[----:B------:R-:W4:Y:S04]  /*8c620*/  LDL.LU R29, [R1+0x11e8] ;  /* 0x0011e800011d7983 */ /* 0x000f280000300800 */
[----:B------:R-:W4:Y:S04]  /*8c630*/  LDL.LU R26, [R1+0x11ec] ;  /* 0x0011ec00011a7983 */ /* 0x000f280000300800 */
[----:B0-----:R0:W-:Y:S04]  /*8c640*/  STL [R1+0x2050], R15 ;  /* 0x0020500f01007387 */ /* 0x0011e80000100800 */
[----:B0-----:R-:W4:Y:S01]  /*8c650*/  LDL.LU R15, [R1+0x7fc] ;  /* 0x0007fc00010f7983 */ /* 0x001f220000300800 */
[----:B------:R-:W-:Y:S01]  /*8c660*/  ISETP.LT.AND P5, PT, R3, UR4, !P3 ;  /* 0x0000000403007c0c */ /* 0x000fe2000dfa1270 */
[----:B------:R-:W-:-:S02]  /*8c670*/  VIADD R16, R2, 0x1f7 ;  /* 0x000001f702107836 */ /* 0x000fc40000000000 */
[----:B------:R-:W-:-:S03]  /*8c680*/  VIADD R8, R2, 0x1f6 ;  /* 0x000001f602087836 */ /* 0x000fc60000000000 */
[----:B------:R-:W-:Y:S02]  /*8c690*/  ISETP.GE.AND P2, PT, R16, UR5, PT ;  /* 0x0000000510007c0c */ /* 0x000fe4000bf46270 */
[----:B------:R-:W-:Y:S01]  /*8c6a0*/  ISETP.GE.AND P0, PT, R8, UR5, PT ;  /* 0x0000000508007c0c */ /* 0x000fe2000bf06270 */
[----:B------:R-:W-:-:S05]  /*8c6b0*/  VIADD R8, R2, 0x1f8 ;  /* 0x000001f802087836 */ /* 0x000fca0000000000 */
[----:B------:R-:W-:Y:S01]  /*8c6c0*/  ISETP.GE.AND P6, PT, R8, UR5, PT ;  /* 0x0000000508007c0c */ /* 0x000fe2000bfc6270 */
[----:B------:R-:W-:Y:S01]  /*8c6d0*/  VIADD R19, R2, 0x1f5 ;  /* 0x000001f502137836 */ /* 0x000fe20000000000 */
[----:B------:R-:W-:-:S04]  /*8c6e0*/  ISETP.LT.AND P3, PT, R28, UR4, !P3 ;  /* 0x000000041c007c0c */ /* 0x000fc8000df61270 */
[----:B------:R-:W-:-:S04]  /*8c6f0*/  ISETP.GE.AND P1, PT, R19, UR5, PT ;  /* 0x0000000513007c0c */ /* 0x000fc8000bf26270 */
[----:B------:R-:W-:Y:S02]  /*8c700*/  ISETP.LT.AND P4, PT, R3, UR4, !P1 ;  /* 0x0000000403007c0c */ /* 0x000fe4000cf81270 */
[----:B------:R-:W-:Y:S02]  /*8c710*/  ISETP.LT.AND P1, PT, R28, UR4, !P1 ;  /* 0x000000041c007c0c */ /* 0x000fe4000cf21270 */
[----:B------:R-:W-:Y:S01]  /*8c720*/  PRMT R0, R10, 0x7632, R0 ;  /* 0x000076320a007816 */ /* 0x000fe20000000000 */
[----:B--2---:R-:W-:-:S04]  /*8c730*/  IMAD.WIDE R16, R24, 0x2, R6 ;  /* 0x0000000218107825 */ /* 0x004fc800078e0206 */
[----:B------:R-:W-:Y:S01]  /*8c740*/  IMAD.WIDE R8, R24, 0x2, R4 ;  /* 0x0000000218087825 */ /* 0x000fe200078e0204 */
[----:B------:R0:W-:Y:S01]  /*8c750*/  @P5 STG.E.U16 desc[UR58][R16.64], R27 ;  /* 0x0000001b10005986 */ /* 0x0001e2000c10153a */
[----:B------:R-:W-:-:S03]  /*8c760*/  PRMT R22, R27, 0x7632, R22 ;  /* 0x000076321b167816 */ /* 0x000fc60000000016 */
[----:B0-----:R-:W2:Y:S04]  /*8c770*/  LDL.LU R27, [R1+0x3b0] ;  /* 0x0003b000011b7983 */ /* 0x001ea80000300800 */
[----:B------:R-:W2:Y:S01]  /*8c780*/  LDL.LU R24, [R1+0x11f4] ;  /* 0x0011f40001187983 */ /* 0x000ea20000300800 */
[----:B------:R-:W-:-:S03]  /*8c790*/  ISETP.LT.AND P5, PT, R3, UR4, !P0 ;  /* 0x0000000403007c0c */ /* 0x000fc6000c7a1270 */
[----:B------:R-:W-:Y:S01]  /*8c7a0*/  @P3 STG.E.U16 desc[UR58][R8.64], R22 ;  /* 0x0000001608003986 */ /* 0x000fe2000c10153a */
[----:B---3--:R-:W-:-:S04]  /*8c7b0*/  IMAD.WIDE R16, R21, 0x2, R6 ;  /* 0x0000000215107825 */ /* 0x008fc800078e0206 */
[----:B------:R-:W-:Y:S01]  /*8c7c0*/  IMAD.WIDE R18, R21, 0x2, R4 ;  /* 0x0000000215127825 */ /* 0x000fe200078e0204 */
[----:B------:R-:W-:Y:S03]  /*8c7d0*/  @P4 STG.E.U16 desc[UR58][R16.64], R10 ;  /* 0x0000000a10004986 */ /* 0x000fe6000c10153a */
[----:B----4-:R-:W-:Y:S01]  /*8c7e0*/  IMAD.WIDE R20, R25, 0x2, R6 ;  /* 0x0000000219147825 */ /* 0x010fe200078e0206 */
[----:B------:R0:W-:Y:S04]  /*8c7f0*/  @P1 STG.E.U16 desc[UR58][R18.64], R0 ;  /* 0x0000000012001986 */ /* 0x0001e8000c10153a */
[----:B------:R1:W-:Y:S01]  /*8c800*/  @P5 STG.E.U16 desc[UR58][R20.64], R15 ;  /* 0x0000000f14005986 */ /* 0x0003e2000c10153a */
[----:B0-----:R-:W-:-:S03]  /*8c810*/  PRMT R0, R15, 0x7632, R0 ;  /* 0x000076320f007816 */ /* 0x001fc60000000000 */
[----:B-1----:R-:W3:Y:S01]  /*8c820*/  LDL.LU R15, [R1+0x1200] ;  /* 0x00120000010f7983 */ /* 0x002ee20000300800 */
[C---:B------:R-:W-:Y:S02]  /*8c830*/  ISETP.LT.AND P0, PT, R28.reuse, UR4, !P0 ;  /* 0x000000041c007c0c */ /* 0x040fe4000c701270 */
[C---:B------:R-:W-:Y:S02]  /*8c840*/  ISETP.LT.AND P4, PT, R3.reuse, UR4, !P2 ;  /* 0x0000000403007c0c */ /* 0x040fe4000d781270 */
[----:B------:R-:W-:Y:S01]  /*8c850*/  ISETP.LT.AND P2, PT, R28, UR4, !P2 ;  /* 0x000000041c007c0c */ /* 0x000fe2000d741270 */
[----:B------:R-:W-:Y:S01]  /*8c860*/  VIADD R23, R2, 0x1f9 ;  /* 0x000001f902177836 */ /* 0x000fe20000000000 */
[----:B------:R-:W-:Y:S01]  /*8c870*/  ISETP.LT.AND P5, PT, R3, UR4, !P6 ;  /* 0x0000000403007c0c */ /* 0x000fe2000f7a1270 */
[----:B------:R-:W-:Y:S01]  /*8c880*/  IMAD.WIDE R8, R25, 0x2, R4 ;  /* 0x0000000219087825 */ /* 0x000fe200078e0204 */
[----:B------:R-:W-:Y:S01]  /*8c890*/  ISETP.LT.AND P6, PT, R28, UR4, !P6 ;  /* 0x000000041c007c0c */ /* 0x000fe2000f7c1270 */
[----:B------:R-:W4:Y:S02]  /*8c8a0*/  LDL.LU R25, [R1+0x11f8] ;  /* 0x0011f80001197983 */ /* 0x000f240000300800 */
[----:B------:R-:W-:Y:S01]  /*8c8b0*/  VIADD R10, R2, 0x1fb ;  /* 0x000001fb020a7836 */ /* 0x000fe20000000000 */
[----:B------:R-:W-:Y:S01]  /*8c8c0*/  ISETP.GE.AND P3, PT, R23, UR5, PT ;  /* 0x0000000517007c0c */ /* 0x000fe2000bf66270 */
[----:B------:R-:W-:Y:S01]  /*8c8d0*/  IMAD.WIDE R16, R29, 0x2, R6 ;  /* 0x000000021d107825 */ /* 0x000fe200078e0206 */
[----:B------:R-:W-:Y:S01]  /*8c8e0*/  PRMT R22, R11, 0x7632, R22 ;  /* 0x000076320b167816 */ /* 0x000fe20000000016 */
[----:B------:R0:W-:Y:S02]  /*8c8f0*/  @P0 STG.E.U16 desc[UR58][R8.64], R0 ;  /* 0x0000000008000986 */ /* 0x0001e4000c10153a */
[----:B------:R-:W-:Y:S01]  /*8c900*/  IMAD.WIDE R18, R29, 0x2, R4 ;  /* 0x000000021d127825 */ /* 0x000fe200078e0204 */
[----:B------:R-:W-:-:S03]  /*8c910*/  ISETP.GE.AND P0, PT, R10, UR5, PT ;  /* 0x000000050a007c0c */ /* 0x000fc6000bf06270 */
[----:B------:R-:W-:Y:S01]  /*8c920*/  VIADD R23, R2, 0x1fa ;  /* 0x000001fa02177836 */ /* 0x000fe20000000000 */
[----:B------:R-:W-:Y:S01]  /*8c930*/  @P4 STG.E.U16 desc[UR58][R16.64], R11 ;  /* 0x0000000b10004986 */ /* 0x000fe2000c10153a */
[----:B------:R-:W-:-:S03]  /*8c940*/  IMAD.WIDE R20, R26, 0x2, R6 ;  /* 0x000000021a147825 */ /* 0x000fc600078e0206 */
[----:B------:R1:W-:Y:S01]  /*8c950*/  @P2 STG.E.U16 desc[UR58][R18.64], R22 ;  /* 0x0000001612002986 */ /* 0x0003e2000c10153a */
[----:B------:R-:W-:Y:S01]  /*8c960*/  VIADD R10, R2, 0x1fc ;  /* 0x000001fc020a7836 */ /* 0x000fe20000000000 */
[----:B------:R-:W-:Y:S01]  /*8c970*/  ISETP.GE.AND P1, PT, R23, UR5, PT ;  /* 0x0000000517007c0c */ /* 0x000fe2000bf26270 */
[----:B0-----:R-:W-:-:S03]  /*8c980*/  IMAD.WIDE R8, R26, 0x2, R4 ;  /* 0x000000021a087825 */ /* 0x001fc600078e0204 */
[----:B------:R-:W-:Y:S01]  /*8c990*/  ISETP.GE.AND P2, PT, R10, UR5, PT ;  /* 0x000000050a007c0c */ /* 0x000fe2000bf46270 */
[----:B-1----:R-:W4:Y:S04]  /*8c9a0*/  LDL.LU R22, [R1+0x11fc] ;  /* 0x0011fc0001167983 */ /* 0x002f280000300800 */
[----:B------:R-:W4:Y:S04]  /*8c9b0*/  LDL.LU R23, [R1+0x3b8] ;  /* 0x0003b80001177983 */ /* 0x000f280000300800 */
[----:B------:R-:W4:Y:S01]  /*8c9c0*/  LDL.LU R29, [R1+0x11f0] ;  /* 0x0011f000011d7983 */ /* 0x000f220000300800 */
[----:B------:R-:W-:-:S02]  /*8c9d0*/  ISETP.LT.AND P4, PT, R3, UR4, !P3 ;  /* 0x0000000403007c0c */ /* 0x000fc4000df81270 */
[----:B--2---:R-:W-:Y:S01]  /*8c9e0*/  PRMT R0, R27, 0x7632, R0 ;  /* 0x000076321b007816 */ /* 0x004fe20000000000 */
[----:B------:R0:W-:Y:S01]  /*8c9f0*/  @P5 STG.E.U16 desc[UR58][R20.64], R27 ;  /* 0x0000001b14005986 */ /* 0x0001e2000c10153a */
[----:B------:R-:W-:-:S03]  /*8ca00*/  IMAD.WIDE R10, R24, 0x2, R6 ;  /* 0x00000002180a7825 */ /* 0x000fc600078e0206 */
[----:B------:R1:W-:Y:S01]  /*8ca10*/  @P6 STG.E.U16 desc[UR58][R8.64], R0 ;  /* 0x0000000008006986 */ /* 0x0003e2000c10153a */
[----:B------:R-:W-:-:S03]  /*8ca20*/  IMAD.WIDE R16, R24, 0x2, R4 ;  /* 0x0000000218107825 */ /* 0x000fc600078e0204 */
[----:B0-----:R-:W2:Y:S04]  /*8ca30*/  LDL.LU R27, [R1+0x11e0] ;  /* 0x0011e000011b7983 */ /* 0x001ea80000300800 */
[----:B------:R-:W2:Y:S04]  /*8ca40*/  LDL.LU R26, [R1+0x1204] ;  /* 0x00120400011a7983 */ /* 0x000ea80000300800 */
[----:B------:R-:W2:Y:S04]  /*8ca50*/  LDL.LU R24, [R1+0x3bc] ;  /* 0x0003bc0001187983 */ /* 0x000ea80000300800 */
[----:B-1----:R-:W2:Y:S04]  /*8ca60*/  LDL.LU R9, [R1+0x3b4] ;  /* 0x0003b40001097983 */ /* 0x002ea80000300800 */
[----:B------:R0:W-:Y:S01]  /*8ca70*/  @P4 STG.E.U16 desc[UR58][R10.64], R12 ;  /* 0x0000000c0a004986 */ /* 0x0001e2000c10153a */
[----:B---3--:R-:W-:-:S04]  /*8ca80*/  IMAD.WIDE R18, R15, 0x2, R6 ;  /* 0x000000020f127825 */ /* 0x008fc800078e0206 */
[----:B0-----:R-:W-:Y:S02]  /*8ca90*/  IMAD.WIDE R10, R15, 0x2, R4 ;  /* 0x000000020f0a7825 */ /* 0x001fe400078e0204 */
[----:B------:R-:W3:Y:S01]  /*8caa0*/  LDL.LU R15, [R1+0x2050] ;  /* 0x00205000010f7983 */ /* 0x000ee20000300800 */
[----:B------:R-:W-:Y:S02]  /*8cab0*/  ISETP.LT.AND P3, PT, R28, UR4, !P3 ;  /* 0x000000041c007c0c */ /* 0x000fe4000df61270 */
[C---:B------:R-:W-:Y:S02]  /*8cac0*/  ISETP.LT.AND P5, PT, R3.reuse, UR4, !P1 ;  /* 0x0000000403007c0c */ /* 0x040fe4000cfa1270 */
[----:B------:R-:W-:Y:S02]  /*8cad0*/  PRMT R21, R12, 0x7632, R21 ;  /* 0x000076320c157816 */ /* 0x000fe40000000015 */
[----:B------:R-:W-:Y:S02]  /*8cae0*/  ISETP.LT.AND P1, PT, R28, UR4, !P1 ;  /* 0x000000041c007c0c */ /* 0x000fe4000cf21270 */
[----:B------:R-:W-:Y:S01]  /*8caf0*/  ISETP.LT.AND P4, PT, R3, UR4, !P0 ;  /* 0x0000000403007c0c */ /* 0x000fe2000c781270 */
[----:B------:R-:W-:-:S04]  /*8cb00*/  VIADD R20, R2, 0x1fd ;  /* 0x000001fd02147836 */ /* 0x000fc80000000000 */
[----:B------:R4:W-:Y:S01]  /*8cb10*/  @P3 STG.E.U16 desc[UR58][R16.64], R21 ;  /* 0x0000001510003986 */ /* 0x0009e2000c10153a */
[----:B------:R-:W-:Y:S02]  /*8cb20*/  ISETP.LT.AND P3, PT, R28, UR4, !P0 ;  /* 0x000000041c007c0c */ /* 0x000fe4000c761270 */
[----:B------:R-:W-:Y:S01]  /*8cb30*/  ISETP.GE.AND P6, PT, R20, UR5, PT ;  /* 0x0000000514007c0c */ /* 0x000fe2000bfc6270 */
[C---:B------:R-:W-:Y:S01]  /*8cb40*/  VIADD R20, R2.reuse, 0x1fe ;  /* 0x000001fe02147836 */ /* 0x040fe20000000000 */
[----:B------:R-:W-:Y:S01]  /*8cb50*/  PRMT R12, R13, 0x7632, R12 ;  /* 0x000076320d0c7816 */ /* 0x000fe2000000000c */
[----:B------:R-:W-:-:S03]  /*8cb60*/  VIADD R2, R2, 0x1ff ;  /* 0x000001ff02027836 */ /* 0x000fc60000000000 */
[----:B------:R-:W-:Y:S01]  /*8cb70*/  ISETP.GE.AND P0, PT, R20, UR5, PT ;  /* 0x0000000514007c0c */ /* 0x000fe2000bf06270 */
[----:B----4-:R-:W-:Y:S01]  /*8cb80*/  IMAD.WIDE R16, R22, 0x2, R4 ;  /* 0x0000000216107825 */ /* 0x010fe200078e0204 */
[----:B--2---:R0:W-:Y:S01]  /*8cb90*/  @P5 STG.E.U16 desc[UR58][R18.64], R9 ;  /* 0x0000000912005986 */ /* 0x0041e2000c10153a */
[----:B------:R-:W-:Y:S02]  /*8cba0*/  ISETP.LT.AND P5, PT, R3, UR4, !P2 ;  /* 0x0000000403007c0c */ /* 0x000fe4000d7a1270 */
[----:B------:R-:W-:Y:S02]  /*8cbb0*/  PRMT R0, R9, 0x7632, R0 ;  /* 0x0000763209007816 */ /* 0x000fe40000000000 */
[----:B------:R-:W-:-:S03]  /*8cbc0*/  ISETP.LT.AND P2, PT, R28, UR4, !P2 ;  /* 0x000000041c007c0c */ /* 0x000fc6000d741270 */
[----:B------:R-:W-:Y:S01]  /*8cbd0*/  @P1 STG.E.U16 desc[UR58][R10.64], R0 ;  /* 0x000000000a001986 */ /* 0x000fe2000c10153a */
[----:B0-----:R-:W-:-:S04]  /*8cbe0*/  IMAD.WIDE R8, R22, 0x2, R6 ;  /* 0x0000000216087825 */ /* 0x001fc800078e0206 */
[----:B------:R-:W-:Y:S01]  /*8cbf0*/  IMAD.WIDE R18, R25, 0x2, R6 ;  /* 0x0000000219127825 */ /* 0x000fe200078e0206 */
[----:B------:R-:W-:Y:S01]  /*8cc00*/  @P4 STG.E.U16 desc[UR58][R8.64], R13 ;  /* 0x0000000d08004986 */ /* 0x000fe2000c10153a */
[----:B------:R-:W-:-:S03]  /*8cc10*/  ISETP.GE.AND P1, PT, R2, UR5, PT ;  /* 0x0000000502007c0c */ /* 0x000fc6000bf26270 */
[----:B------:R-:W-:Y:S01]  /*8cc20*/  @P3 STG.E.U16 desc[UR58][R16.64], R12 ;  /* 0x0000000c10003986 */ /* 0x000fe2000c10153a */
[----:B------:R-:W-:-:S03]  /*8cc30*/  ISETP.LT.AND P4, PT, R3, UR4, !P0 ;  /* 0x0000000403007c0c */ /* 0x000fc6000c781270 */
[----:B------:R0:W-:Y:S01]  /*8cc40*/  @P5 STG.E.U16 desc[UR58][R18.64], R23 ;  /* 0x0000001712005986 */ /* 0x0001e2000c10153a */
[C---:B------:R-:W-:Y:S02]  /*8cc50*/  ISETP.LT.AND P5, PT, R3.reuse, UR4, !P6 ;  /* 0x0000000403007c0c */ /* 0x040fe4000f7a1270 */
[C---:B------:R-:W-:Y:S02]  /*8cc60*/  ISETP.LT.AND P6, PT, R28.reuse, UR4, !P6 ;  /* 0x000000041c007c0c */ /* 0x040fe4000f7c1270 */
[C---:B------:R-:W-:Y:S02]  /*8cc70*/  ISETP.LT.AND P0, PT, R28.reuse, UR4, !P0 ;  /* 0x000000041c007c0c */ /* 0x040fe4000c701270 */
[----:B------:R-:W-:Y:S02]  /*8cc80*/  ISETP.LT.AND P3, PT, R3, UR4, !P1 ;  /* 0x0000000403007c0c */ /* 0x000fe4000cf61270 */
[----:B------:R-:W-:Y:S01]  /*8cc90*/  ISETP.LT.AND P1, PT, R28, UR4, !P1 ;  /* 0x000000041c007c0c */ /* 0x000fe2000cf21270 */
[----:B------:R-:W-:Y:S01]  /*8cca0*/  IMAD.WIDE R2, R25, 0x2, R4 ;  /* 0x0000000219027825 */ /* 0x000fe200078e0204 */
[----:B0-----:R-:W-:-:S03]  /*8ccb0*/  PRMT R19, R23, 0x7632, R19 ;  /* 0x0000763217137816 */ /* 0x001fc60000000013 */
[----:B------:R-:W-:Y:S01]  /*8ccc0*/  IMAD.WIDE R10, R29, 0x2, R6 ;  /* 0x000000021d0a7825 */ /* 0x000fe200078e0206 */
[----:B------:R-:W-:-:S03]  /*8ccd0*/  PRMT R0, R14, 0x7632, R0 ;  /* 0x000076320e007816 */ /* 0x000fc60000000000 */
[----:B------:R-:W-:Y:S01]  /*8cce0*/  IMAD.WIDE R8, R29, 0x2, R4 ;  /* 0x000000021d087825 */ /* 0x000fe200078e0204 */
[----:B------:R-:W-:Y:S01]  /*8ccf0*/  PRMT R18, R24, 0x7632, R18 ;  /* 0x0000763218127816 */ /* 0x000fe20000000012 */
[----:B------:R0:W-:Y:S02]  /*8cd00*/  @P2 STG.E.U16 desc[UR58][R2.64], R19 ;  /* 0x0000001302002986 */ /* 0x0001e4000c10153a */
[C---:B------:R-:W-:Y:S02]  /*8cd10*/  IMAD.WIDE R12, R27.reuse, 0x2, R6 ;  /* 0x000000021b0c7825 */ /* 0x040fe400078e0206 */
[----:B------:R0:W-:Y:S02]  /*8cd20*/  @P5 STG.E.U16 desc[UR58][R10.64], R14 ;  /* 0x0000000e0a005986 */ /* 0x0001e4000c10153a */
[----:B------:R-:W-:Y:S02]  /*8cd30*/  IMAD.WIDE R16, R27, 0x2, R4 ;  /* 0x000000021b107825 */ /* 0x000fe400078e0204 */
[----:B------:R0:W-:Y:S02]  /*8cd40*/  @P6 STG.E.U16 desc[UR58][R8.64], R0 ;  /* 0x0000000008006986 */ /* 0x0001e4000c10153a */
[----:B------:R-:W-:-:S02]  /*8cd50*/  IMAD.WIDE R6, R26, 0x2, R6 ;  /* 0x000000021a067825 */ /* 0x000fc400078e0206 */
[----:B------:R0:W-:Y:S04]  /*8cd60*/  @P4 STG.E.U16 desc[UR58][R12.64], R24 ;  /* 0x000000180c004986 */ /* 0x0001e8000c10153a */
[----:B------:R0:W-:Y:S01]  /*8cd70*/  @P0 STG.E.U16 desc[UR58][R16.64], R18 ;  /* 0x0000001210000986 */ /* 0x0001e2000c10153a */
[----:B------:R-:W-:-:S03]  /*8cd80*/  IMAD.WIDE R4, R26, 0x2, R4 ;  /* 0x000000021a047825 */ /* 0x000fc600078e0204 */
[----:B---3--:R0:W-:Y:S01]  /*8cd90*/  @P3 STG.E.U16 desc[UR58][R6.64], R15 ;  /* 0x0000000f06003986 */ /* 0x0081e2000c10153a */
[----:B------:R-:W-:Y:S05]  /*8cda0*/  @!P1 EXIT ;  /* 0x000000000000994d */ /* 0x000fea0003800000 */
[----:B0-----:R-:W-:-:S05]  /*8cdb0*/  PRMT R2, R15, 0x7632, R2 ;  /* 0x000076320f027816 */ /* 0x001fca0000000002 */
[----:B------:R-:W-:Y:S01]  /*8cdc0*/  STG.E.U16 desc[UR58][R4.64], R2 ;  /* 0x0000000204007986 */ /* 0x000fe2000c10153a */
[----:B------:R-:W-:Y:S05]  /*8cdd0*/  EXIT ;  /* 0x000000000000794d */ /* 0x000fea0003800000 */
.L_x_2:
[----:B------:R-:W-:-:S00]  /*8cde0*/  BRA `(.L_x_2) ;  /* 0xfffffffc00fc7947 */ /* 0x000fc0000383ffff */
[----:B------:R-:W-:-:S00]  /*8cdf0*/  NOP ;  /* 0x0000000000007918 */ /* 0x000fc00000000000 */
        /* <DEDUP_REMOVED lines=8> */
.L_x_3:


//--------------------- .nv.shared.matmul_kernel  --------------------------
	.section	.nv.shared.matmul_kernel,"aw",@nobits
	.sectionflags	@""
	.align	16
	.zero		1024


//--------------------- .nv.shared.reserved.0     --------------------------
	.section	.nv.shared.reserved.0,"aw",@nobits
	.weak		__nv_reservedSMEM_offset_0_alias
	.size		__nv_reservedSMEM_offset_0_alias, 0, 0
	.other		__nv_reservedSMEM_offset_0_alias,@"STO_CUDA_RESERVED_SHARED STV_DEFAULT"
__nv_reservedSMEM_offset_0_alias:
	.zero		0


//--------------------- .nv.constant0.matmul_kernel --------------------------
	.section	.nv.constant0.matmul_kernel,"a",@progbits
	.sectionflags	@""
	.align	4
.nv.constant0.matmul_kernel:
	.zero		608


//--------------------- SYMBOLS --------------------------

	.type		.nv.reservedSmem.offset0,@object
	.size		.nv.reservedSmem.offset0,0x4
